//
// Generated by NVIDIA NVVM Compiler
//
// Compiler Build ID: CL-36424714
// Cuda compilation tools, release 13.0, V13.0.88
// Based on NVVM 20.0.0
//

.version 9.0
.target sm_100
.address_size 64

	// .globl	_ZN3cub18CUB_300001_SM_10006detail11EmptyKernelIvEEvv
// _ZZN3cub18CUB_300001_SM_10006detail6reduce28DeviceReduceSingleTileKernelINS2_10policy_hubIN4cuda3std3__45tupleIJblEEEjN6thrust24THRUST_300001_SM_1000_NS8cuda_cub9__find_if7functorIS9_EEE10Policy1000ENSB_12zip_iteratorINS8_IJNSD_26transform_input_iterator_tIbNSB_6detail15normal_iteratorINSB_10device_ptrIiEEEE17greater_than_zeroEENSB_17counting_iteratorIlNSB_11use_defaultESS_SS_EEEEEEEPS9_jSF_S9_S9_NS7_10__identityEEEvT0_T1_T2_T3_T4_T6_E12temp_storage has been demoted
// _ZZN3cub18CUB_300001_SM_10006detail6reduce18DeviceReduceKernelINS2_10policy_hubIN4cuda3std3__45tupleIJblEEEjN6thrust24THRUST_300001_SM_1000_NS8cuda_cub9__find_if7functorIS9_EEE10Policy1000ENSB_12zip_iteratorINS8_IJNSD_26transform_input_iterator_tIbNSB_6detail15normal_iteratorINSB_10device_ptrIiEEEE17greater_than_zeroEENSB_17counting_iteratorIlNSB_11use_defaultESS_SS_EEEEEEEjSF_S9_NS7_10__identityEEEvT0_PT3_T1_NS0_13GridEvenShareIS10_EET2_T4_E12temp_storage has been demoted
// _ZZN3cub18CUB_300001_SM_10006detail6reduce28DeviceReduceSingleTileKernelINS2_10policy_hubIN4cuda3std3__45tupleIJblEEEjN6thrust24THRUST_300001_SM_1000_NS8cuda_cub9__find_if7functorIS9_EEE10Policy1000EPS9_SI_iSF_S9_S9_NS7_10__identityEEEvT0_T1_T2_T3_T4_T6_E12temp_storage has been demoted
// _ZZN3cub18CUB_300001_SM_10006detail6reduce28DeviceReduceSingleTileKernelINS2_10policy_hubIN4cuda3std3__45tupleIJblEEEyN6thrust24THRUST_300001_SM_1000_NS8cuda_cub9__find_if7functorIS9_EEE10Policy1000ENSB_12zip_iteratorINS8_IJNSD_26transform_input_iterator_tIbNSB_6detail15normal_iteratorINSB_10device_ptrIiEEEE17greater_than_zeroEENSB_17counting_iteratorIlNSB_11use_defaultESS_SS_EEEEEEEPS9_ySF_S9_S9_NS7_10__identityEEEvT0_T1_T2_T3_T4_T6_E12temp_storage has been demoted
// _ZZN3cub18CUB_300001_SM_10006detail6reduce18DeviceReduceKernelINS2_10policy_hubIN4cuda3std3__45tupleIJblEEEyN6thrust24THRUST_300001_SM_1000_NS8cuda_cub9__find_if7functorIS9_EEE10Policy1000ENSB_12zip_iteratorINS8_IJNSD_26transform_input_iterator_tIbNSB_6detail15normal_iteratorINSB_10device_ptrIiEEEE17greater_than_zeroEENSB_17counting_iteratorIlNSB_11use_defaultESS_SS_EEEEEEEySF_S9_NS7_10__identityEEEvT0_PT3_T1_NS0_13GridEvenShareIS10_EET2_T4_E12temp_storage has been demoted
// _ZZN3cub18CUB_300001_SM_10006detail6reduce28DeviceReduceSingleTileKernelINS2_10policy_hubIN4cuda3std3__45tupleIJblEEEyN6thrust24THRUST_300001_SM_1000_NS8cuda_cub9__find_if7functorIS9_EEE10Policy1000EPS9_SI_iSF_S9_S9_NS7_10__identityEEEvT0_T1_T2_T3_T4_T6_E12temp_storage has been demoted
.global .align 1 .b8 _ZN30_INTERNAL_5bae92c6_4_k_cu_main4cuda3std3__45__cpo5beginE[1];
.global .align 1 .b8 _ZN30_INTERNAL_5bae92c6_4_k_cu_main4cuda3std3__45__cpo3endE[1];
.global .align 1 .b8 _ZN30_INTERNAL_5bae92c6_4_k_cu_main4cuda3std3__45__cpo6cbeginE[1];
.global .align 1 .b8 _ZN30_INTERNAL_5bae92c6_4_k_cu_main4cuda3std3__45__cpo4cendE[1];
.global .align 1 .b8 _ZN30_INTERNAL_5bae92c6_4_k_cu_main4cuda3std3__45__cpo6rbeginE[1];
.global .align 1 .b8 _ZN30_INTERNAL_5bae92c6_4_k_cu_main4cuda3std3__45__cpo4rendE[1];
.global .align 1 .b8 _ZN30_INTERNAL_5bae92c6_4_k_cu_main4cuda3std3__45__cpo7crbeginE[1];
.global .align 1 .b8 _ZN30_INTERNAL_5bae92c6_4_k_cu_main4cuda3std3__45__cpo5crendE[1];
.global .align 1 .b8 _ZN30_INTERNAL_5bae92c6_4_k_cu_main4cuda3std3__432_GLOBAL__N__5bae92c6_4_k_cu_main6ignoreE[1];
.global .align 1 .b8 _ZN30_INTERNAL_5bae92c6_4_k_cu_main4cuda3std3__419piecewise_constructE[1];
.global .align 1 .b8 _ZN30_INTERNAL_5bae92c6_4_k_cu_main4cuda3std3__48in_placeE[1];
.global .align 1 .b8 _ZN30_INTERNAL_5bae92c6_4_k_cu_main4cuda3std3__420unreachable_sentinelE[1];
.global .align 1 .b8 _ZN30_INTERNAL_5bae92c6_4_k_cu_main4cuda3std3__47nulloptE[1];
.global .align 1 .b8 _ZN30_INTERNAL_5bae92c6_4_k_cu_main4cuda3std3__48unexpectE[1];
.global .align 1 .b8 _ZN30_INTERNAL_5bae92c6_4_k_cu_main4cuda3std6ranges3__45__cpo4swapE[1];
.global .align 1 .b8 _ZN30_INTERNAL_5bae92c6_4_k_cu_main4cuda3std6ranges3__45__cpo9iter_moveE[1];
.global .align 1 .b8 _ZN30_INTERNAL_5bae92c6_4_k_cu_main4cuda3std6ranges3__45__cpo5beginE[1];
.global .align 1 .b8 _ZN30_INTERNAL_5bae92c6_4_k_cu_main4cuda3std6ranges3__45__cpo3endE[1];
.global .align 1 .b8 _ZN30_INTERNAL_5bae92c6_4_k_cu_main4cuda3std6ranges3__45__cpo6cbeginE[1];
.global .align 1 .b8 _ZN30_INTERNAL_5bae92c6_4_k_cu_main4cuda3std6ranges3__45__cpo4cendE[1];
.global .align 1 .b8 _ZN30_INTERNAL_5bae92c6_4_k_cu_main4cuda3std6ranges3__45__cpo7advanceE[1];
.global .align 1 .b8 _ZN30_INTERNAL_5bae92c6_4_k_cu_main4cuda3std6ranges3__45__cpo9iter_swapE[1];
.global .align 1 .b8 _ZN30_INTERNAL_5bae92c6_4_k_cu_main4cuda3std6ranges3__45__cpo4nextE[1];
.global .align 1 .b8 _ZN30_INTERNAL_5bae92c6_4_k_cu_main4cuda3std6ranges3__45__cpo4prevE[1];
.global .align 1 .b8 _ZN30_INTERNAL_5bae92c6_4_k_cu_main4cuda3std6ranges3__45__cpo4dataE[1];
.global .align 1 .b8 _ZN30_INTERNAL_5bae92c6_4_k_cu_main4cuda3std6ranges3__45__cpo5cdataE[1];
.global .align 1 .b8 _ZN30_INTERNAL_5bae92c6_4_k_cu_main4cuda3std6ranges3__45__cpo4sizeE[1];
.global .align 1 .b8 _ZN30_INTERNAL_5bae92c6_4_k_cu_main4cuda3std6ranges3__45__cpo5ssizeE[1];
.global .align 1 .b8 _ZN30_INTERNAL_5bae92c6_4_k_cu_main4cuda3std6ranges3__45__cpo8distanceE[1];
.global .align 1 .b8 _ZN30_INTERNAL_5bae92c6_4_k_cu_main6thrust24THRUST_300001_SM_1000_NS8cuda_cub3parE[1];
.global .align 1 .b8 _ZN30_INTERNAL_5bae92c6_4_k_cu_main6thrust24THRUST_300001_SM_1000_NS8cuda_cub10par_nosyncE[1];
.global .align 1 .b8 _ZN30_INTERNAL_5bae92c6_4_k_cu_main6thrust24THRUST_300001_SM_1000_NS6system6detail10sequential3seqE[1];
.global .align 1 .b8 _ZN30_INTERNAL_5bae92c6_4_k_cu_main6thrust24THRUST_300001_SM_1000_NS12placeholders2_1E[1];
.global .align 1 .b8 _ZN30_INTERNAL_5bae92c6_4_k_cu_main6thrust24THRUST_300001_SM_1000_NS12placeholders2_2E[1];
.global .align 1 .b8 _ZN30_INTERNAL_5bae92c6_4_k_cu_main6thrust24THRUST_300001_SM_1000_NS12placeholders2_3E[1];
.global .align 1 .b8 _ZN30_INTERNAL_5bae92c6_4_k_cu_main6thrust24THRUST_300001_SM_1000_NS12placeholders2_4E[1];
.global .align 1 .b8 _ZN30_INTERNAL_5bae92c6_4_k_cu_main6thrust24THRUST_300001_SM_1000_NS12placeholders2_5E[1];
.global .align 1 .b8 _ZN30_INTERNAL_5bae92c6_4_k_cu_main6thrust24THRUST_300001_SM_1000_NS12placeholders2_6E[1];
.global .align 1 .b8 _ZN30_INTERNAL_5bae92c6_4_k_cu_main6thrust24THRUST_300001_SM_1000_NS12placeholders2_7E[1];
.global .align 1 .b8 _ZN30_INTERNAL_5bae92c6_4_k_cu_main6thrust24THRUST_300001_SM_1000_NS12placeholders2_8E[1];
.global .align 1 .b8 _ZN30_INTERNAL_5bae92c6_4_k_cu_main6thrust24THRUST_300001_SM_1000_NS12placeholders2_9E[1];
.global .align 1 .b8 _ZN30_INTERNAL_5bae92c6_4_k_cu_main6thrust24THRUST_300001_SM_1000_NS12placeholders3_10E[1];
.global .align 1 .b8 _ZN30_INTERNAL_5bae92c6_4_k_cu_main6thrust24THRUST_300001_SM_1000_NS3seqE[1];

.visible .entry _ZN3cub18CUB_300001_SM_10006detail11EmptyKernelIvEEvv()
{


	ret;

}
	// .globl	_ZN3cub18CUB_300001_SM_10006detail8for_each13static_kernelINS2_12policy_hub_t12policy_500_tEmN6thrust24THRUST_300001_SM_1000_NS8cuda_cub20__uninitialized_fill7functorINS7_10device_ptrIiEEiEEEEvT0_T1_
.visible .entry _ZN3cub18CUB_300001_SM_10006detail8for_each13static_kernelINS2_12policy_hub_t12policy_500_tEmN6thrust24THRUST_300001_SM_1000_NS8cuda_cub20__uninitialized_fill7functorINS7_10device_ptrIiEEiEEEEvT0_T1_(
	.param .u64 _ZN3cub18CUB_300001_SM_10006detail8for_each13static_kernelINS2_12policy_hub_t12policy_500_tEmN6thrust24THRUST_300001_SM_1000_NS8cuda_cub20__uninitialized_fill7functorINS7_10device_ptrIiEEiEEEEvT0_T1__param_0,
	.param .align 8 .b8 _ZN3cub18CUB_300001_SM_10006detail8for_each13static_kernelINS2_12policy_hub_t12policy_500_tEmN6thrust24THRUST_300001_SM_1000_NS8cuda_cub20__uninitialized_fill7functorINS7_10device_ptrIiEEiEEEEvT0_T1__param_1[16]
)
.maxntid 256
{
	.reg .pred 	%p<4>;
	.reg .b16 	%rs<5>;
	.reg .b32 	%r<12>;
	.reg .b64 	%rd<16>;

	ld.param.u32 	%r3, [_ZN3cub18CUB_300001_SM_10006detail8for_each13static_kernelINS2_12policy_hub_t12policy_500_tEmN6thrust24THRUST_300001_SM_1000_NS8cuda_cub20__uninitialized_fill7functorINS7_10device_ptrIiEEiEEEEvT0_T1__param_1+8];
	ld.param.u64 	%rd4, [_ZN3cub18CUB_300001_SM_10006detail8for_each13static_kernelINS2_12policy_hub_t12policy_500_tEmN6thrust24THRUST_300001_SM_1000_NS8cuda_cub20__uninitialized_fill7functorINS7_10device_ptrIiEEiEEEEvT0_T1__param_1];
	ld.param.u64 	%rd5, [_ZN3cub18CUB_300001_SM_10006detail8for_each13static_kernelINS2_12policy_hub_t12policy_500_tEmN6thrust24THRUST_300001_SM_1000_NS8cuda_cub20__uninitialized_fill7functorINS7_10device_ptrIiEEiEEEEvT0_T1__param_0];
	mov.u32 	%r9, %ctaid.x;
	mul.wide.u32 	%rd1, %r9, 512;
	sub.s64 	%rd2, %rd5, %rd1;
	setp.lt.u64 	%p1, %rd2, 512;
	@%p1 bra 	$L__BB1_2;
	mov.u32 	%r11, %tid.x;
	cvta.to.global.u64 	%rd11, %rd4;
	cvt.u64.u32 	%rd12, %r11;
	add.s64 	%rd13, %rd1, %rd12;
	shl.b64 	%rd14, %rd13, 2;
	add.s64 	%rd15, %rd11, %rd14;
	st.global.u32 	[%rd15], %r3;
	st.global.u32 	[%rd15+1024], %r3;
	bra.uni 	$L__BB1_6;
$L__BB1_2:
	cvta.to.global.u64 	%rd6, %rd4;
	mov.u32 	%r2, %tid.x;
	cvt.u64.u32 	%rd7, %r2;
	setp.le.u64 	%p2, %rd2, %rd7;
	add.s64 	%rd8, %rd1, %rd7;
	shl.b64 	%rd9, %rd8, 2;
	add.s64 	%rd3, %rd6, %rd9;
	@%p2 bra 	$L__BB1_4;
	st.global.u32 	[%rd3], %r3;
$L__BB1_4:
	add.s32 	%r10, %r2, 256;
	cvt.u64.u32 	%rd10, %r10;
	setp.le.u64 	%p3, %rd2, %rd10;
	@%p3 bra 	$L__BB1_6;
	st.global.u32 	[%rd3+1024], %r3;
$L__BB1_6:
	ret;

}
	// .globl	_ZN3cub18CUB_300001_SM_10006detail6reduce28DeviceReduceSingleTileKernelINS2_10policy_hubIN4cuda3std3__45tupleIJblEEEjN6thrust24THRUST_300001_SM_1000_NS8cuda_cub9__find_if7functorIS9_EEE10Policy1000ENSB_12zip_iteratorINS8_IJNSD_26transform_input_iterator_tIbNSB_6detail15normal_iteratorINSB_10device_ptrIiEEEE17greater_than_zeroEENSB_17counting_iteratorIlNSB_11use_defaultESS_SS_EEEEEEEPS9_jSF_S9_S9_NS7_10__identityEEEvT0_T1_T2_T3_T4_T6_
.visible .entry _ZN3cub18CUB_300001_SM_10006detail6reduce28DeviceReduceSingleTileKernelINS2_10policy_hubIN4cuda3std3__45tupleIJblEEEjN6thrust24THRUST_300001_SM_1000_NS8cuda_cub9__find_if7functorIS9_EEE10Policy1000ENSB_12zip_iteratorINS8_IJNSD_26transform_input_iterator_tIbNSB_6detail15normal_iteratorINSB_10device_ptrIiEEEE17greater_than_zeroEENSB_17counting_iteratorIlNSB_11use_defaultESS_SS_EEEEEEEPS9_jSF_S9_S9_NS7_10__identityEEEvT0_T1_T2_T3_T4_T6_(
	.param .align 8 .b8 _ZN3cub18CUB_300001_SM_10006detail6reduce28DeviceReduceSingleTileKernelINS2_10policy_hubIN4cuda3std3__45tupleIJblEEEjN6thrust24THRUST_300001_SM_1000_NS8cuda_cub9__find_if7functorIS9_EEE10Policy1000ENSB_12zip_iteratorINS8_IJNSD_26transform_input_iterator_tIbNSB_6detail15normal_iteratorINSB_10device_ptrIiEEEE17greater_than_zeroEENSB_17counting_iteratorIlNSB_11use_defaultESS_SS_EEEEEEEPS9_jSF_S9_S9_NS7_10__identityEEEvT0_T1_T2_T3_T4_T6__param_0[24],
	.param .u64 .ptr .align 1 _ZN3cub18CUB_300001_SM_10006detail6reduce28DeviceReduceSingleTileKernelINS2_10policy_hubIN4cuda3std3__45tupleIJblEEEjN6thrust24THRUST_300001_SM_1000_NS8cuda_cub9__find_if7functorIS9_EEE10Policy1000ENSB_12zip_iteratorINS8_IJNSD_26transform_input_iterator_tIbNSB_6detail15normal_iteratorINSB_10device_ptrIiEEEE17greater_than_zeroEENSB_17counting_iteratorIlNSB_11use_defaultESS_SS_EEEEEEEPS9_jSF_S9_S9_NS7_10__identityEEEvT0_T1_T2_T3_T4_T6__param_1,
	.param .u32 _ZN3cub18CUB_300001_SM_10006detail6reduce28DeviceReduceSingleTileKernelINS2_10policy_hubIN4cuda3std3__45tupleIJblEEEjN6thrust24THRUST_300001_SM_1000_NS8cuda_cub9__find_if7functorIS9_EEE10Policy1000ENSB_12zip_iteratorINS8_IJNSD_26transform_input_iterator_tIbNSB_6detail15normal_iteratorINSB_10device_ptrIiEEEE17greater_than_zeroEENSB_17counting_iteratorIlNSB_11use_defaultESS_SS_EEEEEEEPS9_jSF_S9_S9_NS7_10__identityEEEvT0_T1_T2_T3_T4_T6__param_2,
	.param .align 1 .b8 _ZN3cub18CUB_300001_SM_10006detail6reduce28DeviceReduceSingleTileKernelINS2_10policy_hubIN4cuda3std3__45tupleIJblEEEjN6thrust24THRUST_300001_SM_1000_NS8cuda_cub9__find_if7functorIS9_EEE10Policy1000ENSB_12zip_iteratorINS8_IJNSD_26transform_input_iterator_tIbNSB_6detail15normal_iteratorINSB_10device_ptrIiEEEE17greater_than_zeroEENSB_17counting_iteratorIlNSB_11use_defaultESS_SS_EEEEEEEPS9_jSF_S9_S9_NS7_10__identityEEEvT0_T1_T2_T3_T4_T6__param_3[1],
	.param .align 8 .b8 _ZN3cub18CUB_300001_SM_10006detail6reduce28DeviceReduceSingleTileKernelINS2_10policy_hubIN4cuda3std3__45tupleIJblEEEjN6thrust24THRUST_300001_SM_1000_NS8cuda_cub9__find_if7functorIS9_EEE10Policy1000ENSB_12zip_iteratorINS8_IJNSD_26transform_input_iterator_tIbNSB_6detail15normal_iteratorINSB_10device_ptrIiEEEE17greater_than_zeroEENSB_17counting_iteratorIlNSB_11use_defaultESS_SS_EEEEEEEPS9_jSF_S9_S9_NS7_10__identityEEEvT0_T1_T2_T3_T4_T6__param_4[16],
	.param .align 1 .b8 _ZN3cub18CUB_300001_SM_10006detail6reduce28DeviceReduceSingleTileKernelINS2_10policy_hubIN4cuda3std3__45tupleIJblEEEjN6thrust24THRUST_300001_SM_1000_NS8cuda_cub9__find_if7functorIS9_EEE10Policy1000ENSB_12zip_iteratorINS8_IJNSD_26transform_input_iterator_tIbNSB_6detail15normal_iteratorINSB_10device_ptrIiEEEE17greater_than_zeroEENSB_17counting_iteratorIlNSB_11use_defaultESS_SS_EEEEEEEPS9_jSF_S9_S9_NS7_10__identityEEEvT0_T1_T2_T3_T4_T6__param_5[1]
)
.maxntid 256
.minnctapersm 1
{
	.reg .pred 	%p<329>;
	.reg .b16 	%rs<415>;
	.reg .b32 	%r<485>;
	.reg .b64 	%rd<449>;
	// demoted variable
	.shared .align 8 .b8 _ZZN3cub18CUB_300001_SM_10006detail6reduce28DeviceReduceSingleTileKernelINS2_10policy_hubIN4cuda3std3__45tupleIJblEEEjN6thrust24THRUST_300001_SM_1000_NS8cuda_cub9__find_if7functorIS9_EEE10Policy1000ENSB_12zip_iteratorINS8_IJNSD_26transform_input_iterator_tIbNSB_6detail15normal_iteratorINSB_10device_ptrIiEEEE17greater_than_zeroEENSB_17counting_iteratorIlNSB_11use_defaultESS_SS_EEEEEEEPS9_jSF_S9_S9_NS7_10__identityEEEvT0_T1_T2_T3_T4_T6_E12temp_storage[152];
	ld.param.u64 	%rd114, [_ZN3cub18CUB_300001_SM_10006detail6reduce28DeviceReduceSingleTileKernelINS2_10policy_hubIN4cuda3std3__45tupleIJblEEEjN6thrust24THRUST_300001_SM_1000_NS8cuda_cub9__find_if7functorIS9_EEE10Policy1000ENSB_12zip_iteratorINS8_IJNSD_26transform_input_iterator_tIbNSB_6detail15normal_iteratorINSB_10device_ptrIiEEEE17greater_than_zeroEENSB_17counting_iteratorIlNSB_11use_defaultESS_SS_EEEEEEEPS9_jSF_S9_S9_NS7_10__identityEEEvT0_T1_T2_T3_T4_T6__param_4+8];
	ld.param.u64 	%rd113, [_ZN3cub18CUB_300001_SM_10006detail6reduce28DeviceReduceSingleTileKernelINS2_10policy_hubIN4cuda3std3__45tupleIJblEEEjN6thrust24THRUST_300001_SM_1000_NS8cuda_cub9__find_if7functorIS9_EEE10Policy1000ENSB_12zip_iteratorINS8_IJNSD_26transform_input_iterator_tIbNSB_6detail15normal_iteratorINSB_10device_ptrIiEEEE17greater_than_zeroEENSB_17counting_iteratorIlNSB_11use_defaultESS_SS_EEEEEEEPS9_jSF_S9_S9_NS7_10__identityEEEvT0_T1_T2_T3_T4_T6__param_0+16];
	ld.param.u64 	%rd112, [_ZN3cub18CUB_300001_SM_10006detail6reduce28DeviceReduceSingleTileKernelINS2_10policy_hubIN4cuda3std3__45tupleIJblEEEjN6thrust24THRUST_300001_SM_1000_NS8cuda_cub9__find_if7functorIS9_EEE10Policy1000ENSB_12zip_iteratorINS8_IJNSD_26transform_input_iterator_tIbNSB_6detail15normal_iteratorINSB_10device_ptrIiEEEE17greater_than_zeroEENSB_17counting_iteratorIlNSB_11use_defaultESS_SS_EEEEEEEPS9_jSF_S9_S9_NS7_10__identityEEEvT0_T1_T2_T3_T4_T6__param_0];
	ld.param.u64 	%rd115, [_ZN3cub18CUB_300001_SM_10006detail6reduce28DeviceReduceSingleTileKernelINS2_10policy_hubIN4cuda3std3__45tupleIJblEEEjN6thrust24THRUST_300001_SM_1000_NS8cuda_cub9__find_if7functorIS9_EEE10Policy1000ENSB_12zip_iteratorINS8_IJNSD_26transform_input_iterator_tIbNSB_6detail15normal_iteratorINSB_10device_ptrIiEEEE17greater_than_zeroEENSB_17counting_iteratorIlNSB_11use_defaultESS_SS_EEEEEEEPS9_jSF_S9_S9_NS7_10__identityEEEvT0_T1_T2_T3_T4_T6__param_1];
	ld.param.u32 	%r44, [_ZN3cub18CUB_300001_SM_10006detail6reduce28DeviceReduceSingleTileKernelINS2_10policy_hubIN4cuda3std3__45tupleIJblEEEjN6thrust24THRUST_300001_SM_1000_NS8cuda_cub9__find_if7functorIS9_EEE10Policy1000ENSB_12zip_iteratorINS8_IJNSD_26transform_input_iterator_tIbNSB_6detail15normal_iteratorINSB_10device_ptrIiEEEE17greater_than_zeroEENSB_17counting_iteratorIlNSB_11use_defaultESS_SS_EEEEEEEPS9_jSF_S9_S9_NS7_10__identityEEEvT0_T1_T2_T3_T4_T6__param_2];
	ld.param.u8 	%rs100, [_ZN3cub18CUB_300001_SM_10006detail6reduce28DeviceReduceSingleTileKernelINS2_10policy_hubIN4cuda3std3__45tupleIJblEEEjN6thrust24THRUST_300001_SM_1000_NS8cuda_cub9__find_if7functorIS9_EEE10Policy1000ENSB_12zip_iteratorINS8_IJNSD_26transform_input_iterator_tIbNSB_6detail15normal_iteratorINSB_10device_ptrIiEEEE17greater_than_zeroEENSB_17counting_iteratorIlNSB_11use_defaultESS_SS_EEEEEEEPS9_jSF_S9_S9_NS7_10__identityEEEvT0_T1_T2_T3_T4_T6__param_4];
	cvta.to.global.u64 	%rd1, %rd115;
	setp.ne.s32 	%p1, %r44, 0;
	@%p1 bra 	$L__BB2_3;
	mov.u32 	%r470, %tid.x;
	setp.ne.s32 	%p328, %r470, 0;
	@%p328 bra 	$L__BB2_123;
	st.global.u8 	[%rd1], %rs100;
	st.global.u64 	[%rd1+8], %rd114;
	bra.uni 	$L__BB2_123;
$L__BB2_3:
	cvta.to.global.u64 	%rd2, %rd112;
	setp.gt.u32 	%p2, %r44, 1023;
	@%p2 bra 	$L__BB2_80;
	mov.u32 	%r1, %tid.x;
	setp.ge.u32 	%p149, %r1, %r44;
	mov.b16 	%rs383, 0;
	mov.b64 	%rd417, 0;
	mov.u32 	%r474, %r1;
	@%p149 bra 	$L__BB2_6;
	cvt.u64.u32 	%rd279, %r1;
	mul.wide.u32 	%rd280, %r1, 4;
	add.s64 	%rd281, %rd2, %rd280;
	add.s64 	%rd417, %rd113, %rd279;
	ld.global.u32 	%r216, [%rd281];
	setp.gt.s32 	%p150, %r216, 0;
	selp.u16 	%rs383, 1, 0, %p150;
	add.s32 	%r474, %r1, 256;
$L__BB2_6:
	setp.ge.u32 	%p151, %r474, %r44;
	@%p151 bra 	$L__BB2_18;
	not.b32 	%r217, %r474;
	add.s32 	%r4, %r44, %r217;
	shr.u32 	%r218, %r4, 8;
	add.s32 	%r5, %r218, 1;
	and.b32  	%r6, %r5, 7;
	setp.lt.u32 	%p152, %r4, 1792;
	@%p152 bra 	$L__BB2_10;
	and.b32  	%r219, %r5, 33554424;
	neg.s32 	%r472, %r219;
$L__BB2_9:
	.pragma "nounroll";
	cvt.u64.u32 	%rd283, %r474;
	mul.wide.u32 	%rd284, %r474, 4;
	add.s64 	%rd285, %rd2, %rd284;
	add.s64 	%rd286, %rd113, %rd283;
	ld.global.u32 	%r220, [%rd285];
	setp.gt.s32 	%p153, %r220, 0;
	selp.u16 	%rs224, 1, 0, %p153;
	and.b16  	%rs225, %rs383, 255;
	setp.ne.s16 	%p155, %rs225, 0;
	and.pred  	%p156, %p155, %p153;
	min.s64 	%rd287, %rd286, %rd417;
	setp.eq.s16 	%p157, %rs225, 0;
	selp.b64 	%rd288, %rd286, %rd417, %p157;
	selp.b16 	%rs226, %rs224, %rs383, %p157;
	selp.b64 	%rd289, %rd287, %rd288, %p156;
	selp.b16 	%rs227, 1, %rs226, %p156;
	and.b16  	%rs228, %rs227, 255;
	add.s64 	%rd290, %rd286, 256;
	ld.global.u32 	%r221, [%rd285+1024];
	setp.gt.s32 	%p158, %r221, 0;
	selp.u16 	%rs229, 1, 0, %p158;
	setp.ne.s16 	%p160, %rs228, 0;
	and.pred  	%p161, %p160, %p158;
	min.s64 	%rd291, %rd290, %rd289;
	setp.eq.s16 	%p162, %rs228, 0;
	selp.b64 	%rd292, %rd290, %rd289, %p162;
	selp.b16 	%rs230, %rs229, %rs227, %p162;
	selp.b64 	%rd293, %rd291, %rd292, %p161;
	selp.b16 	%rs231, 1, %rs230, %p161;
	and.b16  	%rs232, %rs231, 255;
	add.s64 	%rd294, %rd286, 512;
	ld.global.u32 	%r222, [%rd285+2048];
	setp.gt.s32 	%p163, %r222, 0;
	selp.u16 	%rs233, 1, 0, %p163;
	setp.ne.s16 	%p165, %rs232, 0;
	and.pred  	%p166, %p165, %p163;
	min.s64 	%rd295, %rd294, %rd293;
	setp.eq.s16 	%p167, %rs232, 0;
	selp.b64 	%rd296, %rd294, %rd293, %p167;
	selp.b16 	%rs234, %rs233, %rs231, %p167;
	selp.b64 	%rd297, %rd295, %rd296, %p166;
	selp.b16 	%rs235, 1, %rs234, %p166;
	and.b16  	%rs236, %rs235, 255;
	add.s64 	%rd298, %rd286, 768;
	ld.global.u32 	%r223, [%rd285+3072];
	setp.gt.s32 	%p168, %r223, 0;
	selp.u16 	%rs237, 1, 0, %p168;
	setp.ne.s16 	%p170, %rs236, 0;
	and.pred  	%p171, %p170, %p168;
	min.s64 	%rd299, %rd298, %rd297;
	setp.eq.s16 	%p172, %rs236, 0;
	selp.b64 	%rd300, %rd298, %rd297, %p172;
	selp.b16 	%rs238, %rs237, %rs235, %p172;
	selp.b64 	%rd301, %rd299, %rd300, %p171;
	selp.b16 	%rs239, 1, %rs238, %p171;
	and.b16  	%rs240, %rs239, 255;
	add.s64 	%rd302, %rd286, 1024;
	ld.global.u32 	%r224, [%rd285+4096];
	setp.gt.s32 	%p173, %r224, 0;
	selp.u16 	%rs241, 1, 0, %p173;
	setp.ne.s16 	%p175, %rs240, 0;
	and.pred  	%p176, %p175, %p173;
	min.s64 	%rd303, %rd302, %rd301;
	setp.eq.s16 	%p177, %rs240, 0;
	selp.b64 	%rd304, %rd302, %rd301, %p177;
	selp.b16 	%rs242, %rs241, %rs239, %p177;
	selp.b64 	%rd305, %rd303, %rd304, %p176;
	selp.b16 	%rs243, 1, %rs242, %p176;
	and.b16  	%rs244, %rs243, 255;
	add.s64 	%rd306, %rd286, 1280;
	ld.global.u32 	%r225, [%rd285+5120];
	setp.gt.s32 	%p178, %r225, 0;
	selp.u16 	%rs245, 1, 0, %p178;
	setp.ne.s16 	%p180, %rs244, 0;
	and.pred  	%p181, %p180, %p178;
	min.s64 	%rd307, %rd306, %rd305;
	setp.eq.s16 	%p182, %rs244, 0;
	selp.b64 	%rd308, %rd306, %rd305, %p182;
	selp.b16 	%rs246, %rs245, %rs243, %p182;
	selp.b64 	%rd309, %rd307, %rd308, %p181;
	selp.b16 	%rs247, 1, %rs246, %p181;
	and.b16  	%rs248, %rs247, 255;
	add.s64 	%rd310, %rd286, 1536;
	ld.global.u32 	%r226, [%rd285+6144];
	setp.gt.s32 	%p183, %r226, 0;
	selp.u16 	%rs249, 1, 0, %p183;
	setp.ne.s16 	%p185, %rs248, 0;
	and.pred  	%p186, %p185, %p183;
	min.s64 	%rd311, %rd310, %rd309;
	setp.eq.s16 	%p187, %rs248, 0;
	selp.b64 	%rd312, %rd310, %rd309, %p187;
	selp.b16 	%rs250, %rs249, %rs247, %p187;
	selp.b64 	%rd313, %rd311, %rd312, %p186;
	selp.b16 	%rs251, 1, %rs250, %p186;
	and.b16  	%rs252, %rs251, 255;
	add.s64 	%rd314, %rd286, 1792;
	ld.global.u32 	%r227, [%rd285+7168];
	setp.gt.s32 	%p188, %r227, 0;
	selp.u16 	%rs253, 1, 0, %p188;
	setp.ne.s16 	%p190, %rs252, 0;
	and.pred  	%p191, %p190, %p188;
	min.s64 	%rd315, %rd314, %rd313;
	setp.eq.s16 	%p192, %rs252, 0;
	selp.b64 	%rd316, %rd314, %rd313, %p192;
	selp.b16 	%rs254, %rs253, %rs251, %p192;
	selp.b64 	%rd417, %rd315, %rd316, %p191;
	selp.b16 	%rs383, 1, %rs254, %p191;
	add.s32 	%r474, %r474, 2048;
	add.s32 	%r472, %r472, 8;
	setp.ne.s32 	%p193, %r472, 0;
	@%p193 bra 	$L__BB2_9;
$L__BB2_10:
	setp.eq.s32 	%p194, %r6, 0;
	@%p194 bra 	$L__BB2_18;
	setp.lt.u32 	%p195, %r6, 4;
	@%p195 bra 	$L__BB2_13;
	cvt.u64.u32 	%rd318, %r474;
	mul.wide.u32 	%rd319, %r474, 4;
	add.s64 	%rd320, %rd2, %rd319;
	add.s64 	%rd321, %rd113, %rd318;
	ld.global.u32 	%r228, [%rd320];
	setp.gt.s32 	%p196, %r228, 0;
	selp.u16 	%rs256, 1, 0, %p196;
	and.b16  	%rs257, %rs383, 255;
	setp.ne.s16 	%p198, %rs257, 0;
	and.pred  	%p199, %p198, %p196;
	min.s64 	%rd322, %rd321, %rd417;
	setp.eq.s16 	%p200, %rs257, 0;
	selp.b64 	%rd323, %rd321, %rd417, %p200;
	selp.b16 	%rs258, %rs256, %rs383, %p200;
	selp.b64 	%rd324, %rd322, %rd323, %p199;
	selp.b16 	%rs259, 1, %rs258, %p199;
	and.b16  	%rs260, %rs259, 255;
	add.s32 	%r229, %r474, 256;
	cvt.u64.u32 	%rd325, %r229;
	add.s64 	%rd326, %rd113, %rd325;
	ld.global.u32 	%r230, [%rd320+1024];
	setp.gt.s32 	%p201, %r230, 0;
	selp.u16 	%rs261, 1, 0, %p201;
	setp.ne.s16 	%p203, %rs260, 0;
	and.pred  	%p204, %p203, %p201;
	min.s64 	%rd327, %rd326, %rd324;
	setp.eq.s16 	%p205, %rs260, 0;
	selp.b64 	%rd328, %rd326, %rd324, %p205;
	selp.b16 	%rs262, %rs261, %rs259, %p205;
	selp.b64 	%rd329, %rd327, %rd328, %p204;
	selp.b16 	%rs263, 1, %rs262, %p204;
	and.b16  	%rs264, %rs263, 255;
	add.s32 	%r231, %r474, 512;
	cvt.u64.u32 	%rd330, %r231;
	add.s64 	%rd331, %rd113, %rd330;
	ld.global.u32 	%r232, [%rd320+2048];
	setp.gt.s32 	%p206, %r232, 0;
	selp.u16 	%rs265, 1, 0, %p206;
	setp.ne.s16 	%p208, %rs264, 0;
	and.pred  	%p209, %p208, %p206;
	min.s64 	%rd332, %rd331, %rd329;
	setp.eq.s16 	%p210, %rs264, 0;
	selp.b64 	%rd333, %rd331, %rd329, %p210;
	selp.b16 	%rs266, %rs265, %rs263, %p210;
	selp.b64 	%rd334, %rd332, %rd333, %p209;
	selp.b16 	%rs267, 1, %rs266, %p209;
	and.b16  	%rs268, %rs267, 255;
	add.s32 	%r233, %r474, 768;
	cvt.u64.u32 	%rd335, %r233;
	add.s64 	%rd336, %rd113, %rd335;
	ld.global.u32 	%r234, [%rd320+3072];
	setp.gt.s32 	%p211, %r234, 0;
	selp.u16 	%rs269, 1, 0, %p211;
	setp.ne.s16 	%p213, %rs268, 0;
	and.pred  	%p214, %p213, %p211;
	min.s64 	%rd337, %rd336, %rd334;
	setp.eq.s16 	%p215, %rs268, 0;
	selp.b64 	%rd338, %rd336, %rd334, %p215;
	selp.b16 	%rs270, %rs269, %rs267, %p215;
	selp.b64 	%rd417, %rd337, %rd338, %p214;
	selp.b16 	%rs383, 1, %rs270, %p214;
	add.s32 	%r474, %r474, 1024;
$L__BB2_13:
	and.b32  	%r235, %r5, 3;
	setp.eq.s32 	%p216, %r235, 0;
	@%p216 bra 	$L__BB2_18;
	setp.eq.s32 	%p217, %r235, 1;
	@%p217 bra 	$L__BB2_16;
	cvt.u64.u32 	%rd340, %r474;
	mul.wide.u32 	%rd341, %r474, 4;
	add.s64 	%rd342, %rd2, %rd341;
	add.s64 	%rd343, %rd113, %rd340;
	ld.global.u32 	%r236, [%rd342];
	setp.gt.s32 	%p218, %r236, 0;
	selp.u16 	%rs272, 1, 0, %p218;
	and.b16  	%rs273, %rs383, 255;
	setp.ne.s16 	%p220, %rs273, 0;
	and.pred  	%p221, %p220, %p218;
	min.s64 	%rd344, %rd343, %rd417;
	setp.eq.s16 	%p222, %rs273, 0;
	selp.b64 	%rd345, %rd343, %rd417, %p222;
	selp.b16 	%rs274, %rs272, %rs383, %p222;
	selp.b64 	%rd346, %rd344, %rd345, %p221;
	selp.b16 	%rs275, 1, %rs274, %p221;
	and.b16  	%rs276, %rs275, 255;
	add.s32 	%r237, %r474, 256;
	cvt.u64.u32 	%rd347, %r237;
	add.s64 	%rd348, %rd113, %rd347;
	ld.global.u32 	%r238, [%rd342+1024];
	setp.gt.s32 	%p223, %r238, 0;
	selp.u16 	%rs277, 1, 0, %p223;
	setp.ne.s16 	%p225, %rs276, 0;
	and.pred  	%p226, %p225, %p223;
	min.s64 	%rd349, %rd348, %rd346;
	setp.eq.s16 	%p227, %rs276, 0;
	selp.b64 	%rd350, %rd348, %rd346, %p227;
	selp.b16 	%rs278, %rs277, %rs275, %p227;
	selp.b64 	%rd417, %rd349, %rd350, %p226;
	selp.b16 	%rs383, 1, %rs278, %p226;
	add.s32 	%r474, %r474, 512;
$L__BB2_16:
	and.b32  	%r239, %r4, 256;
	setp.ne.s32 	%p228, %r239, 0;
	@%p228 bra 	$L__BB2_18;
	cvt.u64.u32 	%rd351, %r474;
	mul.wide.u32 	%rd352, %r474, 4;
	add.s64 	%rd353, %rd2, %rd352;
	add.s64 	%rd354, %rd113, %rd351;
	ld.global.u32 	%r240, [%rd353];
	setp.gt.s32 	%p229, %r240, 0;
	selp.u16 	%rs279, 1, 0, %p229;
	and.b16  	%rs280, %rs383, 255;
	setp.ne.s16 	%p231, %rs280, 0;
	and.pred  	%p232, %p231, %p229;
	min.s64 	%rd355, %rd354, %rd417;
	setp.eq.s16 	%p233, %rs280, 0;
	selp.b64 	%rd356, %rd354, %rd417, %p233;
	selp.b16 	%rs281, %rs279, %rs383, %p233;
	selp.b64 	%rd417, %rd355, %rd356, %p232;
	selp.b16 	%rs383, 1, %rs281, %p232;
$L__BB2_18:
	setp.lt.u32 	%p234, %r44, 256;
	@%p234 bra 	$L__BB2_43;
	// begin inline asm
	mov.u32 %r359, %laneid;
	// end inline asm
	cvt.u32.u16 	%r380, %rs383;
	and.b32  	%r361, %r380, 255;
	mov.b32 	%r377, 1;
	mov.b32 	%r378, 31;
	mov.b32 	%r379, -1;
	// begin inline asm
	shfl.sync.down.b32 %r360, %r361, %r377, %r378, %r379;
	// end inline asm
	// begin inline asm
	shfl.sync.down.b32 %r365, %r366, %r377, %r378, %r379;
	// end inline asm
	mov.b64 	{%r371, %r376}, %rd417;
	// begin inline asm
	shfl.sync.down.b32 %r370, %r371, %r377, %r378, %r379;
	// end inline asm
	// begin inline asm
	shfl.sync.down.b32 %r375, %r376, %r377, %r378, %r379;
	// end inline asm
	mov.b64 	%rd18, {%r370, %r375};
	cvt.u16.u32 	%rs15, %r360;
	setp.gt.s32 	%p284, %r359, 30;
	@%p284 bra 	$L__BB2_23;
	and.b16  	%rs323, %rs383, 255;
	setp.eq.s16 	%p285, %rs323, 0;
	and.b16  	%rs324, %rs15, 255;
	setp.eq.s16 	%p286, %rs324, 0;
	or.pred  	%p287, %p285, %p286;
	@%p287 bra 	$L__BB2_22;
	min.s64 	%rd417, %rd18, %rd417;
	mov.b16 	%rs383, 1;
	bra.uni 	$L__BB2_23;
$L__BB2_22:
	setp.eq.s16 	%p288, %rs323, 0;
	selp.b64 	%rd417, %rd18, %rd417, %p288;
	selp.b16 	%rs383, %rs15, %rs383, %p288;
$L__BB2_23:
	cvt.u32.u16 	%r401, %rs383;
	and.b32  	%r382, %r401, 255;
	mov.b32 	%r398, 2;
	mov.b32 	%r399, 31;
	mov.b32 	%r400, -1;
	// begin inline asm
	shfl.sync.down.b32 %r381, %r382, %r398, %r399, %r400;
	// end inline asm
	// begin inline asm
	shfl.sync.down.b32 %r386, %r387, %r398, %r399, %r400;
	// end inline asm
	mov.b64 	{%r392, %r397}, %rd417;
	// begin inline asm
	shfl.sync.down.b32 %r391, %r392, %r398, %r399, %r400;
	// end inline asm
	// begin inline asm
	shfl.sync.down.b32 %r396, %r397, %r398, %r399, %r400;
	// end inline asm
	mov.b64 	%rd22, {%r391, %r396};
	cvt.u16.u32 	%rs18, %r381;
	setp.gt.s32 	%p289, %r359, 29;
	@%p289 bra 	$L__BB2_27;
	and.b16  	%rs327, %rs383, 255;
	setp.eq.s16 	%p290, %rs327, 0;
	and.b16  	%rs328, %rs18, 255;
	setp.eq.s16 	%p291, %rs328, 0;
	or.pred  	%p292, %p290, %p291;
	@%p292 bra 	$L__BB2_26;
	min.s64 	%rd417, %rd22, %rd417;
	mov.b16 	%rs383, 1;
	bra.uni 	$L__BB2_27;
$L__BB2_26:
	setp.eq.s16 	%p293, %rs327, 0;
	selp.b64 	%rd417, %rd22, %rd417, %p293;
	selp.b16 	%rs383, %rs18, %rs383, %p293;
$L__BB2_27:
	cvt.u32.u16 	%r422, %rs383;
	and.b32  	%r403, %r422, 255;
	mov.b32 	%r419, 4;
	mov.b32 	%r420, 31;
	mov.b32 	%r421, -1;
	// begin inline asm
	shfl.sync.down.b32 %r402, %r403, %r419, %r420, %r421;
	// end inline asm
	// begin inline asm
	shfl.sync.down.b32 %r407, %r408, %r419, %r420, %r421;
	// end inline asm
	mov.b64 	{%r413, %r418}, %rd417;
	// begin inline asm
	shfl.sync.down.b32 %r412, %r413, %r419, %r420, %r421;
	// end inline asm
	// begin inline asm
	shfl.sync.down.b32 %r417, %r418, %r419, %r420, %r421;
	// end inline asm
	mov.b64 	%rd26, {%r412, %r417};
	cvt.u16.u32 	%rs21, %r402;
	setp.gt.s32 	%p294, %r359, 27;
	@%p294 bra 	$L__BB2_31;
	and.b16  	%rs331, %rs383, 255;
	setp.eq.s16 	%p295, %rs331, 0;
	and.b16  	%rs332, %rs21, 255;
	setp.eq.s16 	%p296, %rs332, 0;
	or.pred  	%p297, %p295, %p296;
	@%p297 bra 	$L__BB2_30;
	min.s64 	%rd417, %rd26, %rd417;
	mov.b16 	%rs383, 1;
	bra.uni 	$L__BB2_31;
$L__BB2_30:
	setp.eq.s16 	%p298, %rs331, 0;
	selp.b64 	%rd417, %rd26, %rd417, %p298;
	selp.b16 	%rs383, %rs21, %rs383, %p298;
$L__BB2_31:
	cvt.u32.u16 	%r443, %rs383;
	and.b32  	%r424, %r443, 255;
	mov.b32 	%r440, 8;
	mov.b32 	%r441, 31;
	mov.b32 	%r442, -1;
	// begin inline asm
	shfl.sync.down.b32 %r423, %r424, %r440, %r441, %r442;
	// end inline asm
	// begin inline asm
	shfl.sync.down.b32 %r428, %r429, %r440, %r441, %r442;
	// end inline asm
	mov.b64 	{%r434, %r439}, %rd417;
	// begin inline asm
	shfl.sync.down.b32 %r433, %r434, %r440, %r441, %r442;
	// end inline asm
	// begin inline asm
	shfl.sync.down.b32 %r438, %r439, %r440, %r441, %r442;
	// end inline asm
	mov.b64 	%rd30, {%r433, %r438};
	cvt.u16.u32 	%rs24, %r423;
	setp.gt.s32 	%p299, %r359, 23;
	@%p299 bra 	$L__BB2_35;
	and.b16  	%rs335, %rs383, 255;
	setp.eq.s16 	%p300, %rs335, 0;
	and.b16  	%rs336, %rs24, 255;
	setp.eq.s16 	%p301, %rs336, 0;
	or.pred  	%p302, %p300, %p301;
	@%p302 bra 	$L__BB2_34;
	min.s64 	%rd417, %rd30, %rd417;
	mov.b16 	%rs383, 1;
	bra.uni 	$L__BB2_35;
$L__BB2_34:
	setp.eq.s16 	%p303, %rs335, 0;
	selp.b64 	%rd417, %rd30, %rd417, %p303;
	selp.b16 	%rs383, %rs24, %rs383, %p303;
$L__BB2_35:
	cvt.u32.u16 	%r464, %rs383;
	and.b32  	%r445, %r464, 255;
	mov.b32 	%r461, 16;
	mov.b32 	%r462, 31;
	mov.b32 	%r463, -1;
	// begin inline asm
	shfl.sync.down.b32 %r444, %r445, %r461, %r462, %r463;
	// end inline asm
	// begin inline asm
	shfl.sync.down.b32 %r449, %r450, %r461, %r462, %r463;
	// end inline asm
	mov.b64 	{%r455, %r460}, %rd417;
	// begin inline asm
	shfl.sync.down.b32 %r454, %r455, %r461, %r462, %r463;
	// end inline asm
	// begin inline asm
	shfl.sync.down.b32 %r459, %r460, %r461, %r462, %r463;
	// end inline asm
	mov.b64 	%rd34, {%r454, %r459};
	cvt.u16.u32 	%rs27, %r444;
	setp.gt.s32 	%p304, %r359, 15;
	@%p304 bra 	$L__BB2_39;
	and.b16  	%rs339, %rs383, 255;
	setp.eq.s16 	%p305, %rs339, 0;
	and.b16  	%rs340, %rs27, 255;
	setp.eq.s16 	%p306, %rs340, 0;
	or.pred  	%p307, %p305, %p306;
	@%p307 bra 	$L__BB2_38;
	min.s64 	%rd417, %rd34, %rd417;
	mov.b16 	%rs383, 1;
	bra.uni 	$L__BB2_39;
$L__BB2_38:
	setp.eq.s16 	%p308, %rs339, 0;
	selp.b16 	%rs383, %rs27, %rs383, %p308;
	selp.b64 	%rd417, %rd34, %rd417, %p308;
$L__BB2_39:
	setp.ne.s32 	%p309, %r359, 0;
	@%p309 bra 	$L__BB2_41;
	shr.u32 	%r465, %r1, 1;
	and.b32  	%r466, %r465, 496;
	mov.u32 	%r467, _ZZN3cub18CUB_300001_SM_10006detail6reduce28DeviceReduceSingleTileKernelINS2_10policy_hubIN4cuda3std3__45tupleIJblEEEjN6thrust24THRUST_300001_SM_1000_NS8cuda_cub9__find_if7functorIS9_EEE10Policy1000ENSB_12zip_iteratorINS8_IJNSD_26transform_input_iterator_tIbNSB_6detail15normal_iteratorINSB_10device_ptrIiEEEE17greater_than_zeroEENSB_17counting_iteratorIlNSB_11use_defaultESS_SS_EEEEEEEPS9_jSF_S9_S9_NS7_10__identityEEEvT0_T1_T2_T3_T4_T6_E12temp_storage;
	add.s32 	%r468, %r467, %r466;
	st.shared.u8 	[%r468+8], %rs383;
	st.shared.u64 	[%r468+16], %rd417;
$L__BB2_41:
	bar.sync 	0;
	setp.ne.s32 	%p310, %r1, 0;
	@%p310 bra 	$L__BB2_121;
	ld.shared.u8 	%rs343, [_ZZN3cub18CUB_300001_SM_10006detail6reduce28DeviceReduceSingleTileKernelINS2_10policy_hubIN4cuda3std3__45tupleIJblEEEjN6thrust24THRUST_300001_SM_1000_NS8cuda_cub9__find_if7functorIS9_EEE10Policy1000ENSB_12zip_iteratorINS8_IJNSD_26transform_input_iterator_tIbNSB_6detail15normal_iteratorINSB_10device_ptrIiEEEE17greater_than_zeroEENSB_17counting_iteratorIlNSB_11use_defaultESS_SS_EEEEEEEPS9_jSF_S9_S9_NS7_10__identityEEEvT0_T1_T2_T3_T4_T6_E12temp_storage+24];
	ld.shared.u64 	%rd378, [_ZZN3cub18CUB_300001_SM_10006detail6reduce28DeviceReduceSingleTileKernelINS2_10policy_hubIN4cuda3std3__45tupleIJblEEEjN6thrust24THRUST_300001_SM_1000_NS8cuda_cub9__find_if7functorIS9_EEE10Policy1000ENSB_12zip_iteratorINS8_IJNSD_26transform_input_iterator_tIbNSB_6detail15normal_iteratorINSB_10device_ptrIiEEEE17greater_than_zeroEENSB_17counting_iteratorIlNSB_11use_defaultESS_SS_EEEEEEEPS9_jSF_S9_S9_NS7_10__identityEEEvT0_T1_T2_T3_T4_T6_E12temp_storage+32];
	and.b16  	%rs344, %rs383, 255;
	setp.eq.s16 	%p311, %rs344, 0;
	setp.eq.s16 	%p312, %rs343, 0;
	min.s64 	%rd379, %rd378, %rd417;
	selp.b16 	%rs345, %rs383, 1, %p312;
	selp.b16 	%rs346, %rs343, %rs345, %p311;
	and.b16  	%rs347, %rs346, 255;
	selp.b64 	%rd380, %rd417, %rd379, %p312;
	selp.b64 	%rd381, %rd378, %rd380, %p311;
	ld.shared.u8 	%rs348, [_ZZN3cub18CUB_300001_SM_10006detail6reduce28DeviceReduceSingleTileKernelINS2_10policy_hubIN4cuda3std3__45tupleIJblEEEjN6thrust24THRUST_300001_SM_1000_NS8cuda_cub9__find_if7functorIS9_EEE10Policy1000ENSB_12zip_iteratorINS8_IJNSD_26transform_input_iterator_tIbNSB_6detail15normal_iteratorINSB_10device_ptrIiEEEE17greater_than_zeroEENSB_17counting_iteratorIlNSB_11use_defaultESS_SS_EEEEEEEPS9_jSF_S9_S9_NS7_10__identityEEEvT0_T1_T2_T3_T4_T6_E12temp_storage+40];
	ld.shared.u64 	%rd382, [_ZZN3cub18CUB_300001_SM_10006detail6reduce28DeviceReduceSingleTileKernelINS2_10policy_hubIN4cuda3std3__45tupleIJblEEEjN6thrust24THRUST_300001_SM_1000_NS8cuda_cub9__find_if7functorIS9_EEE10Policy1000ENSB_12zip_iteratorINS8_IJNSD_26transform_input_iterator_tIbNSB_6detail15normal_iteratorINSB_10device_ptrIiEEEE17greater_than_zeroEENSB_17counting_iteratorIlNSB_11use_defaultESS_SS_EEEEEEEPS9_jSF_S9_S9_NS7_10__identityEEEvT0_T1_T2_T3_T4_T6_E12temp_storage+48];
	setp.eq.s16 	%p313, %rs347, 0;
	setp.eq.s16 	%p314, %rs348, 0;
	min.s64 	%rd383, %rd382, %rd381;
	selp.b16 	%rs349, %rs346, 1, %p314;
	selp.b16 	%rs350, %rs348, %rs349, %p313;
	and.b16  	%rs351, %rs350, 255;
	selp.b64 	%rd384, %rd381, %rd383, %p314;
	selp.b64 	%rd385, %rd382, %rd384, %p313;
	ld.shared.u8 	%rs352, [_ZZN3cub18CUB_300001_SM_10006detail6reduce28DeviceReduceSingleTileKernelINS2_10policy_hubIN4cuda3std3__45tupleIJblEEEjN6thrust24THRUST_300001_SM_1000_NS8cuda_cub9__find_if7functorIS9_EEE10Policy1000ENSB_12zip_iteratorINS8_IJNSD_26transform_input_iterator_tIbNSB_6detail15normal_iteratorINSB_10device_ptrIiEEEE17greater_than_zeroEENSB_17counting_iteratorIlNSB_11use_defaultESS_SS_EEEEEEEPS9_jSF_S9_S9_NS7_10__identityEEEvT0_T1_T2_T3_T4_T6_E12temp_storage+56];
	ld.shared.u64 	%rd386, [_ZZN3cub18CUB_300001_SM_10006detail6reduce28DeviceReduceSingleTileKernelINS2_10policy_hubIN4cuda3std3__45tupleIJblEEEjN6thrust24THRUST_300001_SM_1000_NS8cuda_cub9__find_if7functorIS9_EEE10Policy1000ENSB_12zip_iteratorINS8_IJNSD_26transform_input_iterator_tIbNSB_6detail15normal_iteratorINSB_10device_ptrIiEEEE17greater_than_zeroEENSB_17counting_iteratorIlNSB_11use_defaultESS_SS_EEEEEEEPS9_jSF_S9_S9_NS7_10__identityEEEvT0_T1_T2_T3_T4_T6_E12temp_storage+64];
	setp.eq.s16 	%p315, %rs351, 0;
	setp.eq.s16 	%p316, %rs352, 0;
	min.s64 	%rd387, %rd386, %rd385;
	selp.b16 	%rs353, %rs350, 1, %p316;
	selp.b16 	%rs354, %rs352, %rs353, %p315;
	and.b16  	%rs355, %rs354, 255;
	selp.b64 	%rd388, %rd385, %rd387, %p316;
	selp.b64 	%rd389, %rd386, %rd388, %p315;
	ld.shared.u8 	%rs356, [_ZZN3cub18CUB_300001_SM_10006detail6reduce28DeviceReduceSingleTileKernelINS2_10policy_hubIN4cuda3std3__45tupleIJblEEEjN6thrust24THRUST_300001_SM_1000_NS8cuda_cub9__find_if7functorIS9_EEE10Policy1000ENSB_12zip_iteratorINS8_IJNSD_26transform_input_iterator_tIbNSB_6detail15normal_iteratorINSB_10device_ptrIiEEEE17greater_than_zeroEENSB_17counting_iteratorIlNSB_11use_defaultESS_SS_EEEEEEEPS9_jSF_S9_S9_NS7_10__identityEEEvT0_T1_T2_T3_T4_T6_E12temp_storage+72];
	ld.shared.u64 	%rd390, [_ZZN3cub18CUB_300001_SM_10006detail6reduce28DeviceReduceSingleTileKernelINS2_10policy_hubIN4cuda3std3__45tupleIJblEEEjN6thrust24THRUST_300001_SM_1000_NS8cuda_cub9__find_if7functorIS9_EEE10Policy1000ENSB_12zip_iteratorINS8_IJNSD_26transform_input_iterator_tIbNSB_6detail15normal_iteratorINSB_10device_ptrIiEEEE17greater_than_zeroEENSB_17counting_iteratorIlNSB_11use_defaultESS_SS_EEEEEEEPS9_jSF_S9_S9_NS7_10__identityEEEvT0_T1_T2_T3_T4_T6_E12temp_storage+80];
	setp.eq.s16 	%p317, %rs355, 0;
	setp.eq.s16 	%p318, %rs356, 0;
	min.s64 	%rd391, %rd390, %rd389;
	selp.b16 	%rs357, %rs354, 1, %p318;
	selp.b16 	%rs358, %rs356, %rs357, %p317;
	and.b16  	%rs359, %rs358, 255;
	selp.b64 	%rd392, %rd389, %rd391, %p318;
	selp.b64 	%rd393, %rd390, %rd392, %p317;
	ld.shared.u8 	%rs360, [_ZZN3cub18CUB_300001_SM_10006detail6reduce28DeviceReduceSingleTileKernelINS2_10policy_hubIN4cuda3std3__45tupleIJblEEEjN6thrust24THRUST_300001_SM_1000_NS8cuda_cub9__find_if7functorIS9_EEE10Policy1000ENSB_12zip_iteratorINS8_IJNSD_26transform_input_iterator_tIbNSB_6detail15normal_iteratorINSB_10device_ptrIiEEEE17greater_than_zeroEENSB_17counting_iteratorIlNSB_11use_defaultESS_SS_EEEEEEEPS9_jSF_S9_S9_NS7_10__identityEEEvT0_T1_T2_T3_T4_T6_E12temp_storage+88];
	ld.shared.u64 	%rd394, [_ZZN3cub18CUB_300001_SM_10006detail6reduce28DeviceReduceSingleTileKernelINS2_10policy_hubIN4cuda3std3__45tupleIJblEEEjN6thrust24THRUST_300001_SM_1000_NS8cuda_cub9__find_if7functorIS9_EEE10Policy1000ENSB_12zip_iteratorINS8_IJNSD_26transform_input_iterator_tIbNSB_6detail15normal_iteratorINSB_10device_ptrIiEEEE17greater_than_zeroEENSB_17counting_iteratorIlNSB_11use_defaultESS_SS_EEEEEEEPS9_jSF_S9_S9_NS7_10__identityEEEvT0_T1_T2_T3_T4_T6_E12temp_storage+96];
	setp.eq.s16 	%p319, %rs359, 0;
	setp.eq.s16 	%p320, %rs360, 0;
	min.s64 	%rd395, %rd394, %rd393;
	selp.b16 	%rs361, %rs358, 1, %p320;
	selp.b16 	%rs362, %rs360, %rs361, %p319;
	and.b16  	%rs363, %rs362, 255;
	selp.b64 	%rd396, %rd393, %rd395, %p320;
	selp.b64 	%rd397, %rd394, %rd396, %p319;
	ld.shared.u8 	%rs364, [_ZZN3cub18CUB_300001_SM_10006detail6reduce28DeviceReduceSingleTileKernelINS2_10policy_hubIN4cuda3std3__45tupleIJblEEEjN6thrust24THRUST_300001_SM_1000_NS8cuda_cub9__find_if7functorIS9_EEE10Policy1000ENSB_12zip_iteratorINS8_IJNSD_26transform_input_iterator_tIbNSB_6detail15normal_iteratorINSB_10device_ptrIiEEEE17greater_than_zeroEENSB_17counting_iteratorIlNSB_11use_defaultESS_SS_EEEEEEEPS9_jSF_S9_S9_NS7_10__identityEEEvT0_T1_T2_T3_T4_T6_E12temp_storage+104];
	ld.shared.u64 	%rd398, [_ZZN3cub18CUB_300001_SM_10006detail6reduce28DeviceReduceSingleTileKernelINS2_10policy_hubIN4cuda3std3__45tupleIJblEEEjN6thrust24THRUST_300001_SM_1000_NS8cuda_cub9__find_if7functorIS9_EEE10Policy1000ENSB_12zip_iteratorINS8_IJNSD_26transform_input_iterator_tIbNSB_6detail15normal_iteratorINSB_10device_ptrIiEEEE17greater_than_zeroEENSB_17counting_iteratorIlNSB_11use_defaultESS_SS_EEEEEEEPS9_jSF_S9_S9_NS7_10__identityEEEvT0_T1_T2_T3_T4_T6_E12temp_storage+112];
	setp.eq.s16 	%p321, %rs363, 0;
	setp.eq.s16 	%p322, %rs364, 0;
	min.s64 	%rd399, %rd398, %rd397;
	selp.b16 	%rs365, %rs362, 1, %p322;
	selp.b16 	%rs366, %rs364, %rs365, %p321;
	and.b16  	%rs367, %rs366, 255;
	selp.b64 	%rd400, %rd397, %rd399, %p322;
	selp.b64 	%rd401, %rd398, %rd400, %p321;
	ld.shared.u8 	%rs368, [_ZZN3cub18CUB_300001_SM_10006detail6reduce28DeviceReduceSingleTileKernelINS2_10policy_hubIN4cuda3std3__45tupleIJblEEEjN6thrust24THRUST_300001_SM_1000_NS8cuda_cub9__find_if7functorIS9_EEE10Policy1000ENSB_12zip_iteratorINS8_IJNSD_26transform_input_iterator_tIbNSB_6detail15normal_iteratorINSB_10device_ptrIiEEEE17greater_than_zeroEENSB_17counting_iteratorIlNSB_11use_defaultESS_SS_EEEEEEEPS9_jSF_S9_S9_NS7_10__identityEEEvT0_T1_T2_T3_T4_T6_E12temp_storage+120];
	ld.shared.u64 	%rd402, [_ZZN3cub18CUB_300001_SM_10006detail6reduce28DeviceReduceSingleTileKernelINS2_10policy_hubIN4cuda3std3__45tupleIJblEEEjN6thrust24THRUST_300001_SM_1000_NS8cuda_cub9__find_if7functorIS9_EEE10Policy1000ENSB_12zip_iteratorINS8_IJNSD_26transform_input_iterator_tIbNSB_6detail15normal_iteratorINSB_10device_ptrIiEEEE17greater_than_zeroEENSB_17counting_iteratorIlNSB_11use_defaultESS_SS_EEEEEEEPS9_jSF_S9_S9_NS7_10__identityEEEvT0_T1_T2_T3_T4_T6_E12temp_storage+128];
	setp.eq.s16 	%p323, %rs367, 0;
	setp.eq.s16 	%p324, %rs368, 0;
	min.s64 	%rd403, %rd402, %rd401;
	selp.b16 	%rs369, %rs366, 1, %p324;
	selp.b16 	%rs383, %rs368, %rs369, %p323;
	selp.b64 	%rd404, %rd401, %rd403, %p324;
	selp.b64 	%rd417, %rd402, %rd404, %p323;
	bra.uni 	$L__BB2_121;
$L__BB2_43:
	// begin inline asm
	mov.u32 %r241, %laneid;
	// end inline asm
	and.b32  	%r262, %r1, 992;
	add.s32 	%r263, %r262, 32;
	setp.gt.u32 	%p235, %r263, %r44;
	not.b32 	%r264, %r262;
	add.s32 	%r265, %r44, %r264;
	selp.b32 	%r260, %r265, 31, %p235;
	cvt.u32.u16 	%r266, %rs383;
	and.b32  	%r243, %r266, 255;
	mov.b32 	%r259, 1;
	mov.b32 	%r261, -1;
	// begin inline asm
	shfl.sync.down.b32 %r242, %r243, %r259, %r260, %r261;
	// end inline asm
	// begin inline asm
	shfl.sync.down.b32 %r247, %r248, %r259, %r260, %r261;
	// end inline asm
	mov.b64 	{%r253, %r258}, %rd417;
	// begin inline asm
	shfl.sync.down.b32 %r252, %r253, %r259, %r260, %r261;
	// end inline asm
	// begin inline asm
	shfl.sync.down.b32 %r257, %r258, %r259, %r260, %r261;
	// end inline asm
	mov.b64 	%rd39, {%r252, %r257};
	cvt.u16.u32 	%rs31, %r242;
	setp.ge.s32 	%p236, %r241, %r260;
	@%p236 bra 	$L__BB2_47;
	and.b16  	%rs282, %rs383, 255;
	setp.eq.s16 	%p237, %rs282, 0;
	and.b16  	%rs283, %rs31, 255;
	setp.eq.s16 	%p238, %rs283, 0;
	or.pred  	%p239, %p237, %p238;
	@%p239 bra 	$L__BB2_46;
	min.s64 	%rd417, %rd39, %rd417;
	mov.b16 	%rs383, 1;
	bra.uni 	$L__BB2_47;
$L__BB2_46:
	setp.eq.s16 	%p240, %rs282, 0;
	selp.b16 	%rs383, %rs31, %rs383, %p240;
	selp.b64 	%rd417, %rd39, %rd417, %p240;
$L__BB2_47:
	cvt.u32.u16 	%r287, %rs383;
	and.b32  	%r268, %r287, 255;
	mov.b32 	%r284, 2;
	mov.b32 	%r286, -1;
	// begin inline asm
	shfl.sync.down.b32 %r267, %r268, %r284, %r260, %r286;
	// end inline asm
	// begin inline asm
	shfl.sync.down.b32 %r272, %r273, %r284, %r260, %r286;
	// end inline asm
	mov.b64 	{%r278, %r283}, %rd417;
	// begin inline asm
	shfl.sync.down.b32 %r277, %r278, %r284, %r260, %r286;
	// end inline asm
	// begin inline asm
	shfl.sync.down.b32 %r282, %r283, %r284, %r260, %r286;
	// end inline asm
	mov.b64 	%rd43, {%r277, %r282};
	cvt.u16.u32 	%rs34, %r267;
	add.s32 	%r288, %r241, 2;
	setp.gt.s32 	%p241, %r288, %r260;
	@%p241 bra 	$L__BB2_51;
	and.b16  	%rs286, %rs383, 255;
	setp.eq.s16 	%p242, %rs286, 0;
	and.b16  	%rs287, %rs34, 255;
	setp.eq.s16 	%p243, %rs287, 0;
	or.pred  	%p244, %p242, %p243;
	@%p244 bra 	$L__BB2_50;
	min.s64 	%rd417, %rd43, %rd417;
	mov.b16 	%rs383, 1;
	bra.uni 	$L__BB2_51;
$L__BB2_50:
	setp.eq.s16 	%p245, %rs286, 0;
	selp.b16 	%rs383, %rs34, %rs383, %p245;
	selp.b64 	%rd417, %rd43, %rd417, %p245;
$L__BB2_51:
	cvt.u32.u16 	%r309, %rs383;
	and.b32  	%r290, %r309, 255;
	mov.b32 	%r306, 4;
	mov.b32 	%r308, -1;
	// begin inline asm
	shfl.sync.down.b32 %r289, %r290, %r306, %r260, %r308;
	// end inline asm
	// begin inline asm
	shfl.sync.down.b32 %r294, %r295, %r306, %r260, %r308;
	// end inline asm
	mov.b64 	{%r300, %r305}, %rd417;
	// begin inline asm
	shfl.sync.down.b32 %r299, %r300, %r306, %r260, %r308;
	// end inline asm
	// begin inline asm
	shfl.sync.down.b32 %r304, %r305, %r306, %r260, %r308;
	// end inline asm
	mov.b64 	%rd47, {%r299, %r304};
	cvt.u16.u32 	%rs37, %r289;
	add.s32 	%r310, %r241, 4;
	setp.gt.s32 	%p246, %r310, %r260;
	@%p246 bra 	$L__BB2_55;
	and.b16  	%rs290, %rs383, 255;
	setp.eq.s16 	%p247, %rs290, 0;
	and.b16  	%rs291, %rs37, 255;
	setp.eq.s16 	%p248, %rs291, 0;
	or.pred  	%p249, %p247, %p248;
	@%p249 bra 	$L__BB2_54;
	min.s64 	%rd417, %rd47, %rd417;
	mov.b16 	%rs383, 1;
	bra.uni 	$L__BB2_55;
$L__BB2_54:
	setp.eq.s16 	%p250, %rs290, 0;
	selp.b16 	%rs383, %rs37, %rs383, %p250;
	selp.b64 	%rd417, %rd47, %rd417, %p250;
$L__BB2_55:
	cvt.u32.u16 	%r331, %rs383;
	and.b32  	%r312, %r331, 255;
	mov.b32 	%r328, 8;
	mov.b32 	%r330, -1;
	// begin inline asm
	shfl.sync.down.b32 %r311, %r312, %r328, %r260, %r330;
	// end inline asm
	// begin inline asm
	shfl.sync.down.b32 %r316, %r317, %r328, %r260, %r330;
	// end inline asm
	mov.b64 	{%r322, %r327}, %rd417;
	// begin inline asm
	shfl.sync.down.b32 %r321, %r322, %r328, %r260, %r330;
	// end inline asm
	// begin inline asm
	shfl.sync.down.b32 %r326, %r327, %r328, %r260, %r330;
	// end inline asm
	mov.b64 	%rd51, {%r321, %r326};
	cvt.u16.u32 	%rs40, %r311;
	add.s32 	%r332, %r241, 8;
	setp.gt.s32 	%p251, %r332, %r260;
	@%p251 bra 	$L__BB2_59;
	and.b16  	%rs294, %rs383, 255;
	setp.eq.s16 	%p252, %rs294, 0;
	and.b16  	%rs295, %rs40, 255;
	setp.eq.s16 	%p253, %rs295, 0;
	or.pred  	%p254, %p252, %p253;
	@%p254 bra 	$L__BB2_58;
	min.s64 	%rd417, %rd51, %rd417;
	mov.b16 	%rs383, 1;
	bra.uni 	$L__BB2_59;
$L__BB2_58:
	setp.eq.s16 	%p255, %rs294, 0;
	selp.b16 	%rs383, %rs40, %rs383, %p255;
	selp.b64 	%rd417, %rd51, %rd417, %p255;
$L__BB2_59:
	cvt.u32.u16 	%r353, %rs383;
	and.b32  	%r334, %r353, 255;
	mov.b32 	%r350, 16;
	mov.b32 	%r352, -1;
	// begin inline asm
	shfl.sync.down.b32 %r333, %r334, %r350, %r260, %r352;
	// end inline asm
	// begin inline asm
	shfl.sync.down.b32 %r338, %r339, %r350, %r260, %r352;
	// end inline asm
	mov.b64 	{%r344, %r349}, %rd417;
	// begin inline asm
	shfl.sync.down.b32 %r343, %r344, %r350, %r260, %r352;
	// end inline asm
	// begin inline asm
	shfl.sync.down.b32 %r348, %r349, %r350, %r260, %r352;
	// end inline asm
	mov.b64 	%rd55, {%r343, %r348};
	cvt.u16.u32 	%rs43, %r333;
	add.s32 	%r354, %r241, 16;
	setp.gt.s32 	%p256, %r354, %r260;
	@%p256 bra 	$L__BB2_63;
	and.b16  	%rs298, %rs383, 255;
	setp.eq.s16 	%p257, %rs298, 0;
	and.b16  	%rs299, %rs43, 255;
	setp.eq.s16 	%p258, %rs299, 0;
	or.pred  	%p259, %p257, %p258;
	@%p259 bra 	$L__BB2_62;
	min.s64 	%rd417, %rd55, %rd417;
	mov.b16 	%rs383, 1;
	bra.uni 	$L__BB2_63;
$L__BB2_62:
	setp.eq.s16 	%p260, %rs298, 0;
	selp.b16 	%rs383, %rs43, %rs383, %p260;
	selp.b64 	%rd417, %rd55, %rd417, %p260;
$L__BB2_63:
	setp.ne.s32 	%p261, %r241, 0;
	@%p261 bra 	$L__BB2_65;
	shr.u32 	%r355, %r1, 1;
	and.b32  	%r356, %r355, 496;
	mov.u32 	%r357, _ZZN3cub18CUB_300001_SM_10006detail6reduce28DeviceReduceSingleTileKernelINS2_10policy_hubIN4cuda3std3__45tupleIJblEEEjN6thrust24THRUST_300001_SM_1000_NS8cuda_cub9__find_if7functorIS9_EEE10Policy1000ENSB_12zip_iteratorINS8_IJNSD_26transform_input_iterator_tIbNSB_6detail15normal_iteratorINSB_10device_ptrIiEEEE17greater_than_zeroEENSB_17counting_iteratorIlNSB_11use_defaultESS_SS_EEEEEEEPS9_jSF_S9_S9_NS7_10__identityEEEvT0_T1_T2_T3_T4_T6_E12temp_storage;
	add.s32 	%r358, %r357, %r356;
	st.shared.u8 	[%r358+8], %rs383;
	st.shared.u64 	[%r358+16], %rd417;
$L__BB2_65:
	bar.sync 	0;
	setp.ne.s32 	%p262, %r1, 0;
	@%p262 bra 	$L__BB2_121;
	setp.lt.u32 	%p263, %r44, 33;
	@%p263 bra 	$L__BB2_68;
	ld.shared.u8 	%rs302, [_ZZN3cub18CUB_300001_SM_10006detail6reduce28DeviceReduceSingleTileKernelINS2_10policy_hubIN4cuda3std3__45tupleIJblEEEjN6thrust24THRUST_300001_SM_1000_NS8cuda_cub9__find_if7functorIS9_EEE10Policy1000ENSB_12zip_iteratorINS8_IJNSD_26transform_input_iterator_tIbNSB_6detail15normal_iteratorINSB_10device_ptrIiEEEE17greater_than_zeroEENSB_17counting_iteratorIlNSB_11use_defaultESS_SS_EEEEEEEPS9_jSF_S9_S9_NS7_10__identityEEEvT0_T1_T2_T3_T4_T6_E12temp_storage+24];
	ld.shared.u64 	%rd357, [_ZZN3cub18CUB_300001_SM_10006detail6reduce28DeviceReduceSingleTileKernelINS2_10policy_hubIN4cuda3std3__45tupleIJblEEEjN6thrust24THRUST_300001_SM_1000_NS8cuda_cub9__find_if7functorIS9_EEE10Policy1000ENSB_12zip_iteratorINS8_IJNSD_26transform_input_iterator_tIbNSB_6detail15normal_iteratorINSB_10device_ptrIiEEEE17greater_than_zeroEENSB_17counting_iteratorIlNSB_11use_defaultESS_SS_EEEEEEEPS9_jSF_S9_S9_NS7_10__identityEEEvT0_T1_T2_T3_T4_T6_E12temp_storage+32];
	and.b16  	%rs303, %rs383, 255;
	setp.eq.s16 	%p264, %rs303, 0;
	setp.eq.s16 	%p265, %rs302, 0;
	min.s64 	%rd358, %rd357, %rd417;
	selp.b16 	%rs304, %rs383, 1, %p265;
	selp.b16 	%rs383, %rs302, %rs304, %p264;
	selp.b64 	%rd359, %rd417, %rd358, %p265;
	selp.b64 	%rd417, %rd357, %rd359, %p264;
$L__BB2_68:
	setp.lt.u32 	%p266, %r44, 65;
	@%p266 bra 	$L__BB2_70;
	ld.shared.u8 	%rs305, [_ZZN3cub18CUB_300001_SM_10006detail6reduce28DeviceReduceSingleTileKernelINS2_10policy_hubIN4cuda3std3__45tupleIJblEEEjN6thrust24THRUST_300001_SM_1000_NS8cuda_cub9__find_if7functorIS9_EEE10Policy1000ENSB_12zip_iteratorINS8_IJNSD_26transform_input_iterator_tIbNSB_6detail15normal_iteratorINSB_10device_ptrIiEEEE17greater_than_zeroEENSB_17counting_iteratorIlNSB_11use_defaultESS_SS_EEEEEEEPS9_jSF_S9_S9_NS7_10__identityEEEvT0_T1_T2_T3_T4_T6_E12temp_storage+40];
	ld.shared.u64 	%rd360, [_ZZN3cub18CUB_300001_SM_10006detail6reduce28DeviceReduceSingleTileKernelINS2_10policy_hubIN4cuda3std3__45tupleIJblEEEjN6thrust24THRUST_300001_SM_1000_NS8cuda_cub9__find_if7functorIS9_EEE10Policy1000ENSB_12zip_iteratorINS8_IJNSD_26transform_input_iterator_tIbNSB_6detail15normal_iteratorINSB_10device_ptrIiEEEE17greater_than_zeroEENSB_17counting_iteratorIlNSB_11use_defaultESS_SS_EEEEEEEPS9_jSF_S9_S9_NS7_10__identityEEEvT0_T1_T2_T3_T4_T6_E12temp_storage+48];
	and.b16  	%rs306, %rs383, 255;
	setp.eq.s16 	%p267, %rs306, 0;
	setp.eq.s16 	%p268, %rs305, 0;
	min.s64 	%rd361, %rd360, %rd417;
	selp.b16 	%rs307, %rs383, 1, %p268;
	selp.b16 	%rs383, %rs305, %rs307, %p267;
	selp.b64 	%rd362, %rd417, %rd361, %p268;
	selp.b64 	%rd417, %rd360, %rd362, %p267;
$L__BB2_70:
	setp.lt.u32 	%p269, %r44, 97;
	@%p269 bra 	$L__BB2_72;
	ld.shared.u8 	%rs308, [_ZZN3cub18CUB_300001_SM_10006detail6reduce28DeviceReduceSingleTileKernelINS2_10policy_hubIN4cuda3std3__45tupleIJblEEEjN6thrust24THRUST_300001_SM_1000_NS8cuda_cub9__find_if7functorIS9_EEE10Policy1000ENSB_12zip_iteratorINS8_IJNSD_26transform_input_iterator_tIbNSB_6detail15normal_iteratorINSB_10device_ptrIiEEEE17greater_than_zeroEENSB_17counting_iteratorIlNSB_11use_defaultESS_SS_EEEEEEEPS9_jSF_S9_S9_NS7_10__identityEEEvT0_T1_T2_T3_T4_T6_E12temp_storage+56];
	ld.shared.u64 	%rd363, [_ZZN3cub18CUB_300001_SM_10006detail6reduce28DeviceReduceSingleTileKernelINS2_10policy_hubIN4cuda3std3__45tupleIJblEEEjN6thrust24THRUST_300001_SM_1000_NS8cuda_cub9__find_if7functorIS9_EEE10Policy1000ENSB_12zip_iteratorINS8_IJNSD_26transform_input_iterator_tIbNSB_6detail15normal_iteratorINSB_10device_ptrIiEEEE17greater_than_zeroEENSB_17counting_iteratorIlNSB_11use_defaultESS_SS_EEEEEEEPS9_jSF_S9_S9_NS7_10__identityEEEvT0_T1_T2_T3_T4_T6_E12temp_storage+64];
	and.b16  	%rs309, %rs383, 255;
	setp.eq.s16 	%p270, %rs309, 0;
	setp.eq.s16 	%p271, %rs308, 0;
	min.s64 	%rd364, %rd363, %rd417;
	selp.b16 	%rs310, %rs383, 1, %p271;
	selp.b16 	%rs383, %rs308, %rs310, %p270;
	selp.b64 	%rd365, %rd417, %rd364, %p271;
	selp.b64 	%rd417, %rd363, %rd365, %p270;
$L__BB2_72:
	setp.lt.u32 	%p272, %r44, 129;
	@%p272 bra 	$L__BB2_74;
	ld.shared.u8 	%rs311, [_ZZN3cub18CUB_300001_SM_10006detail6reduce28DeviceReduceSingleTileKernelINS2_10policy_hubIN4cuda3std3__45tupleIJblEEEjN6thrust24THRUST_300001_SM_1000_NS8cuda_cub9__find_if7functorIS9_EEE10Policy1000ENSB_12zip_iteratorINS8_IJNSD_26transform_input_iterator_tIbNSB_6detail15normal_iteratorINSB_10device_ptrIiEEEE17greater_than_zeroEENSB_17counting_iteratorIlNSB_11use_defaultESS_SS_EEEEEEEPS9_jSF_S9_S9_NS7_10__identityEEEvT0_T1_T2_T3_T4_T6_E12temp_storage+72];
	ld.shared.u64 	%rd366, [_ZZN3cub18CUB_300001_SM_10006detail6reduce28DeviceReduceSingleTileKernelINS2_10policy_hubIN4cuda3std3__45tupleIJblEEEjN6thrust24THRUST_300001_SM_1000_NS8cuda_cub9__find_if7functorIS9_EEE10Policy1000ENSB_12zip_iteratorINS8_IJNSD_26transform_input_iterator_tIbNSB_6detail15normal_iteratorINSB_10device_ptrIiEEEE17greater_than_zeroEENSB_17counting_iteratorIlNSB_11use_defaultESS_SS_EEEEEEEPS9_jSF_S9_S9_NS7_10__identityEEEvT0_T1_T2_T3_T4_T6_E12temp_storage+80];
	and.b16  	%rs312, %rs383, 255;
	setp.eq.s16 	%p273, %rs312, 0;
	setp.eq.s16 	%p274, %rs311, 0;
	min.s64 	%rd367, %rd366, %rd417;
	selp.b16 	%rs313, %rs383, 1, %p274;
	selp.b16 	%rs383, %rs311, %rs313, %p273;
	selp.b64 	%rd368, %rd417, %rd367, %p274;
	selp.b64 	%rd417, %rd366, %rd368, %p273;
$L__BB2_74:
	setp.lt.u32 	%p275, %r44, 161;
	@%p275 bra 	$L__BB2_76;
	ld.shared.u8 	%rs314, [_ZZN3cub18CUB_300001_SM_10006detail6reduce28DeviceReduceSingleTileKernelINS2_10policy_hubIN4cuda3std3__45tupleIJblEEEjN6thrust24THRUST_300001_SM_1000_NS8cuda_cub9__find_if7functorIS9_EEE10Policy1000ENSB_12zip_iteratorINS8_IJNSD_26transform_input_iterator_tIbNSB_6detail15normal_iteratorINSB_10device_ptrIiEEEE17greater_than_zeroEENSB_17counting_iteratorIlNSB_11use_defaultESS_SS_EEEEEEEPS9_jSF_S9_S9_NS7_10__identityEEEvT0_T1_T2_T3_T4_T6_E12temp_storage+88];
	ld.shared.u64 	%rd369, [_ZZN3cub18CUB_300001_SM_10006detail6reduce28DeviceReduceSingleTileKernelINS2_10policy_hubIN4cuda3std3__45tupleIJblEEEjN6thrust24THRUST_300001_SM_1000_NS8cuda_cub9__find_if7functorIS9_EEE10Policy1000ENSB_12zip_iteratorINS8_IJNSD_26transform_input_iterator_tIbNSB_6detail15normal_iteratorINSB_10device_ptrIiEEEE17greater_than_zeroEENSB_17counting_iteratorIlNSB_11use_defaultESS_SS_EEEEEEEPS9_jSF_S9_S9_NS7_10__identityEEEvT0_T1_T2_T3_T4_T6_E12temp_storage+96];
	and.b16  	%rs315, %rs383, 255;
	setp.eq.s16 	%p276, %rs315, 0;
	setp.eq.s16 	%p277, %rs314, 0;
	min.s64 	%rd370, %rd369, %rd417;
	selp.b16 	%rs316, %rs383, 1, %p277;
	selp.b16 	%rs383, %rs314, %rs316, %p276;
	selp.b64 	%rd371, %rd417, %rd370, %p277;
	selp.b64 	%rd417, %rd369, %rd371, %p276;
$L__BB2_76:
	setp.lt.u32 	%p278, %r44, 193;
	@%p278 bra 	$L__BB2_78;
	ld.shared.u8 	%rs317, [_ZZN3cub18CUB_300001_SM_10006detail6reduce28DeviceReduceSingleTileKernelINS2_10policy_hubIN4cuda3std3__45tupleIJblEEEjN6thrust24THRUST_300001_SM_1000_NS8cuda_cub9__find_if7functorIS9_EEE10Policy1000ENSB_12zip_iteratorINS8_IJNSD_26transform_input_iterator_tIbNSB_6detail15normal_iteratorINSB_10device_ptrIiEEEE17greater_than_zeroEENSB_17counting_iteratorIlNSB_11use_defaultESS_SS_EEEEEEEPS9_jSF_S9_S9_NS7_10__identityEEEvT0_T1_T2_T3_T4_T6_E12temp_storage+104];
	ld.shared.u64 	%rd372, [_ZZN3cub18CUB_300001_SM_10006detail6reduce28DeviceReduceSingleTileKernelINS2_10policy_hubIN4cuda3std3__45tupleIJblEEEjN6thrust24THRUST_300001_SM_1000_NS8cuda_cub9__find_if7functorIS9_EEE10Policy1000ENSB_12zip_iteratorINS8_IJNSD_26transform_input_iterator_tIbNSB_6detail15normal_iteratorINSB_10device_ptrIiEEEE17greater_than_zeroEENSB_17counting_iteratorIlNSB_11use_defaultESS_SS_EEEEEEEPS9_jSF_S9_S9_NS7_10__identityEEEvT0_T1_T2_T3_T4_T6_E12temp_storage+112];
	and.b16  	%rs318, %rs383, 255;
	setp.eq.s16 	%p279, %rs318, 0;
	setp.eq.s16 	%p280, %rs317, 0;
	min.s64 	%rd373, %rd372, %rd417;
	selp.b16 	%rs319, %rs383, 1, %p280;
	selp.b16 	%rs383, %rs317, %rs319, %p279;
	selp.b64 	%rd374, %rd417, %rd373, %p280;
	selp.b64 	%rd417, %rd372, %rd374, %p279;
$L__BB2_78:
	setp.lt.u32 	%p281, %r44, 225;
	@%p281 bra 	$L__BB2_121;
	ld.shared.u8 	%rs320, [_ZZN3cub18CUB_300001_SM_10006detail6reduce28DeviceReduceSingleTileKernelINS2_10policy_hubIN4cuda3std3__45tupleIJblEEEjN6thrust24THRUST_300001_SM_1000_NS8cuda_cub9__find_if7functorIS9_EEE10Policy1000ENSB_12zip_iteratorINS8_IJNSD_26transform_input_iterator_tIbNSB_6detail15normal_iteratorINSB_10device_ptrIiEEEE17greater_than_zeroEENSB_17counting_iteratorIlNSB_11use_defaultESS_SS_EEEEEEEPS9_jSF_S9_S9_NS7_10__identityEEEvT0_T1_T2_T3_T4_T6_E12temp_storage+120];
	ld.shared.u64 	%rd375, [_ZZN3cub18CUB_300001_SM_10006detail6reduce28DeviceReduceSingleTileKernelINS2_10policy_hubIN4cuda3std3__45tupleIJblEEEjN6thrust24THRUST_300001_SM_1000_NS8cuda_cub9__find_if7functorIS9_EEE10Policy1000ENSB_12zip_iteratorINS8_IJNSD_26transform_input_iterator_tIbNSB_6detail15normal_iteratorINSB_10device_ptrIiEEEE17greater_than_zeroEENSB_17counting_iteratorIlNSB_11use_defaultESS_SS_EEEEEEEPS9_jSF_S9_S9_NS7_10__identityEEEvT0_T1_T2_T3_T4_T6_E12temp_storage+128];
	and.b16  	%rs321, %rs383, 255;
	setp.eq.s16 	%p282, %rs321, 0;
	setp.eq.s16 	%p283, %rs320, 0;
	min.s64 	%rd376, %rd375, %rd417;
	selp.b16 	%rs322, %rs383, 1, %p283;
	selp.b16 	%rs383, %rs320, %rs322, %p282;
	selp.b64 	%rd377, %rd417, %rd376, %p283;
	selp.b64 	%rd417, %rd375, %rd377, %p282;
	bra.uni 	$L__BB2_121;
$L__BB2_80:
	mov.u32 	%r20, %tid.x;
	cvt.u64.u32 	%rd72, %r20;
	mul.wide.u32 	%rd116, %r20, 4;
	add.s64 	%rd73, %rd2, %rd116;
	ld.global.u32 	%r56, [%rd73];
	setp.gt.s32 	%p3, %r56, 0;
	add.s32 	%r57, %r20, 256;
	cvt.u64.u32 	%rd117, %r57;
	ld.global.u32 	%r58, [%rd73+1024];
	setp.gt.s32 	%p4, %r58, 0;
	add.s32 	%r60, %r20, 512;
	cvt.u64.u32 	%rd118, %r60;
	add.s64 	%rd119, %rd113, %rd118;
	ld.global.u32 	%r61, [%rd73+2048];
	setp.gt.s32 	%p5, %r61, 0;
	add.s64 	%rd120, %rd119, 256;
	ld.global.u32 	%r62, [%rd73+3072];
	setp.gt.s32 	%p7, %r62, 0;
	or.pred  	%p9, %p3, %p4;
	selp.b64 	%rd121, %rd72, %rd117, %p3;
	add.s64 	%rd122, %rd113, %rd121;
	min.s64 	%rd123, %rd119, %rd122;
	selp.b64 	%rd124, %rd123, %rd122, %p5;
	or.pred  	%p10, %p9, %p5;
	selp.b64 	%rd125, %rd124, %rd119, %p9;
	min.s64 	%rd126, %rd120, %rd125;
	selp.b64 	%rd127, %rd126, %rd125, %p7;
	or.pred  	%p11, %p10, %p7;
	selp.u16 	%rs383, 1, 0, %p11;
	selp.b64 	%rd417, %rd127, %rd120, %p10;
	add.s32 	%r21, %r44, -1024;
	setp.lt.u32 	%p12, %r21, 1024;
	mov.b32 	%r478, 1024;
	@%p12 bra 	$L__BB2_84;
	mov.b32 	%r478, 1024;
$L__BB2_82:
	cvt.u64.u32 	%rd128, %r478;
	add.s64 	%rd129, %rd72, %rd128;
	mul.wide.u32 	%rd130, %r478, 4;
	add.s64 	%rd131, %rd73, %rd130;
	add.s64 	%rd132, %rd129, %rd113;
	ld.global.u32 	%r64, [%rd131];
	setp.gt.s32 	%p13, %r64, 0;
	add.s64 	%rd133, %rd132, 256;
	ld.global.u32 	%r65, [%rd131+1024];
	setp.gt.s32 	%p14, %r65, 0;
	selp.u16 	%rs101, 1, 0, %p14;
	add.s64 	%rd134, %rd132, 512;
	ld.global.u32 	%r66, [%rd131+2048];
	setp.gt.s32 	%p15, %r66, 0;
	selp.u16 	%rs102, 1, 0, %p15;
	add.s64 	%rd135, %rd132, 768;
	ld.global.u32 	%r67, [%rd131+3072];
	setp.gt.s32 	%p16, %r67, 0;
	selp.u16 	%rs103, 1, 0, %p16;
	and.b16  	%rs104, %rs383, 255;
	setp.eq.s16 	%p17, %rs104, 0;
	selp.u16 	%rs105, 1, 0, %p13;
	min.s64 	%rd136, %rd132, %rd417;
	selp.b16 	%rs106, 1, %rs383, %p13;
	selp.b64 	%rd137, %rd136, %rd417, %p13;
	selp.b16 	%rs107, %rs105, %rs106, %p17;
	and.b16  	%rs108, %rs107, 255;
	selp.b64 	%rd138, %rd132, %rd137, %p17;
	setp.eq.s16 	%p18, %rs108, 0;
	min.s64 	%rd139, %rd133, %rd138;
	selp.b16 	%rs109, 1, %rs107, %p14;
	selp.b64 	%rd140, %rd139, %rd138, %p14;
	selp.b16 	%rs110, %rs101, %rs109, %p18;
	and.b16  	%rs111, %rs110, 255;
	selp.b64 	%rd141, %rd133, %rd140, %p18;
	setp.eq.s16 	%p19, %rs111, 0;
	min.s64 	%rd142, %rd134, %rd141;
	selp.b16 	%rs112, 1, %rs110, %p15;
	selp.b64 	%rd143, %rd142, %rd141, %p15;
	selp.b16 	%rs113, %rs102, %rs112, %p19;
	and.b16  	%rs114, %rs113, 255;
	selp.b64 	%rd144, %rd134, %rd143, %p19;
	setp.eq.s16 	%p20, %rs114, 0;
	min.s64 	%rd145, %rd135, %rd144;
	selp.b16 	%rs115, 1, %rs113, %p16;
	selp.b64 	%rd146, %rd145, %rd144, %p16;
	selp.b16 	%rs383, %rs103, %rs115, %p20;
	selp.b64 	%rd417, %rd135, %rd146, %p20;
	sub.s32 	%r68, %r44, %r478;
	setp.lt.u32 	%p21, %r68, 1024;
	@%p21 bra 	$L__BB2_97;
	add.s32 	%r478, %r478, 1024;
	setp.le.u32 	%p22, %r478, %r21;
	@%p22 bra 	$L__BB2_82;
$L__BB2_84:
	setp.le.u32 	%p23, %r44, %r478;
	sub.s32 	%r69, %r44, %r478;
	setp.ge.s32 	%p24, %r20, %r69;
	or.pred  	%p25, %p23, %p24;
	@%p25 bra 	$L__BB2_97;
	not.b32 	%r71, %r20;
	add.s32 	%r72, %r44, %r71;
	sub.s32 	%r25, %r72, %r478;
	shr.u32 	%r73, %r25, 8;
	add.s32 	%r26, %r73, 1;
	and.b32  	%r27, %r26, 7;
	setp.lt.u32 	%p26, %r25, 1792;
	mov.u32 	%r483, %r20;
	@%p26 bra 	$L__BB2_89;
	or.b32  	%r481, %r20, 1024;
	add.s32 	%r480, %r20, %r478;
	and.b32  	%r74, %r26, 33554424;
	neg.s32 	%r479, %r74;
$L__BB2_87:
	.pragma "nounroll";
	cvt.u64.u32 	%rd148, %r480;
	mul.wide.u32 	%rd149, %r480, 4;
	add.s64 	%rd150, %rd2, %rd149;
	add.s64 	%rd151, %rd113, %rd148;
	ld.global.u32 	%r75, [%rd150];
	setp.gt.s32 	%p27, %r75, 0;
	selp.u16 	%rs117, 1, 0, %p27;
	and.b16  	%rs118, %rs383, 255;
	setp.ne.s16 	%p29, %rs118, 0;
	and.pred  	%p30, %p29, %p27;
	min.s64 	%rd152, %rd151, %rd417;
	setp.eq.s16 	%p31, %rs118, 0;
	selp.b16 	%rs119, %rs117, %rs383, %p31;
	selp.b64 	%rd153, %rd151, %rd417, %p31;
	selp.b16 	%rs120, 1, %rs119, %p30;
	and.b16  	%rs121, %rs120, 255;
	selp.b64 	%rd154, %rd152, %rd153, %p30;
	add.s32 	%r76, %r480, 256;
	cvt.u64.u32 	%rd155, %r76;
	mul.wide.u32 	%rd156, %r76, 4;
	add.s64 	%rd157, %rd2, %rd156;
	add.s64 	%rd158, %rd113, %rd155;
	ld.global.u32 	%r77, [%rd157];
	setp.gt.s32 	%p32, %r77, 0;
	selp.u16 	%rs122, 1, 0, %p32;
	setp.ne.s16 	%p34, %rs121, 0;
	and.pred  	%p35, %p34, %p32;
	min.s64 	%rd159, %rd158, %rd154;
	setp.eq.s16 	%p36, %rs121, 0;
	selp.b16 	%rs123, %rs122, %rs120, %p36;
	selp.b64 	%rd160, %rd158, %rd154, %p36;
	selp.b16 	%rs124, 1, %rs123, %p35;
	and.b16  	%rs125, %rs124, 255;
	selp.b64 	%rd161, %rd159, %rd160, %p35;
	add.s32 	%r78, %r480, 512;
	cvt.u64.u32 	%rd162, %r78;
	mul.wide.u32 	%rd163, %r78, 4;
	add.s64 	%rd164, %rd2, %rd163;
	add.s64 	%rd165, %rd113, %rd162;
	ld.global.u32 	%r79, [%rd164];
	setp.gt.s32 	%p37, %r79, 0;
	selp.u16 	%rs126, 1, 0, %p37;
	setp.ne.s16 	%p39, %rs125, 0;
	and.pred  	%p40, %p39, %p37;
	min.s64 	%rd166, %rd165, %rd161;
	setp.eq.s16 	%p41, %rs125, 0;
	selp.b16 	%rs127, %rs126, %rs124, %p41;
	selp.b64 	%rd167, %rd165, %rd161, %p41;
	selp.b16 	%rs128, 1, %rs127, %p40;
	and.b16  	%rs129, %rs128, 255;
	selp.b64 	%rd168, %rd166, %rd167, %p40;
	add.s32 	%r80, %r480, 768;
	cvt.u64.u32 	%rd169, %r80;
	mul.wide.u32 	%rd170, %r80, 4;
	add.s64 	%rd171, %rd2, %rd170;
	add.s64 	%rd172, %rd113, %rd169;
	ld.global.u32 	%r81, [%rd171];
	setp.gt.s32 	%p42, %r81, 0;
	selp.u16 	%rs130, 1, 0, %p42;
	setp.ne.s16 	%p44, %rs129, 0;
	and.pred  	%p45, %p44, %p42;
	min.s64 	%rd173, %rd172, %rd168;
	setp.eq.s16 	%p46, %rs129, 0;
	selp.b16 	%rs131, %rs130, %rs128, %p46;
	selp.b64 	%rd174, %rd172, %rd168, %p46;
	selp.b16 	%rs132, 1, %rs131, %p45;
	and.b16  	%rs133, %rs132, 255;
	selp.b64 	%rd175, %rd173, %rd174, %p45;
	add.s32 	%r82, %r480, 1024;
	cvt.u64.u32 	%rd176, %r82;
	mul.wide.u32 	%rd177, %r82, 4;
	add.s64 	%rd178, %rd2, %rd177;
	add.s64 	%rd179, %rd113, %rd176;
	ld.global.u32 	%r83, [%rd178];
	setp.gt.s32 	%p47, %r83, 0;
	selp.u16 	%rs134, 1, 0, %p47;
	setp.ne.s16 	%p49, %rs133, 0;
	and.pred  	%p50, %p49, %p47;
	min.s64 	%rd180, %rd179, %rd175;
	setp.eq.s16 	%p51, %rs133, 0;
	selp.b16 	%rs135, %rs134, %rs132, %p51;
	selp.b64 	%rd181, %rd179, %rd175, %p51;
	selp.b16 	%rs136, 1, %rs135, %p50;
	and.b16  	%rs137, %rs136, 255;
	selp.b64 	%rd182, %rd180, %rd181, %p50;
	add.s32 	%r84, %r480, 1280;
	cvt.u64.u32 	%rd183, %r84;
	mul.wide.u32 	%rd184, %r84, 4;
	add.s64 	%rd185, %rd2, %rd184;
	add.s64 	%rd186, %rd113, %rd183;
	ld.global.u32 	%r85, [%rd185];
	setp.gt.s32 	%p52, %r85, 0;
	selp.u16 	%rs138, 1, 0, %p52;
	setp.ne.s16 	%p54, %rs137, 0;
	and.pred  	%p55, %p54, %p52;
	min.s64 	%rd187, %rd186, %rd182;
	setp.eq.s16 	%p56, %rs137, 0;
	selp.b16 	%rs139, %rs138, %rs136, %p56;
	selp.b64 	%rd188, %rd186, %rd182, %p56;
	selp.b16 	%rs140, 1, %rs139, %p55;
	and.b16  	%rs141, %rs140, 255;
	selp.b64 	%rd189, %rd187, %rd188, %p55;
	add.s32 	%r86, %r480, 1536;
	cvt.u64.u32 	%rd190, %r86;
	mul.wide.u32 	%rd191, %r86, 4;
	add.s64 	%rd192, %rd2, %rd191;
	add.s64 	%rd193, %rd113, %rd190;
	ld.global.u32 	%r87, [%rd192];
	setp.gt.s32 	%p57, %r87, 0;
	selp.u16 	%rs142, 1, 0, %p57;
	setp.ne.s16 	%p59, %rs141, 0;
	and.pred  	%p60, %p59, %p57;
	min.s64 	%rd194, %rd193, %rd189;
	setp.eq.s16 	%p61, %rs141, 0;
	selp.b16 	%rs143, %rs142, %rs140, %p61;
	selp.b64 	%rd195, %rd193, %rd189, %p61;
	selp.b16 	%rs144, 1, %rs143, %p60;
	and.b16  	%rs145, %rs144, 255;
	selp.b64 	%rd196, %rd194, %rd195, %p60;
	add.s32 	%r88, %r480, 1792;
	cvt.u64.u32 	%rd197, %r88;
	mul.wide.u32 	%rd198, %r88, 4;
	add.s64 	%rd199, %rd2, %rd198;
	add.s64 	%rd200, %rd113, %rd197;
	ld.global.u32 	%r89, [%rd199];
	setp.gt.s32 	%p62, %r89, 0;
	selp.u16 	%rs146, 1, 0, %p62;
	setp.ne.s16 	%p64, %rs145, 0;
	and.pred  	%p65, %p64, %p62;
	min.s64 	%rd201, %rd200, %rd196;
	setp.eq.s16 	%p66, %rs145, 0;
	selp.b16 	%rs147, %rs146, %rs144, %p66;
	selp.b64 	%rd202, %rd200, %rd196, %p66;
	selp.b16 	%rs383, 1, %rs147, %p65;
	selp.b64 	%rd417, %rd201, %rd202, %p65;
	add.s32 	%r481, %r481, 2048;
	add.s32 	%r480, %r480, 2048;
	add.s32 	%r479, %r479, 8;
	setp.ne.s32 	%p67, %r479, 0;
	@%p67 bra 	$L__BB2_87;
	add.s32 	%r483, %r481, -1024;
$L__BB2_89:
	setp.eq.s32 	%p68, %r27, 0;
	@%p68 bra 	$L__BB2_97;
	setp.lt.u32 	%p69, %r27, 4;
	@%p69 bra 	$L__BB2_92;
	add.s32 	%r90, %r483, %r478;
	cvt.u64.u32 	%rd204, %r90;
	mul.wide.u32 	%rd205, %r90, 4;
	add.s64 	%rd206, %rd2, %rd205;
	add.s64 	%rd207, %rd113, %rd204;
	ld.global.u32 	%r91, [%rd206];
	setp.gt.s32 	%p70, %r91, 0;
	selp.u16 	%rs149, 1, 0, %p70;
	and.b16  	%rs150, %rs383, 255;
	setp.ne.s16 	%p72, %rs150, 0;
	and.pred  	%p73, %p72, %p70;
	min.s64 	%rd208, %rd207, %rd417;
	setp.eq.s16 	%p74, %rs150, 0;
	selp.b16 	%rs151, %rs149, %rs383, %p74;
	selp.b64 	%rd209, %rd207, %rd417, %p74;
	selp.b16 	%rs152, 1, %rs151, %p73;
	and.b16  	%rs153, %rs152, 255;
	selp.b64 	%rd210, %rd208, %rd209, %p73;
	add.s32 	%r92, %r90, 256;
	cvt.u64.u32 	%rd211, %r92;
	mul.wide.u32 	%rd212, %r92, 4;
	add.s64 	%rd213, %rd2, %rd212;
	add.s64 	%rd214, %rd113, %rd211;
	ld.global.u32 	%r93, [%rd213];
	setp.gt.s32 	%p75, %r93, 0;
	selp.u16 	%rs154, 1, 0, %p75;
	setp.ne.s16 	%p77, %rs153, 0;
	and.pred  	%p78, %p77, %p75;
	min.s64 	%rd215, %rd214, %rd210;
	setp.eq.s16 	%p79, %rs153, 0;
	selp.b16 	%rs155, %rs154, %rs152, %p79;
	selp.b64 	%rd216, %rd214, %rd210, %p79;
	selp.b16 	%rs156, 1, %rs155, %p78;
	and.b16  	%rs157, %rs156, 255;
	selp.b64 	%rd217, %rd215, %rd216, %p78;
	add.s32 	%r94, %r90, 512;
	cvt.u64.u32 	%rd218, %r94;
	mul.wide.u32 	%rd219, %r94, 4;
	add.s64 	%rd220, %rd2, %rd219;
	add.s64 	%rd221, %rd113, %rd218;
	ld.global.u32 	%r95, [%rd220];
	setp.gt.s32 	%p80, %r95, 0;
	selp.u16 	%rs158, 1, 0, %p80;
	setp.ne.s16 	%p82, %rs157, 0;
	and.pred  	%p83, %p82, %p80;
	min.s64 	%rd222, %rd221, %rd217;
	setp.eq.s16 	%p84, %rs157, 0;
	selp.b16 	%rs159, %rs158, %rs156, %p84;
	selp.b64 	%rd223, %rd221, %rd217, %p84;
	selp.b16 	%rs160, 1, %rs159, %p83;
	and.b16  	%rs161, %rs160, 255;
	selp.b64 	%rd224, %rd222, %rd223, %p83;
	add.s32 	%r96, %r90, 768;
	cvt.u64.u32 	%rd225, %r96;
	mul.wide.u32 	%rd226, %r96, 4;
	add.s64 	%rd227, %rd2, %rd226;
	add.s64 	%rd228, %rd113, %rd225;
	ld.global.u32 	%r97, [%rd227];
	setp.gt.s32 	%p85, %r97, 0;
	selp.u16 	%rs162, 1, 0, %p85;
	setp.ne.s16 	%p87, %rs161, 0;
	and.pred  	%p88, %p87, %p85;
	min.s64 	%rd229, %rd228, %rd224;
	setp.eq.s16 	%p89, %rs161, 0;
	selp.b16 	%rs163, %rs162, %rs160, %p89;
	selp.b64 	%rd230, %rd228, %rd224, %p89;
	selp.b16 	%rs383, 1, %rs163, %p88;
	selp.b64 	%rd417, %rd229, %rd230, %p88;
	add.s32 	%r483, %r483, 1024;
$L__BB2_92:
	and.b32  	%r98, %r26, 3;
	setp.eq.s32 	%p90, %r98, 0;
	@%p90 bra 	$L__BB2_97;
	setp.eq.s32 	%p91, %r98, 1;
	@%p91 bra 	$L__BB2_95;
	add.s32 	%r99, %r483, %r478;
	cvt.u64.u32 	%rd232, %r99;
	mul.wide.u32 	%rd233, %r99, 4;
	add.s64 	%rd234, %rd2, %rd233;
	add.s64 	%rd235, %rd113, %rd232;
	ld.global.u32 	%r100, [%rd234];
	setp.gt.s32 	%p92, %r100, 0;
	selp.u16 	%rs165, 1, 0, %p92;
	and.b16  	%rs166, %rs383, 255;
	setp.ne.s16 	%p94, %rs166, 0;
	and.pred  	%p95, %p94, %p92;
	min.s64 	%rd236, %rd235, %rd417;
	setp.eq.s16 	%p96, %rs166, 0;
	selp.b16 	%rs167, %rs165, %rs383, %p96;
	selp.b64 	%rd237, %rd235, %rd417, %p96;
	selp.b16 	%rs168, 1, %rs167, %p95;
	and.b16  	%rs169, %rs168, 255;
	selp.b64 	%rd238, %rd236, %rd237, %p95;
	add.s32 	%r101, %r99, 256;
	cvt.u64.u32 	%rd239, %r101;
	mul.wide.u32 	%rd240, %r101, 4;
	add.s64 	%rd241, %rd2, %rd240;
	add.s64 	%rd242, %rd113, %rd239;
	ld.global.u32 	%r102, [%rd241];
	setp.gt.s32 	%p97, %r102, 0;
	selp.u16 	%rs170, 1, 0, %p97;
	setp.ne.s16 	%p99, %rs169, 0;
	and.pred  	%p100, %p99, %p97;
	min.s64 	%rd243, %rd242, %rd238;
	setp.eq.s16 	%p101, %rs169, 0;
	selp.b16 	%rs171, %rs170, %rs168, %p101;
	selp.b64 	%rd244, %rd242, %rd238, %p101;
	selp.b16 	%rs383, 1, %rs171, %p100;
	selp.b64 	%rd417, %rd243, %rd244, %p100;
	add.s32 	%r483, %r483, 512;
$L__BB2_95:
	and.b32  	%r103, %r25, 256;
	setp.ne.s32 	%p102, %r103, 0;
	@%p102 bra 	$L__BB2_97;
	add.s32 	%r104, %r483, %r478;
	cvt.u64.u32 	%rd245, %r104;
	mul.wide.u32 	%rd246, %r104, 4;
	add.s64 	%rd247, %rd2, %rd246;
	add.s64 	%rd248, %rd113, %rd245;
	ld.global.u32 	%r105, [%rd247];
	setp.gt.s32 	%p103, %r105, 0;
	selp.u16 	%rs172, 1, 0, %p103;
	and.b16  	%rs173, %rs383, 255;
	setp.ne.s16 	%p105, %rs173, 0;
	and.pred  	%p106, %p105, %p103;
	min.s64 	%rd249, %rd248, %rd417;
	setp.eq.s16 	%p107, %rs173, 0;
	selp.b16 	%rs174, %rs172, %rs383, %p107;
	selp.b64 	%rd250, %rd248, %rd417, %p107;
	selp.b16 	%rs383, 1, %rs174, %p106;
	selp.b64 	%rd417, %rd249, %rd250, %p106;
$L__BB2_97:
	// begin inline asm
	mov.u32 %r106, %laneid;
	// end inline asm
	cvt.u32.u16 	%r127, %rs383;
	and.b32  	%r108, %r127, 255;
	mov.b32 	%r124, 1;
	mov.b32 	%r125, 31;
	mov.b32 	%r126, -1;
	// begin inline asm
	shfl.sync.down.b32 %r107, %r108, %r124, %r125, %r126;
	// end inline asm
	// begin inline asm
	shfl.sync.down.b32 %r112, %r113, %r124, %r125, %r126;
	// end inline asm
	mov.b64 	{%r118, %r123}, %rd417;
	// begin inline asm
	shfl.sync.down.b32 %r117, %r118, %r124, %r125, %r126;
	// end inline asm
	// begin inline asm
	shfl.sync.down.b32 %r122, %r123, %r124, %r125, %r126;
	// end inline asm
	mov.b64 	%rd90, {%r117, %r122};
	cvt.u16.u32 	%rs75, %r107;
	setp.gt.s32 	%p108, %r106, 30;
	@%p108 bra 	$L__BB2_101;
	and.b16  	%rs175, %rs383, 255;
	setp.eq.s16 	%p109, %rs175, 0;
	and.b16  	%rs176, %rs75, 255;
	setp.eq.s16 	%p110, %rs176, 0;
	or.pred  	%p111, %p109, %p110;
	@%p111 bra 	$L__BB2_100;
	min.s64 	%rd417, %rd90, %rd417;
	mov.b16 	%rs383, 1;
	bra.uni 	$L__BB2_101;
$L__BB2_100:
	setp.eq.s16 	%p112, %rs175, 0;
	selp.b16 	%rs383, %rs75, %rs383, %p112;
	selp.b64 	%rd417, %rd90, %rd417, %p112;
$L__BB2_101:
	cvt.u32.u16 	%r148, %rs383;
	and.b32  	%r129, %r148, 255;
	mov.b32 	%r145, 2;
	mov.b32 	%r146, 31;
	mov.b32 	%r147, -1;
	// begin inline asm
	shfl.sync.down.b32 %r128, %r129, %r145, %r146, %r147;
	// end inline asm
	// begin inline asm
	shfl.sync.down.b32 %r133, %r134, %r145, %r146, %r147;
	// end inline asm
	mov.b64 	{%r139, %r144}, %rd417;
	// begin inline asm
	shfl.sync.down.b32 %r138, %r139, %r145, %r146, %r147;
	// end inline asm
	// begin inline asm
	shfl.sync.down.b32 %r143, %r144, %r145, %r146, %r147;
	// end inline asm
	mov.b64 	%rd94, {%r138, %r143};
	cvt.u16.u32 	%rs78, %r128;
	setp.gt.s32 	%p113, %r106, 29;
	@%p113 bra 	$L__BB2_105;
	and.b16  	%rs179, %rs383, 255;
	setp.eq.s16 	%p114, %rs179, 0;
	and.b16  	%rs180, %rs78, 255;
	setp.eq.s16 	%p115, %rs180, 0;
	or.pred  	%p116, %p114, %p115;
	@%p116 bra 	$L__BB2_104;
	min.s64 	%rd417, %rd94, %rd417;
	mov.b16 	%rs383, 1;
	bra.uni 	$L__BB2_105;
$L__BB2_104:
	setp.eq.s16 	%p117, %rs179, 0;
	selp.b16 	%rs383, %rs78, %rs383, %p117;
	selp.b64 	%rd417, %rd94, %rd417, %p117;
$L__BB2_105:
	cvt.u32.u16 	%r169, %rs383;
	and.b32  	%r150, %r169, 255;
	mov.b32 	%r166, 4;
	mov.b32 	%r167, 31;
	mov.b32 	%r168, -1;
	// begin inline asm
	shfl.sync.down.b32 %r149, %r150, %r166, %r167, %r168;
	// end inline asm
	// begin inline asm
	shfl.sync.down.b32 %r154, %r155, %r166, %r167, %r168;
	// end inline asm
	mov.b64 	{%r160, %r165}, %rd417;
	// begin inline asm
	shfl.sync.down.b32 %r159, %r160, %r166, %r167, %r168;
	// end inline asm
	// begin inline asm
	shfl.sync.down.b32 %r164, %r165, %r166, %r167, %r168;
	// end inline asm
	mov.b64 	%rd98, {%r159, %r164};
	cvt.u16.u32 	%rs81, %r149;
	setp.gt.s32 	%p118, %r106, 27;
	@%p118 bra 	$L__BB2_109;
	and.b16  	%rs183, %rs383, 255;
	setp.eq.s16 	%p119, %rs183, 0;
	and.b16  	%rs184, %rs81, 255;
	setp.eq.s16 	%p120, %rs184, 0;
	or.pred  	%p121, %p119, %p120;
	@%p121 bra 	$L__BB2_108;
	min.s64 	%rd417, %rd98, %rd417;
	mov.b16 	%rs383, 1;
	bra.uni 	$L__BB2_109;
$L__BB2_108:
	setp.eq.s16 	%p122, %rs183, 0;
	selp.b16 	%rs383, %rs81, %rs383, %p122;
	selp.b64 	%rd417, %rd98, %rd417, %p122;
$L__BB2_109:
	cvt.u32.u16 	%r190, %rs383;
	and.b32  	%r171, %r190, 255;
	mov.b32 	%r187, 8;
	mov.b32 	%r188, 31;
	mov.b32 	%r189, -1;
	// begin inline asm
	shfl.sync.down.b32 %r170, %r171, %r187, %r188, %r189;
	// end inline asm
	// begin inline asm
	shfl.sync.down.b32 %r175, %r176, %r187, %r188, %r189;
	// end inline asm
	mov.b64 	{%r181, %r186}, %rd417;
	// begin inline asm
	shfl.sync.down.b32 %r180, %r181, %r187, %r188, %r189;
	// end inline asm
	// begin inline asm
	shfl.sync.down.b32 %r185, %r186, %r187, %r188, %r189;
	// end inline asm
	mov.b64 	%rd102, {%r180, %r185};
	cvt.u16.u32 	%rs84, %r170;
	setp.gt.s32 	%p123, %r106, 23;
	@%p123 bra 	$L__BB2_113;
	and.b16  	%rs187, %rs383, 255;
	setp.eq.s16 	%p124, %rs187, 0;
	and.b16  	%rs188, %rs84, 255;
	setp.eq.s16 	%p125, %rs188, 0;
	or.pred  	%p126, %p124, %p125;
	@%p126 bra 	$L__BB2_112;
	min.s64 	%rd417, %rd102, %rd417;
	mov.b16 	%rs383, 1;
	bra.uni 	$L__BB2_113;
$L__BB2_112:
	setp.eq.s16 	%p127, %rs187, 0;
	selp.b16 	%rs383, %rs84, %rs383, %p127;
	selp.b64 	%rd417, %rd102, %rd417, %p127;
$L__BB2_113:
	cvt.u32.u16 	%r211, %rs383;
	and.b32  	%r192, %r211, 255;
	mov.b32 	%r208, 16;
	mov.b32 	%r209, 31;
	mov.b32 	%r210, -1;
	// begin inline asm
	shfl.sync.down.b32 %r191, %r192, %r208, %r209, %r210;
	// end inline asm
	// begin inline asm
	shfl.sync.down.b32 %r196, %r197, %r208, %r209, %r210;
	// end inline asm
	mov.b64 	{%r202, %r207}, %rd417;
	// begin inline asm
	shfl.sync.down.b32 %r201, %r202, %r208, %r209, %r210;
	// end inline asm
	// begin inline asm
	shfl.sync.down.b32 %r206, %r207, %r208, %r209, %r210;
	// end inline asm
	mov.b64 	%rd106, {%r201, %r206};
	cvt.u16.u32 	%rs87, %r191;
	setp.gt.s32 	%p128, %r106, 15;
	@%p128 bra 	$L__BB2_117;
	and.b16  	%rs191, %rs383, 255;
	setp.eq.s16 	%p129, %rs191, 0;
	and.b16  	%rs192, %rs87, 255;
	setp.eq.s16 	%p130, %rs192, 0;
	or.pred  	%p131, %p129, %p130;
	@%p131 bra 	$L__BB2_116;
	min.s64 	%rd417, %rd106, %rd417;
	mov.b16 	%rs383, 1;
	bra.uni 	$L__BB2_117;
$L__BB2_116:
	setp.eq.s16 	%p132, %rs191, 0;
	selp.b16 	%rs383, %rs87, %rs383, %p132;
	selp.b64 	%rd417, %rd106, %rd417, %p132;
$L__BB2_117:
	setp.ne.s32 	%p133, %r106, 0;
	@%p133 bra 	$L__BB2_119;
	shr.u32 	%r212, %r20, 1;
	and.b32  	%r213, %r212, 496;
	mov.u32 	%r214, _ZZN3cub18CUB_300001_SM_10006detail6reduce28DeviceReduceSingleTileKernelINS2_10policy_hubIN4cuda3std3__45tupleIJblEEEjN6thrust24THRUST_300001_SM_1000_NS8cuda_cub9__find_if7functorIS9_EEE10Policy1000ENSB_12zip_iteratorINS8_IJNSD_26transform_input_iterator_tIbNSB_6detail15normal_iteratorINSB_10device_ptrIiEEEE17greater_than_zeroEENSB_17counting_iteratorIlNSB_11use_defaultESS_SS_EEEEEEEPS9_jSF_S9_S9_NS7_10__identityEEEvT0_T1_T2_T3_T4_T6_E12temp_storage;
	add.s32 	%r215, %r214, %r213;
	st.shared.u8 	[%r215+8], %rs383;
	st.shared.u64 	[%r215+16], %rd417;
$L__BB2_119:
	bar.sync 	0;
	setp.ne.s32 	%p134, %r20, 0;
	@%p134 bra 	$L__BB2_121;
	ld.shared.u8 	%rs195, [_ZZN3cub18CUB_300001_SM_10006detail6reduce28DeviceReduceSingleTileKernelINS2_10policy_hubIN4cuda3std3__45tupleIJblEEEjN6thrust24THRUST_300001_SM_1000_NS8cuda_cub9__find_if7functorIS9_EEE10Policy1000ENSB_12zip_iteratorINS8_IJNSD_26transform_input_iterator_tIbNSB_6detail15normal_iteratorINSB_10device_ptrIiEEEE17greater_than_zeroEENSB_17counting_iteratorIlNSB_11use_defaultESS_SS_EEEEEEEPS9_jSF_S9_S9_NS7_10__identityEEEvT0_T1_T2_T3_T4_T6_E12temp_storage+24];
	ld.shared.u64 	%rd251, [_ZZN3cub18CUB_300001_SM_10006detail6reduce28DeviceReduceSingleTileKernelINS2_10policy_hubIN4cuda3std3__45tupleIJblEEEjN6thrust24THRUST_300001_SM_1000_NS8cuda_cub9__find_if7functorIS9_EEE10Policy1000ENSB_12zip_iteratorINS8_IJNSD_26transform_input_iterator_tIbNSB_6detail15normal_iteratorINSB_10device_ptrIiEEEE17greater_than_zeroEENSB_17counting_iteratorIlNSB_11use_defaultESS_SS_EEEEEEEPS9_jSF_S9_S9_NS7_10__identityEEEvT0_T1_T2_T3_T4_T6_E12temp_storage+32];
	and.b16  	%rs196, %rs383, 255;
	setp.eq.s16 	%p135, %rs196, 0;
	setp.eq.s16 	%p136, %rs195, 0;
	min.s64 	%rd252, %rd251, %rd417;
	selp.b16 	%rs197, %rs383, 1, %p136;
	selp.b16 	%rs198, %rs195, %rs197, %p135;
	and.b16  	%rs199, %rs198, 255;
	selp.b64 	%rd253, %rd417, %rd252, %p136;
	selp.b64 	%rd254, %rd251, %rd253, %p135;
	ld.shared.u8 	%rs200, [_ZZN3cub18CUB_300001_SM_10006detail6reduce28DeviceReduceSingleTileKernelINS2_10policy_hubIN4cuda3std3__45tupleIJblEEEjN6thrust24THRUST_300001_SM_1000_NS8cuda_cub9__find_if7functorIS9_EEE10Policy1000ENSB_12zip_iteratorINS8_IJNSD_26transform_input_iterator_tIbNSB_6detail15normal_iteratorINSB_10device_ptrIiEEEE17greater_than_zeroEENSB_17counting_iteratorIlNSB_11use_defaultESS_SS_EEEEEEEPS9_jSF_S9_S9_NS7_10__identityEEEvT0_T1_T2_T3_T4_T6_E12temp_storage+40];
	ld.shared.u64 	%rd255, [_ZZN3cub18CUB_300001_SM_10006detail6reduce28DeviceReduceSingleTileKernelINS2_10policy_hubIN4cuda3std3__45tupleIJblEEEjN6thrust24THRUST_300001_SM_1000_NS8cuda_cub9__find_if7functorIS9_EEE10Policy1000ENSB_12zip_iteratorINS8_IJNSD_26transform_input_iterator_tIbNSB_6detail15normal_iteratorINSB_10device_ptrIiEEEE17greater_than_zeroEENSB_17counting_iteratorIlNSB_11use_defaultESS_SS_EEEEEEEPS9_jSF_S9_S9_NS7_10__identityEEEvT0_T1_T2_T3_T4_T6_E12temp_storage+48];
	setp.eq.s16 	%p137, %rs199, 0;
	setp.eq.s16 	%p138, %rs200, 0;
	min.s64 	%rd256, %rd255, %rd254;
	selp.b16 	%rs201, %rs198, 1, %p138;
	selp.b16 	%rs202, %rs200, %rs201, %p137;
	and.b16  	%rs203, %rs202, 255;
	selp.b64 	%rd257, %rd254, %rd256, %p138;
	selp.b64 	%rd258, %rd255, %rd257, %p137;
	ld.shared.u8 	%rs204, [_ZZN3cub18CUB_300001_SM_10006detail6reduce28DeviceReduceSingleTileKernelINS2_10policy_hubIN4cuda3std3__45tupleIJblEEEjN6thrust24THRUST_300001_SM_1000_NS8cuda_cub9__find_if7functorIS9_EEE10Policy1000ENSB_12zip_iteratorINS8_IJNSD_26transform_input_iterator_tIbNSB_6detail15normal_iteratorINSB_10device_ptrIiEEEE17greater_than_zeroEENSB_17counting_iteratorIlNSB_11use_defaultESS_SS_EEEEEEEPS9_jSF_S9_S9_NS7_10__identityEEEvT0_T1_T2_T3_T4_T6_E12temp_storage+56];
	ld.shared.u64 	%rd259, [_ZZN3cub18CUB_300001_SM_10006detail6reduce28DeviceReduceSingleTileKernelINS2_10policy_hubIN4cuda3std3__45tupleIJblEEEjN6thrust24THRUST_300001_SM_1000_NS8cuda_cub9__find_if7functorIS9_EEE10Policy1000ENSB_12zip_iteratorINS8_IJNSD_26transform_input_iterator_tIbNSB_6detail15normal_iteratorINSB_10device_ptrIiEEEE17greater_than_zeroEENSB_17counting_iteratorIlNSB_11use_defaultESS_SS_EEEEEEEPS9_jSF_S9_S9_NS7_10__identityEEEvT0_T1_T2_T3_T4_T6_E12temp_storage+64];
	setp.eq.s16 	%p139, %rs203, 0;
	setp.eq.s16 	%p140, %rs204, 0;
	min.s64 	%rd260, %rd259, %rd258;
	selp.b16 	%rs205, %rs202, 1, %p140;
	selp.b16 	%rs206, %rs204, %rs205, %p139;
	and.b16  	%rs207, %rs206, 255;
	selp.b64 	%rd261, %rd258, %rd260, %p140;
	selp.b64 	%rd262, %rd259, %rd261, %p139;
	ld.shared.u8 	%rs208, [_ZZN3cub18CUB_300001_SM_10006detail6reduce28DeviceReduceSingleTileKernelINS2_10policy_hubIN4cuda3std3__45tupleIJblEEEjN6thrust24THRUST_300001_SM_1000_NS8cuda_cub9__find_if7functorIS9_EEE10Policy1000ENSB_12zip_iteratorINS8_IJNSD_26transform_input_iterator_tIbNSB_6detail15normal_iteratorINSB_10device_ptrIiEEEE17greater_than_zeroEENSB_17counting_iteratorIlNSB_11use_defaultESS_SS_EEEEEEEPS9_jSF_S9_S9_NS7_10__identityEEEvT0_T1_T2_T3_T4_T6_E12temp_storage+72];
	ld.shared.u64 	%rd263, [_ZZN3cub18CUB_300001_SM_10006detail6reduce28DeviceReduceSingleTileKernelINS2_10policy_hubIN4cuda3std3__45tupleIJblEEEjN6thrust24THRUST_300001_SM_1000_NS8cuda_cub9__find_if7functorIS9_EEE10Policy1000ENSB_12zip_iteratorINS8_IJNSD_26transform_input_iterator_tIbNSB_6detail15normal_iteratorINSB_10device_ptrIiEEEE17greater_than_zeroEENSB_17counting_iteratorIlNSB_11use_defaultESS_SS_EEEEEEEPS9_jSF_S9_S9_NS7_10__identityEEEvT0_T1_T2_T3_T4_T6_E12temp_storage+80];
	setp.eq.s16 	%p141, %rs207, 0;
	setp.eq.s16 	%p142, %rs208, 0;
	min.s64 	%rd264, %rd263, %rd262;
	selp.b16 	%rs209, %rs206, 1, %p142;
	selp.b16 	%rs210, %rs208, %rs209, %p141;
	and.b16  	%rs211, %rs210, 255;
	selp.b64 	%rd265, %rd262, %rd264, %p142;
	selp.b64 	%rd266, %rd263, %rd265, %p141;
	ld.shared.u8 	%rs212, [_ZZN3cub18CUB_300001_SM_10006detail6reduce28DeviceReduceSingleTileKernelINS2_10policy_hubIN4cuda3std3__45tupleIJblEEEjN6thrust24THRUST_300001_SM_1000_NS8cuda_cub9__find_if7functorIS9_EEE10Policy1000ENSB_12zip_iteratorINS8_IJNSD_26transform_input_iterator_tIbNSB_6detail15normal_iteratorINSB_10device_ptrIiEEEE17greater_than_zeroEENSB_17counting_iteratorIlNSB_11use_defaultESS_SS_EEEEEEEPS9_jSF_S9_S9_NS7_10__identityEEEvT0_T1_T2_T3_T4_T6_E12temp_storage+88];
	ld.shared.u64 	%rd267, [_ZZN3cub18CUB_300001_SM_10006detail6reduce28DeviceReduceSingleTileKernelINS2_10policy_hubIN4cuda3std3__45tupleIJblEEEjN6thrust24THRUST_300001_SM_1000_NS8cuda_cub9__find_if7functorIS9_EEE10Policy1000ENSB_12zip_iteratorINS8_IJNSD_26transform_input_iterator_tIbNSB_6detail15normal_iteratorINSB_10device_ptrIiEEEE17greater_than_zeroEENSB_17counting_iteratorIlNSB_11use_defaultESS_SS_EEEEEEEPS9_jSF_S9_S9_NS7_10__identityEEEvT0_T1_T2_T3_T4_T6_E12temp_storage+96];
	setp.eq.s16 	%p143, %rs211, 0;
	setp.eq.s16 	%p144, %rs212, 0;
	min.s64 	%rd268, %rd267, %rd266;
	selp.b16 	%rs213, %rs210, 1, %p144;
	selp.b16 	%rs214, %rs212, %rs213, %p143;
	and.b16  	%rs215, %rs214, 255;
	selp.b64 	%rd269, %rd266, %rd268, %p144;
	selp.b64 	%rd270, %rd267, %rd269, %p143;
	ld.shared.u8 	%rs216, [_ZZN3cub18CUB_300001_SM_10006detail6reduce28DeviceReduceSingleTileKernelINS2_10policy_hubIN4cuda3std3__45tupleIJblEEEjN6thrust24THRUST_300001_SM_1000_NS8cuda_cub9__find_if7functorIS9_EEE10Policy1000ENSB_12zip_iteratorINS8_IJNSD_26transform_input_iterator_tIbNSB_6detail15normal_iteratorINSB_10device_ptrIiEEEE17greater_than_zeroEENSB_17counting_iteratorIlNSB_11use_defaultESS_SS_EEEEEEEPS9_jSF_S9_S9_NS7_10__identityEEEvT0_T1_T2_T3_T4_T6_E12temp_storage+104];
	ld.shared.u64 	%rd271, [_ZZN3cub18CUB_300001_SM_10006detail6reduce28DeviceReduceSingleTileKernelINS2_10policy_hubIN4cuda3std3__45tupleIJblEEEjN6thrust24THRUST_300001_SM_1000_NS8cuda_cub9__find_if7functorIS9_EEE10Policy1000ENSB_12zip_iteratorINS8_IJNSD_26transform_input_iterator_tIbNSB_6detail15normal_iteratorINSB_10device_ptrIiEEEE17greater_than_zeroEENSB_17counting_iteratorIlNSB_11use_defaultESS_SS_EEEEEEEPS9_jSF_S9_S9_NS7_10__identityEEEvT0_T1_T2_T3_T4_T6_E12temp_storage+112];
	setp.eq.s16 	%p145, %rs215, 0;
	setp.eq.s16 	%p146, %rs216, 0;
	min.s64 	%rd272, %rd271, %rd270;
	selp.b16 	%rs217, %rs214, 1, %p146;
	selp.b16 	%rs218, %rs216, %rs217, %p145;
	and.b16  	%rs219, %rs218, 255;
	selp.b64 	%rd273, %rd270, %rd272, %p146;
	selp.b64 	%rd274, %rd271, %rd273, %p145;
	ld.shared.u8 	%rs220, [_ZZN3cub18CUB_300001_SM_10006detail6reduce28DeviceReduceSingleTileKernelINS2_10policy_hubIN4cuda3std3__45tupleIJblEEEjN6thrust24THRUST_300001_SM_1000_NS8cuda_cub9__find_if7functorIS9_EEE10Policy1000ENSB_12zip_iteratorINS8_IJNSD_26transform_input_iterator_tIbNSB_6detail15normal_iteratorINSB_10device_ptrIiEEEE17greater_than_zeroEENSB_17counting_iteratorIlNSB_11use_defaultESS_SS_EEEEEEEPS9_jSF_S9_S9_NS7_10__identityEEEvT0_T1_T2_T3_T4_T6_E12temp_storage+120];
	ld.shared.u64 	%rd275, [_ZZN3cub18CUB_300001_SM_10006detail6reduce28DeviceReduceSingleTileKernelINS2_10policy_hubIN4cuda3std3__45tupleIJblEEEjN6thrust24THRUST_300001_SM_1000_NS8cuda_cub9__find_if7functorIS9_EEE10Policy1000ENSB_12zip_iteratorINS8_IJNSD_26transform_input_iterator_tIbNSB_6detail15normal_iteratorINSB_10device_ptrIiEEEE17greater_than_zeroEENSB_17counting_iteratorIlNSB_11use_defaultESS_SS_EEEEEEEPS9_jSF_S9_S9_NS7_10__identityEEEvT0_T1_T2_T3_T4_T6_E12temp_storage+128];
	setp.eq.s16 	%p147, %rs219, 0;
	setp.eq.s16 	%p148, %rs220, 0;
	min.s64 	%rd276, %rd275, %rd274;
	selp.b16 	%rs221, %rs218, 1, %p148;
	selp.b16 	%rs383, %rs220, %rs221, %p147;
	selp.b64 	%rd277, %rd274, %rd276, %p148;
	selp.b64 	%rd417, %rd275, %rd277, %p147;
$L__BB2_121:
	mov.u32 	%r469, %tid.x;
	setp.ne.s32 	%p325, %r469, 0;
	@%p325 bra 	$L__BB2_123;
	setp.eq.s16 	%p326, %rs100, 0;
	and.b16  	%rs371, %rs383, 255;
	setp.eq.s16 	%p327, %rs371, 0;
	min.s64 	%rd405, %rd417, %rd114;
	selp.b16 	%rs372, %rs100, 1, %p327;
	selp.b16 	%rs373, %rs383, %rs372, %p326;
	selp.b64 	%rd406, %rd114, %rd405, %p327;
	selp.b64 	%rd407, %rd417, %rd406, %p326;
	st.global.u8 	[%rd1], %rs373;
	st.global.u64 	[%rd1+8], %rd407;
$L__BB2_123:
	ret;

}
	// .globl	_ZN3cub18CUB_300001_SM_10006detail6reduce18DeviceReduceKernelINS2_10policy_hubIN4cuda3std3__45tupleIJblEEEjN6thrust24THRUST_300001_SM_1000_NS8cuda_cub9__find_if7functorIS9_EEE10Policy1000ENSB_12zip_iteratorINS8_IJNSD_26transform_input_iterator_tIbNSB_6detail15normal_iteratorINSB_10device_ptrIiEEEE17greater_than_zeroEENSB_17counting_iteratorIlNSB_11use_defaultESS_SS_EEEEEEEjSF_S9_NS7_10__identityEEEvT0_PT3_T1_NS0_13GridEvenShareIS10_EET2_T4_
.visible .entry _ZN3cub18CUB_300001_SM_10006detail6reduce18DeviceReduceKernelINS2_10policy_hubIN4cuda3std3__45tupleIJblEEEjN6thrust24THRUST_300001_SM_1000_NS8cuda_cub9__find_if7functorIS9_EEE10Policy1000ENSB_12zip_iteratorINS8_IJNSD_26transform_input_iterator_tIbNSB_6detail15normal_iteratorINSB_10device_ptrIiEEEE17greater_than_zeroEENSB_17counting_iteratorIlNSB_11use_defaultESS_SS_EEEEEEEjSF_S9_NS7_10__identityEEEvT0_PT3_T1_NS0_13GridEvenShareIS10_EET2_T4_(
	.param .align 8 .b8 _ZN3cub18CUB_300001_SM_10006detail6reduce18DeviceReduceKernelINS2_10policy_hubIN4cuda3std3__45tupleIJblEEEjN6thrust24THRUST_300001_SM_1000_NS8cuda_cub9__find_if7functorIS9_EEE10Policy1000ENSB_12zip_iteratorINS8_IJNSD_26transform_input_iterator_tIbNSB_6detail15normal_iteratorINSB_10device_ptrIiEEEE17greater_than_zeroEENSB_17counting_iteratorIlNSB_11use_defaultESS_SS_EEEEEEEjSF_S9_NS7_10__identityEEEvT0_PT3_T1_NS0_13GridEvenShareIS10_EET2_T4__param_0[24],
	.param .u64 .ptr .align 1 _ZN3cub18CUB_300001_SM_10006detail6reduce18DeviceReduceKernelINS2_10policy_hubIN4cuda3std3__45tupleIJblEEEjN6thrust24THRUST_300001_SM_1000_NS8cuda_cub9__find_if7functorIS9_EEE10Policy1000ENSB_12zip_iteratorINS8_IJNSD_26transform_input_iterator_tIbNSB_6detail15normal_iteratorINSB_10device_ptrIiEEEE17greater_than_zeroEENSB_17counting_iteratorIlNSB_11use_defaultESS_SS_EEEEEEEjSF_S9_NS7_10__identityEEEvT0_PT3_T1_NS0_13GridEvenShareIS10_EET2_T4__param_1,
	.param .u32 _ZN3cub18CUB_300001_SM_10006detail6reduce18DeviceReduceKernelINS2_10policy_hubIN4cuda3std3__45tupleIJblEEEjN6thrust24THRUST_300001_SM_1000_NS8cuda_cub9__find_if7functorIS9_EEE10Policy1000ENSB_12zip_iteratorINS8_IJNSD_26transform_input_iterator_tIbNSB_6detail15normal_iteratorINSB_10device_ptrIiEEEE17greater_than_zeroEENSB_17counting_iteratorIlNSB_11use_defaultESS_SS_EEEEEEEjSF_S9_NS7_10__identityEEEvT0_PT3_T1_NS0_13GridEvenShareIS10_EET2_T4__param_2,
	.param .align 4 .b8 _ZN3cub18CUB_300001_SM_10006detail6reduce18DeviceReduceKernelINS2_10policy_hubIN4cuda3std3__45tupleIJblEEEjN6thrust24THRUST_300001_SM_1000_NS8cuda_cub9__find_if7functorIS9_EEE10Policy1000ENSB_12zip_iteratorINS8_IJNSD_26transform_input_iterator_tIbNSB_6detail15normal_iteratorINSB_10device_ptrIiEEEE17greater_than_zeroEENSB_17counting_iteratorIlNSB_11use_defaultESS_SS_EEEEEEEjSF_S9_NS7_10__identityEEEvT0_PT3_T1_NS0_13GridEvenShareIS10_EET2_T4__param_3[40],
	.param .align 1 .b8 _ZN3cub18CUB_300001_SM_10006detail6reduce18DeviceReduceKernelINS2_10policy_hubIN4cuda3std3__45tupleIJblEEEjN6thrust24THRUST_300001_SM_1000_NS8cuda_cub9__find_if7functorIS9_EEE10Policy1000ENSB_12zip_iteratorINS8_IJNSD_26transform_input_iterator_tIbNSB_6detail15normal_iteratorINSB_10device_ptrIiEEEE17greater_than_zeroEENSB_17counting_iteratorIlNSB_11use_defaultESS_SS_EEEEEEEjSF_S9_NS7_10__identityEEEvT0_PT3_T1_NS0_13GridEvenShareIS10_EET2_T4__param_4[1],
	.param .align 1 .b8 _ZN3cub18CUB_300001_SM_10006detail6reduce18DeviceReduceKernelINS2_10policy_hubIN4cuda3std3__45tupleIJblEEEjN6thrust24THRUST_300001_SM_1000_NS8cuda_cub9__find_if7functorIS9_EEE10Policy1000ENSB_12zip_iteratorINS8_IJNSD_26transform_input_iterator_tIbNSB_6detail15normal_iteratorINSB_10device_ptrIiEEEE17greater_than_zeroEENSB_17counting_iteratorIlNSB_11use_defaultESS_SS_EEEEEEEjSF_S9_NS7_10__identityEEEvT0_PT3_T1_NS0_13GridEvenShareIS10_EET2_T4__param_5[1]
)
.maxntid 256
{
	.reg .pred 	%p<325>;
	.reg .b16 	%rs<400>;
	.reg .b32 	%r<518>;
	.reg .b64 	%rd<476>;
	// demoted variable
	.shared .align 8 .b8 _ZZN3cub18CUB_300001_SM_10006detail6reduce18DeviceReduceKernelINS2_10policy_hubIN4cuda3std3__45tupleIJblEEEjN6thrust24THRUST_300001_SM_1000_NS8cuda_cub9__find_if7functorIS9_EEE10Policy1000ENSB_12zip_iteratorINS8_IJNSD_26transform_input_iterator_tIbNSB_6detail15normal_iteratorINSB_10device_ptrIiEEEE17greater_than_zeroEENSB_17counting_iteratorIlNSB_11use_defaultESS_SS_EEEEEEEjSF_S9_NS7_10__identityEEEvT0_PT3_T1_NS0_13GridEvenShareIS10_EET2_T4_E12temp_storage[152];
	ld.param.u64 	%rd2, [_ZN3cub18CUB_300001_SM_10006detail6reduce18DeviceReduceKernelINS2_10policy_hubIN4cuda3std3__45tupleIJblEEEjN6thrust24THRUST_300001_SM_1000_NS8cuda_cub9__find_if7functorIS9_EEE10Policy1000ENSB_12zip_iteratorINS8_IJNSD_26transform_input_iterator_tIbNSB_6detail15normal_iteratorINSB_10device_ptrIiEEEE17greater_than_zeroEENSB_17counting_iteratorIlNSB_11use_defaultESS_SS_EEEEEEEjSF_S9_NS7_10__identityEEEvT0_PT3_T1_NS0_13GridEvenShareIS10_EET2_T4__param_0+16];
	ld.param.u32 	%r1, [_ZN3cub18CUB_300001_SM_10006detail6reduce18DeviceReduceKernelINS2_10policy_hubIN4cuda3std3__45tupleIJblEEEjN6thrust24THRUST_300001_SM_1000_NS8cuda_cub9__find_if7functorIS9_EEE10Policy1000ENSB_12zip_iteratorINS8_IJNSD_26transform_input_iterator_tIbNSB_6detail15normal_iteratorINSB_10device_ptrIiEEEE17greater_than_zeroEENSB_17counting_iteratorIlNSB_11use_defaultESS_SS_EEEEEEEjSF_S9_NS7_10__identityEEEvT0_PT3_T1_NS0_13GridEvenShareIS10_EET2_T4__param_3+20];
	ld.param.u32 	%r2, [_ZN3cub18CUB_300001_SM_10006detail6reduce18DeviceReduceKernelINS2_10policy_hubIN4cuda3std3__45tupleIJblEEEjN6thrust24THRUST_300001_SM_1000_NS8cuda_cub9__find_if7functorIS9_EEE10Policy1000ENSB_12zip_iteratorINS8_IJNSD_26transform_input_iterator_tIbNSB_6detail15normal_iteratorINSB_10device_ptrIiEEEE17greater_than_zeroEENSB_17counting_iteratorIlNSB_11use_defaultESS_SS_EEEEEEEjSF_S9_NS7_10__identityEEEvT0_PT3_T1_NS0_13GridEvenShareIS10_EET2_T4__param_3+24];
	ld.param.u64 	%rd109, [_ZN3cub18CUB_300001_SM_10006detail6reduce18DeviceReduceKernelINS2_10policy_hubIN4cuda3std3__45tupleIJblEEEjN6thrust24THRUST_300001_SM_1000_NS8cuda_cub9__find_if7functorIS9_EEE10Policy1000ENSB_12zip_iteratorINS8_IJNSD_26transform_input_iterator_tIbNSB_6detail15normal_iteratorINSB_10device_ptrIiEEEE17greater_than_zeroEENSB_17counting_iteratorIlNSB_11use_defaultESS_SS_EEEEEEEjSF_S9_NS7_10__identityEEEvT0_PT3_T1_NS0_13GridEvenShareIS10_EET2_T4__param_0];
	cvta.to.global.u64 	%rd1, %rd109;
	mov.u32 	%r3, %ctaid.x;
	shl.b32 	%r4, %r2, 10;
	shl.b32 	%r5, %r3, 10;
	sub.s32 	%r6, %r1, %r5;
	setp.gt.u32 	%p1, %r6, 1023;
	@%p1 bra 	$L__BB3_78;
	mov.u32 	%r7, %tid.x;
	setp.ge.u32 	%p148, %r7, %r6;
	mov.b16 	%rs369, 0;
	mov.b64 	%rd445, 0;
	mov.u32 	%r505, %r7;
	@%p148 bra 	$L__BB3_3;
	add.s32 	%r235, %r5, %r7;
	cvt.u64.u32 	%rd277, %r235;
	mul.wide.u32 	%rd278, %r235, 4;
	add.s64 	%rd279, %rd1, %rd278;
	add.s64 	%rd445, %rd2, %rd277;
	ld.global.u32 	%r236, [%rd279];
	setp.gt.s32 	%p149, %r236, 0;
	selp.u16 	%rs369, 1, 0, %p149;
	add.s32 	%r505, %r7, 256;
$L__BB3_3:
	setp.ge.u32 	%p150, %r505, %r6;
	@%p150 bra 	$L__BB3_16;
	not.b32 	%r237, %r505;
	add.s32 	%r10, %r1, %r237;
	sub.s32 	%r238, %r10, %r5;
	shr.u32 	%r239, %r238, 8;
	add.s32 	%r11, %r239, 1;
	and.b32  	%r12, %r11, 7;
	setp.lt.u32 	%p151, %r238, 1792;
	@%p151 bra 	$L__BB3_8;
	add.s32 	%r504, %r505, 1024;
	add.s32 	%r503, %r505, %r5;
	and.b32  	%r240, %r11, 33554424;
	neg.s32 	%r502, %r240;
$L__BB3_6:
	.pragma "nounroll";
	cvt.u64.u32 	%rd281, %r503;
	mul.wide.u32 	%rd282, %r503, 4;
	add.s64 	%rd283, %rd1, %rd282;
	add.s64 	%rd284, %rd2, %rd281;
	ld.global.u32 	%r241, [%rd283];
	setp.gt.s32 	%p152, %r241, 0;
	selp.u16 	%rs214, 1, 0, %p152;
	and.b16  	%rs215, %rs369, 255;
	setp.ne.s16 	%p154, %rs215, 0;
	and.pred  	%p155, %p154, %p152;
	min.s64 	%rd285, %rd284, %rd445;
	setp.eq.s16 	%p156, %rs215, 0;
	selp.b64 	%rd286, %rd284, %rd445, %p156;
	selp.b16 	%rs216, %rs214, %rs369, %p156;
	selp.b64 	%rd287, %rd285, %rd286, %p155;
	selp.b16 	%rs217, 1, %rs216, %p155;
	and.b16  	%rs218, %rs217, 255;
	add.s32 	%r242, %r503, 256;
	cvt.u64.u32 	%rd288, %r242;
	mul.wide.u32 	%rd289, %r242, 4;
	add.s64 	%rd290, %rd1, %rd289;
	add.s64 	%rd291, %rd2, %rd288;
	ld.global.u32 	%r243, [%rd290];
	setp.gt.s32 	%p157, %r243, 0;
	selp.u16 	%rs219, 1, 0, %p157;
	setp.ne.s16 	%p159, %rs218, 0;
	and.pred  	%p160, %p159, %p157;
	min.s64 	%rd292, %rd291, %rd287;
	setp.eq.s16 	%p161, %rs218, 0;
	selp.b64 	%rd293, %rd291, %rd287, %p161;
	selp.b16 	%rs220, %rs219, %rs217, %p161;
	selp.b64 	%rd294, %rd292, %rd293, %p160;
	selp.b16 	%rs221, 1, %rs220, %p160;
	and.b16  	%rs222, %rs221, 255;
	add.s32 	%r244, %r503, 512;
	cvt.u64.u32 	%rd295, %r244;
	mul.wide.u32 	%rd296, %r244, 4;
	add.s64 	%rd297, %rd1, %rd296;
	add.s64 	%rd298, %rd2, %rd295;
	ld.global.u32 	%r245, [%rd297];
	setp.gt.s32 	%p162, %r245, 0;
	selp.u16 	%rs223, 1, 0, %p162;
	setp.ne.s16 	%p164, %rs222, 0;
	and.pred  	%p165, %p164, %p162;
	min.s64 	%rd299, %rd298, %rd294;
	setp.eq.s16 	%p166, %rs222, 0;
	selp.b64 	%rd300, %rd298, %rd294, %p166;
	selp.b16 	%rs224, %rs223, %rs221, %p166;
	selp.b64 	%rd301, %rd299, %rd300, %p165;
	selp.b16 	%rs225, 1, %rs224, %p165;
	and.b16  	%rs226, %rs225, 255;
	add.s32 	%r246, %r503, 768;
	cvt.u64.u32 	%rd302, %r246;
	mul.wide.u32 	%rd303, %r246, 4;
	add.s64 	%rd304, %rd1, %rd303;
	add.s64 	%rd305, %rd2, %rd302;
	ld.global.u32 	%r247, [%rd304];
	setp.gt.s32 	%p167, %r247, 0;
	selp.u16 	%rs227, 1, 0, %p167;
	setp.ne.s16 	%p169, %rs226, 0;
	and.pred  	%p170, %p169, %p167;
	min.s64 	%rd306, %rd305, %rd301;
	setp.eq.s16 	%p171, %rs226, 0;
	selp.b64 	%rd307, %rd305, %rd301, %p171;
	selp.b16 	%rs228, %rs227, %rs225, %p171;
	selp.b64 	%rd308, %rd306, %rd307, %p170;
	selp.b16 	%rs229, 1, %rs228, %p170;
	and.b16  	%rs230, %rs229, 255;
	add.s32 	%r248, %r503, 1024;
	cvt.u64.u32 	%rd309, %r248;
	mul.wide.u32 	%rd310, %r248, 4;
	add.s64 	%rd311, %rd1, %rd310;
	add.s64 	%rd312, %rd2, %rd309;
	ld.global.u32 	%r249, [%rd311];
	setp.gt.s32 	%p172, %r249, 0;
	selp.u16 	%rs231, 1, 0, %p172;
	setp.ne.s16 	%p174, %rs230, 0;
	and.pred  	%p175, %p174, %p172;
	min.s64 	%rd313, %rd312, %rd308;
	setp.eq.s16 	%p176, %rs230, 0;
	selp.b64 	%rd314, %rd312, %rd308, %p176;
	selp.b16 	%rs232, %rs231, %rs229, %p176;
	selp.b64 	%rd315, %rd313, %rd314, %p175;
	selp.b16 	%rs233, 1, %rs232, %p175;
	and.b16  	%rs234, %rs233, 255;
	add.s32 	%r250, %r503, 1280;
	cvt.u64.u32 	%rd316, %r250;
	mul.wide.u32 	%rd317, %r250, 4;
	add.s64 	%rd318, %rd1, %rd317;
	add.s64 	%rd319, %rd2, %rd316;
	ld.global.u32 	%r251, [%rd318];
	setp.gt.s32 	%p177, %r251, 0;
	selp.u16 	%rs235, 1, 0, %p177;
	setp.ne.s16 	%p179, %rs234, 0;
	and.pred  	%p180, %p179, %p177;
	min.s64 	%rd320, %rd319, %rd315;
	setp.eq.s16 	%p181, %rs234, 0;
	selp.b64 	%rd321, %rd319, %rd315, %p181;
	selp.b16 	%rs236, %rs235, %rs233, %p181;
	selp.b64 	%rd322, %rd320, %rd321, %p180;
	selp.b16 	%rs237, 1, %rs236, %p180;
	and.b16  	%rs238, %rs237, 255;
	add.s32 	%r252, %r503, 1536;
	cvt.u64.u32 	%rd323, %r252;
	mul.wide.u32 	%rd324, %r252, 4;
	add.s64 	%rd325, %rd1, %rd324;
	add.s64 	%rd326, %rd2, %rd323;
	ld.global.u32 	%r253, [%rd325];
	setp.gt.s32 	%p182, %r253, 0;
	selp.u16 	%rs239, 1, 0, %p182;
	setp.ne.s16 	%p184, %rs238, 0;
	and.pred  	%p185, %p184, %p182;
	min.s64 	%rd327, %rd326, %rd322;
	setp.eq.s16 	%p186, %rs238, 0;
	selp.b64 	%rd328, %rd326, %rd322, %p186;
	selp.b16 	%rs240, %rs239, %rs237, %p186;
	selp.b64 	%rd329, %rd327, %rd328, %p185;
	selp.b16 	%rs241, 1, %rs240, %p185;
	and.b16  	%rs242, %rs241, 255;
	add.s32 	%r254, %r503, 1792;
	cvt.u64.u32 	%rd330, %r254;
	mul.wide.u32 	%rd331, %r254, 4;
	add.s64 	%rd332, %rd1, %rd331;
	add.s64 	%rd333, %rd2, %rd330;
	ld.global.u32 	%r255, [%rd332];
	setp.gt.s32 	%p187, %r255, 0;
	selp.u16 	%rs243, 1, 0, %p187;
	setp.ne.s16 	%p189, %rs242, 0;
	and.pred  	%p190, %p189, %p187;
	min.s64 	%rd334, %rd333, %rd329;
	setp.eq.s16 	%p191, %rs242, 0;
	selp.b64 	%rd335, %rd333, %rd329, %p191;
	selp.b16 	%rs244, %rs243, %rs241, %p191;
	selp.b64 	%rd445, %rd334, %rd335, %p190;
	selp.b16 	%rs369, 1, %rs244, %p190;
	add.s32 	%r504, %r504, 2048;
	add.s32 	%r503, %r503, 2048;
	add.s32 	%r502, %r502, 8;
	setp.ne.s32 	%p192, %r502, 0;
	@%p192 bra 	$L__BB3_6;
	add.s32 	%r505, %r504, -1024;
$L__BB3_8:
	setp.eq.s32 	%p193, %r12, 0;
	@%p193 bra 	$L__BB3_16;
	setp.lt.u32 	%p194, %r12, 4;
	@%p194 bra 	$L__BB3_11;
	add.s32 	%r256, %r5, %r505;
	cvt.u64.u32 	%rd337, %r256;
	mul.wide.u32 	%rd338, %r256, 4;
	add.s64 	%rd339, %rd1, %rd338;
	add.s64 	%rd340, %rd2, %rd337;
	ld.global.u32 	%r257, [%rd339];
	setp.gt.s32 	%p195, %r257, 0;
	selp.u16 	%rs246, 1, 0, %p195;
	and.b16  	%rs247, %rs369, 255;
	setp.ne.s16 	%p197, %rs247, 0;
	and.pred  	%p198, %p197, %p195;
	min.s64 	%rd341, %rd340, %rd445;
	setp.eq.s16 	%p199, %rs247, 0;
	selp.b64 	%rd342, %rd340, %rd445, %p199;
	selp.b16 	%rs248, %rs246, %rs369, %p199;
	selp.b64 	%rd343, %rd341, %rd342, %p198;
	selp.b16 	%rs249, 1, %rs248, %p198;
	and.b16  	%rs250, %rs249, 255;
	add.s32 	%r258, %r256, 256;
	cvt.u64.u32 	%rd344, %r258;
	mul.wide.u32 	%rd345, %r258, 4;
	add.s64 	%rd346, %rd1, %rd345;
	add.s64 	%rd347, %rd2, %rd344;
	ld.global.u32 	%r259, [%rd346];
	setp.gt.s32 	%p200, %r259, 0;
	selp.u16 	%rs251, 1, 0, %p200;
	setp.ne.s16 	%p202, %rs250, 0;
	and.pred  	%p203, %p202, %p200;
	min.s64 	%rd348, %rd347, %rd343;
	setp.eq.s16 	%p204, %rs250, 0;
	selp.b64 	%rd349, %rd347, %rd343, %p204;
	selp.b16 	%rs252, %rs251, %rs249, %p204;
	selp.b64 	%rd350, %rd348, %rd349, %p203;
	selp.b16 	%rs253, 1, %rs252, %p203;
	and.b16  	%rs254, %rs253, 255;
	add.s32 	%r260, %r256, 512;
	cvt.u64.u32 	%rd351, %r260;
	mul.wide.u32 	%rd352, %r260, 4;
	add.s64 	%rd353, %rd1, %rd352;
	add.s64 	%rd354, %rd2, %rd351;
	ld.global.u32 	%r261, [%rd353];
	setp.gt.s32 	%p205, %r261, 0;
	selp.u16 	%rs255, 1, 0, %p205;
	setp.ne.s16 	%p207, %rs254, 0;
	and.pred  	%p208, %p207, %p205;
	min.s64 	%rd355, %rd354, %rd350;
	setp.eq.s16 	%p209, %rs254, 0;
	selp.b64 	%rd356, %rd354, %rd350, %p209;
	selp.b16 	%rs256, %rs255, %rs253, %p209;
	selp.b64 	%rd357, %rd355, %rd356, %p208;
	selp.b16 	%rs257, 1, %rs256, %p208;
	and.b16  	%rs258, %rs257, 255;
	add.s32 	%r262, %r256, 768;
	cvt.u64.u32 	%rd358, %r262;
	mul.wide.u32 	%rd359, %r262, 4;
	add.s64 	%rd360, %rd1, %rd359;
	add.s64 	%rd361, %rd2, %rd358;
	ld.global.u32 	%r263, [%rd360];
	setp.gt.s32 	%p210, %r263, 0;
	selp.u16 	%rs259, 1, 0, %p210;
	setp.ne.s16 	%p212, %rs258, 0;
	and.pred  	%p213, %p212, %p210;
	min.s64 	%rd362, %rd361, %rd357;
	setp.eq.s16 	%p214, %rs258, 0;
	selp.b64 	%rd363, %rd361, %rd357, %p214;
	selp.b16 	%rs260, %rs259, %rs257, %p214;
	selp.b64 	%rd445, %rd362, %rd363, %p213;
	selp.b16 	%rs369, 1, %rs260, %p213;
	add.s32 	%r505, %r505, 1024;
$L__BB3_11:
	and.b32  	%r264, %r11, 3;
	setp.eq.s32 	%p215, %r264, 0;
	@%p215 bra 	$L__BB3_16;
	setp.eq.s32 	%p216, %r264, 1;
	@%p216 bra 	$L__BB3_14;
	add.s32 	%r265, %r5, %r505;
	cvt.u64.u32 	%rd365, %r265;
	mul.wide.u32 	%rd366, %r265, 4;
	add.s64 	%rd367, %rd1, %rd366;
	add.s64 	%rd368, %rd2, %rd365;
	ld.global.u32 	%r266, [%rd367];
	setp.gt.s32 	%p217, %r266, 0;
	selp.u16 	%rs262, 1, 0, %p217;
	and.b16  	%rs263, %rs369, 255;
	setp.ne.s16 	%p219, %rs263, 0;
	and.pred  	%p220, %p219, %p217;
	min.s64 	%rd369, %rd368, %rd445;
	setp.eq.s16 	%p221, %rs263, 0;
	selp.b64 	%rd370, %rd368, %rd445, %p221;
	selp.b16 	%rs264, %rs262, %rs369, %p221;
	selp.b64 	%rd371, %rd369, %rd370, %p220;
	selp.b16 	%rs265, 1, %rs264, %p220;
	and.b16  	%rs266, %rs265, 255;
	add.s32 	%r267, %r265, 256;
	cvt.u64.u32 	%rd372, %r267;
	mul.wide.u32 	%rd373, %r267, 4;
	add.s64 	%rd374, %rd1, %rd373;
	add.s64 	%rd375, %rd2, %rd372;
	ld.global.u32 	%r268, [%rd374];
	setp.gt.s32 	%p222, %r268, 0;
	selp.u16 	%rs267, 1, 0, %p222;
	setp.ne.s16 	%p224, %rs266, 0;
	and.pred  	%p225, %p224, %p222;
	min.s64 	%rd376, %rd375, %rd371;
	setp.eq.s16 	%p226, %rs266, 0;
	selp.b64 	%rd377, %rd375, %rd371, %p226;
	selp.b16 	%rs268, %rs267, %rs265, %p226;
	selp.b64 	%rd445, %rd376, %rd377, %p225;
	selp.b16 	%rs369, 1, %rs268, %p225;
	add.s32 	%r505, %r505, 512;
$L__BB3_14:
	and.b32  	%r269, %r10, 256;
	setp.ne.s32 	%p227, %r269, 0;
	@%p227 bra 	$L__BB3_16;
	add.s32 	%r270, %r5, %r505;
	cvt.u64.u32 	%rd378, %r270;
	mul.wide.u32 	%rd379, %r270, 4;
	add.s64 	%rd380, %rd1, %rd379;
	add.s64 	%rd381, %rd2, %rd378;
	ld.global.u32 	%r271, [%rd380];
	setp.gt.s32 	%p228, %r271, 0;
	selp.u16 	%rs269, 1, 0, %p228;
	and.b16  	%rs270, %rs369, 255;
	setp.ne.s16 	%p230, %rs270, 0;
	and.pred  	%p231, %p230, %p228;
	min.s64 	%rd382, %rd381, %rd445;
	setp.eq.s16 	%p232, %rs270, 0;
	selp.b64 	%rd383, %rd381, %rd445, %p232;
	selp.b16 	%rs271, %rs269, %rs369, %p232;
	selp.b64 	%rd445, %rd382, %rd383, %p231;
	selp.b16 	%rs369, 1, %rs271, %p231;
$L__BB3_16:
	setp.lt.u32 	%p233, %r6, 256;
	@%p233 bra 	$L__BB3_41;
	// begin inline asm
	mov.u32 %r390, %laneid;
	// end inline asm
	cvt.u32.u16 	%r411, %rs369;
	and.b32  	%r392, %r411, 255;
	mov.b32 	%r408, 1;
	mov.b32 	%r409, 31;
	mov.b32 	%r410, -1;
	// begin inline asm
	shfl.sync.down.b32 %r391, %r392, %r408, %r409, %r410;
	// end inline asm
	// begin inline asm
	shfl.sync.down.b32 %r396, %r397, %r408, %r409, %r410;
	// end inline asm
	mov.b64 	{%r402, %r407}, %rd445;
	// begin inline asm
	shfl.sync.down.b32 %r401, %r402, %r408, %r409, %r410;
	// end inline asm
	// begin inline asm
	shfl.sync.down.b32 %r406, %r407, %r408, %r409, %r410;
	// end inline asm
	mov.b64 	%rd17, {%r401, %r406};
	cvt.u16.u32 	%rs15, %r391;
	setp.gt.s32 	%p283, %r390, 30;
	@%p283 bra 	$L__BB3_21;
	and.b16  	%rs313, %rs369, 255;
	setp.eq.s16 	%p284, %rs313, 0;
	and.b16  	%rs314, %rs15, 255;
	setp.eq.s16 	%p285, %rs314, 0;
	or.pred  	%p286, %p284, %p285;
	@%p286 bra 	$L__BB3_20;
	min.s64 	%rd445, %rd17, %rd445;
	mov.b16 	%rs369, 1;
	bra.uni 	$L__BB3_21;
$L__BB3_20:
	setp.eq.s16 	%p287, %rs313, 0;
	selp.b64 	%rd445, %rd17, %rd445, %p287;
	selp.b16 	%rs369, %rs15, %rs369, %p287;
$L__BB3_21:
	cvt.u32.u16 	%r432, %rs369;
	and.b32  	%r413, %r432, 255;
	mov.b32 	%r429, 2;
	mov.b32 	%r430, 31;
	mov.b32 	%r431, -1;
	// begin inline asm
	shfl.sync.down.b32 %r412, %r413, %r429, %r430, %r431;
	// end inline asm
	// begin inline asm
	shfl.sync.down.b32 %r417, %r418, %r429, %r430, %r431;
	// end inline asm
	mov.b64 	{%r423, %r428}, %rd445;
	// begin inline asm
	shfl.sync.down.b32 %r422, %r423, %r429, %r430, %r431;
	// end inline asm
	// begin inline asm
	shfl.sync.down.b32 %r427, %r428, %r429, %r430, %r431;
	// end inline asm
	mov.b64 	%rd21, {%r422, %r427};
	cvt.u16.u32 	%rs18, %r412;
	setp.gt.s32 	%p288, %r390, 29;
	@%p288 bra 	$L__BB3_25;
	and.b16  	%rs317, %rs369, 255;
	setp.eq.s16 	%p289, %rs317, 0;
	and.b16  	%rs318, %rs18, 255;
	setp.eq.s16 	%p290, %rs318, 0;
	or.pred  	%p291, %p289, %p290;
	@%p291 bra 	$L__BB3_24;
	min.s64 	%rd445, %rd21, %rd445;
	mov.b16 	%rs369, 1;
	bra.uni 	$L__BB3_25;
$L__BB3_24:
	setp.eq.s16 	%p292, %rs317, 0;
	selp.b64 	%rd445, %rd21, %rd445, %p292;
	selp.b16 	%rs369, %rs18, %rs369, %p292;
$L__BB3_25:
	cvt.u32.u16 	%r453, %rs369;
	and.b32  	%r434, %r453, 255;
	mov.b32 	%r450, 4;
	mov.b32 	%r451, 31;
	mov.b32 	%r452, -1;
	// begin inline asm
	shfl.sync.down.b32 %r433, %r434, %r450, %r451, %r452;
	// end inline asm
	// begin inline asm
	shfl.sync.down.b32 %r438, %r439, %r450, %r451, %r452;
	// end inline asm
	mov.b64 	{%r444, %r449}, %rd445;
	// begin inline asm
	shfl.sync.down.b32 %r443, %r444, %r450, %r451, %r452;
	// end inline asm
	// begin inline asm
	shfl.sync.down.b32 %r448, %r449, %r450, %r451, %r452;
	// end inline asm
	mov.b64 	%rd25, {%r443, %r448};
	cvt.u16.u32 	%rs21, %r433;
	setp.gt.s32 	%p293, %r390, 27;
	@%p293 bra 	$L__BB3_29;
	and.b16  	%rs321, %rs369, 255;
	setp.eq.s16 	%p294, %rs321, 0;
	and.b16  	%rs322, %rs21, 255;
	setp.eq.s16 	%p295, %rs322, 0;
	or.pred  	%p296, %p294, %p295;
	@%p296 bra 	$L__BB3_28;
	min.s64 	%rd445, %rd25, %rd445;
	mov.b16 	%rs369, 1;
	bra.uni 	$L__BB3_29;
$L__BB3_28:
	setp.eq.s16 	%p297, %rs321, 0;
	selp.b64 	%rd445, %rd25, %rd445, %p297;
	selp.b16 	%rs369, %rs21, %rs369, %p297;
$L__BB3_29:
	cvt.u32.u16 	%r474, %rs369;
	and.b32  	%r455, %r474, 255;
	mov.b32 	%r471, 8;
	mov.b32 	%r472, 31;
	mov.b32 	%r473, -1;
	// begin inline asm
	shfl.sync.down.b32 %r454, %r455, %r471, %r472, %r473;
	// end inline asm
	// begin inline asm
	shfl.sync.down.b32 %r459, %r460, %r471, %r472, %r473;
	// end inline asm
	mov.b64 	{%r465, %r470}, %rd445;
	// begin inline asm
	shfl.sync.down.b32 %r464, %r465, %r471, %r472, %r473;
	// end inline asm
	// begin inline asm
	shfl.sync.down.b32 %r469, %r470, %r471, %r472, %r473;
	// end inline asm
	mov.b64 	%rd29, {%r464, %r469};
	cvt.u16.u32 	%rs24, %r454;
	setp.gt.s32 	%p298, %r390, 23;
	@%p298 bra 	$L__BB3_33;
	and.b16  	%rs325, %rs369, 255;
	setp.eq.s16 	%p299, %rs325, 0;
	and.b16  	%rs326, %rs24, 255;
	setp.eq.s16 	%p300, %rs326, 0;
	or.pred  	%p301, %p299, %p300;
	@%p301 bra 	$L__BB3_32;
	min.s64 	%rd445, %rd29, %rd445;
	mov.b16 	%rs369, 1;
	bra.uni 	$L__BB3_33;
$L__BB3_32:
	setp.eq.s16 	%p302, %rs325, 0;
	selp.b64 	%rd445, %rd29, %rd445, %p302;
	selp.b16 	%rs369, %rs24, %rs369, %p302;
$L__BB3_33:
	cvt.u32.u16 	%r495, %rs369;
	and.b32  	%r476, %r495, 255;
	mov.b32 	%r492, 16;
	mov.b32 	%r493, 31;
	mov.b32 	%r494, -1;
	// begin inline asm
	shfl.sync.down.b32 %r475, %r476, %r492, %r493, %r494;
	// end inline asm
	// begin inline asm
	shfl.sync.down.b32 %r480, %r481, %r492, %r493, %r494;
	// end inline asm
	mov.b64 	{%r486, %r491}, %rd445;
	// begin inline asm
	shfl.sync.down.b32 %r485, %r486, %r492, %r493, %r494;
	// end inline asm
	// begin inline asm
	shfl.sync.down.b32 %r490, %r491, %r492, %r493, %r494;
	// end inline asm
	mov.b64 	%rd33, {%r485, %r490};
	cvt.u16.u32 	%rs27, %r475;
	setp.gt.s32 	%p303, %r390, 15;
	@%p303 bra 	$L__BB3_37;
	and.b16  	%rs329, %rs369, 255;
	setp.eq.s16 	%p304, %rs329, 0;
	and.b16  	%rs330, %rs27, 255;
	setp.eq.s16 	%p305, %rs330, 0;
	or.pred  	%p306, %p304, %p305;
	@%p306 bra 	$L__BB3_36;
	min.s64 	%rd445, %rd33, %rd445;
	mov.b16 	%rs369, 1;
	bra.uni 	$L__BB3_37;
$L__BB3_36:
	setp.eq.s16 	%p307, %rs329, 0;
	selp.b16 	%rs369, %rs27, %rs369, %p307;
	selp.b64 	%rd445, %rd33, %rd445, %p307;
$L__BB3_37:
	setp.ne.s32 	%p308, %r390, 0;
	@%p308 bra 	$L__BB3_39;
	shr.u32 	%r496, %r7, 1;
	and.b32  	%r497, %r496, 496;
	mov.u32 	%r498, _ZZN3cub18CUB_300001_SM_10006detail6reduce18DeviceReduceKernelINS2_10policy_hubIN4cuda3std3__45tupleIJblEEEjN6thrust24THRUST_300001_SM_1000_NS8cuda_cub9__find_if7functorIS9_EEE10Policy1000ENSB_12zip_iteratorINS8_IJNSD_26transform_input_iterator_tIbNSB_6detail15normal_iteratorINSB_10device_ptrIiEEEE17greater_than_zeroEENSB_17counting_iteratorIlNSB_11use_defaultESS_SS_EEEEEEEjSF_S9_NS7_10__identityEEEvT0_PT3_T1_NS0_13GridEvenShareIS10_EET2_T4_E12temp_storage;
	add.s32 	%r499, %r498, %r497;
	st.shared.u8 	[%r499+8], %rs369;
	st.shared.u64 	[%r499+16], %rd445;
$L__BB3_39:
	bar.sync 	0;
	setp.ne.s32 	%p309, %r7, 0;
	@%p309 bra 	$L__BB3_119;
	ld.shared.u8 	%rs333, [_ZZN3cub18CUB_300001_SM_10006detail6reduce18DeviceReduceKernelINS2_10policy_hubIN4cuda3std3__45tupleIJblEEEjN6thrust24THRUST_300001_SM_1000_NS8cuda_cub9__find_if7functorIS9_EEE10Policy1000ENSB_12zip_iteratorINS8_IJNSD_26transform_input_iterator_tIbNSB_6detail15normal_iteratorINSB_10device_ptrIiEEEE17greater_than_zeroEENSB_17counting_iteratorIlNSB_11use_defaultESS_SS_EEEEEEEjSF_S9_NS7_10__identityEEEvT0_PT3_T1_NS0_13GridEvenShareIS10_EET2_T4_E12temp_storage+24];
	ld.shared.u64 	%rd405, [_ZZN3cub18CUB_300001_SM_10006detail6reduce18DeviceReduceKernelINS2_10policy_hubIN4cuda3std3__45tupleIJblEEEjN6thrust24THRUST_300001_SM_1000_NS8cuda_cub9__find_if7functorIS9_EEE10Policy1000ENSB_12zip_iteratorINS8_IJNSD_26transform_input_iterator_tIbNSB_6detail15normal_iteratorINSB_10device_ptrIiEEEE17greater_than_zeroEENSB_17counting_iteratorIlNSB_11use_defaultESS_SS_EEEEEEEjSF_S9_NS7_10__identityEEEvT0_PT3_T1_NS0_13GridEvenShareIS10_EET2_T4_E12temp_storage+32];
	and.b16  	%rs334, %rs369, 255;
	setp.eq.s16 	%p310, %rs334, 0;
	setp.eq.s16 	%p311, %rs333, 0;
	min.s64 	%rd406, %rd405, %rd445;
	selp.b16 	%rs335, %rs369, 1, %p311;
	selp.b16 	%rs336, %rs333, %rs335, %p310;
	and.b16  	%rs337, %rs336, 255;
	selp.b64 	%rd407, %rd445, %rd406, %p311;
	selp.b64 	%rd408, %rd405, %rd407, %p310;
	ld.shared.u8 	%rs338, [_ZZN3cub18CUB_300001_SM_10006detail6reduce18DeviceReduceKernelINS2_10policy_hubIN4cuda3std3__45tupleIJblEEEjN6thrust24THRUST_300001_SM_1000_NS8cuda_cub9__find_if7functorIS9_EEE10Policy1000ENSB_12zip_iteratorINS8_IJNSD_26transform_input_iterator_tIbNSB_6detail15normal_iteratorINSB_10device_ptrIiEEEE17greater_than_zeroEENSB_17counting_iteratorIlNSB_11use_defaultESS_SS_EEEEEEEjSF_S9_NS7_10__identityEEEvT0_PT3_T1_NS0_13GridEvenShareIS10_EET2_T4_E12temp_storage+40];
	ld.shared.u64 	%rd409, [_ZZN3cub18CUB_300001_SM_10006detail6reduce18DeviceReduceKernelINS2_10policy_hubIN4cuda3std3__45tupleIJblEEEjN6thrust24THRUST_300001_SM_1000_NS8cuda_cub9__find_if7functorIS9_EEE10Policy1000ENSB_12zip_iteratorINS8_IJNSD_26transform_input_iterator_tIbNSB_6detail15normal_iteratorINSB_10device_ptrIiEEEE17greater_than_zeroEENSB_17counting_iteratorIlNSB_11use_defaultESS_SS_EEEEEEEjSF_S9_NS7_10__identityEEEvT0_PT3_T1_NS0_13GridEvenShareIS10_EET2_T4_E12temp_storage+48];
	setp.eq.s16 	%p312, %rs337, 0;
	setp.eq.s16 	%p313, %rs338, 0;
	min.s64 	%rd410, %rd409, %rd408;
	selp.b16 	%rs339, %rs336, 1, %p313;
	selp.b16 	%rs340, %rs338, %rs339, %p312;
	and.b16  	%rs341, %rs340, 255;
	selp.b64 	%rd411, %rd408, %rd410, %p313;
	selp.b64 	%rd412, %rd409, %rd411, %p312;
	ld.shared.u8 	%rs342, [_ZZN3cub18CUB_300001_SM_10006detail6reduce18DeviceReduceKernelINS2_10policy_hubIN4cuda3std3__45tupleIJblEEEjN6thrust24THRUST_300001_SM_1000_NS8cuda_cub9__find_if7functorIS9_EEE10Policy1000ENSB_12zip_iteratorINS8_IJNSD_26transform_input_iterator_tIbNSB_6detail15normal_iteratorINSB_10device_ptrIiEEEE17greater_than_zeroEENSB_17counting_iteratorIlNSB_11use_defaultESS_SS_EEEEEEEjSF_S9_NS7_10__identityEEEvT0_PT3_T1_NS0_13GridEvenShareIS10_EET2_T4_E12temp_storage+56];
	ld.shared.u64 	%rd413, [_ZZN3cub18CUB_300001_SM_10006detail6reduce18DeviceReduceKernelINS2_10policy_hubIN4cuda3std3__45tupleIJblEEEjN6thrust24THRUST_300001_SM_1000_NS8cuda_cub9__find_if7functorIS9_EEE10Policy1000ENSB_12zip_iteratorINS8_IJNSD_26transform_input_iterator_tIbNSB_6detail15normal_iteratorINSB_10device_ptrIiEEEE17greater_than_zeroEENSB_17counting_iteratorIlNSB_11use_defaultESS_SS_EEEEEEEjSF_S9_NS7_10__identityEEEvT0_PT3_T1_NS0_13GridEvenShareIS10_EET2_T4_E12temp_storage+64];
	setp.eq.s16 	%p314, %rs341, 0;
	setp.eq.s16 	%p315, %rs342, 0;
	min.s64 	%rd414, %rd413, %rd412;
	selp.b16 	%rs343, %rs340, 1, %p315;
	selp.b16 	%rs344, %rs342, %rs343, %p314;
	and.b16  	%rs345, %rs344, 255;
	selp.b64 	%rd415, %rd412, %rd414, %p315;
	selp.b64 	%rd416, %rd413, %rd415, %p314;
	ld.shared.u8 	%rs346, [_ZZN3cub18CUB_300001_SM_10006detail6reduce18DeviceReduceKernelINS2_10policy_hubIN4cuda3std3__45tupleIJblEEEjN6thrust24THRUST_300001_SM_1000_NS8cuda_cub9__find_if7functorIS9_EEE10Policy1000ENSB_12zip_iteratorINS8_IJNSD_26transform_input_iterator_tIbNSB_6detail15normal_iteratorINSB_10device_ptrIiEEEE17greater_than_zeroEENSB_17counting_iteratorIlNSB_11use_defaultESS_SS_EEEEEEEjSF_S9_NS7_10__identityEEEvT0_PT3_T1_NS0_13GridEvenShareIS10_EET2_T4_E12temp_storage+72];
	ld.shared.u64 	%rd417, [_ZZN3cub18CUB_300001_SM_10006detail6reduce18DeviceReduceKernelINS2_10policy_hubIN4cuda3std3__45tupleIJblEEEjN6thrust24THRUST_300001_SM_1000_NS8cuda_cub9__find_if7functorIS9_EEE10Policy1000ENSB_12zip_iteratorINS8_IJNSD_26transform_input_iterator_tIbNSB_6detail15normal_iteratorINSB_10device_ptrIiEEEE17greater_than_zeroEENSB_17counting_iteratorIlNSB_11use_defaultESS_SS_EEEEEEEjSF_S9_NS7_10__identityEEEvT0_PT3_T1_NS0_13GridEvenShareIS10_EET2_T4_E12temp_storage+80];
	setp.eq.s16 	%p316, %rs345, 0;
	setp.eq.s16 	%p317, %rs346, 0;
	min.s64 	%rd418, %rd417, %rd416;
	selp.b16 	%rs347, %rs344, 1, %p317;
	selp.b16 	%rs348, %rs346, %rs347, %p316;
	and.b16  	%rs349, %rs348, 255;
	selp.b64 	%rd419, %rd416, %rd418, %p317;
	selp.b64 	%rd420, %rd417, %rd419, %p316;
	ld.shared.u8 	%rs350, [_ZZN3cub18CUB_300001_SM_10006detail6reduce18DeviceReduceKernelINS2_10policy_hubIN4cuda3std3__45tupleIJblEEEjN6thrust24THRUST_300001_SM_1000_NS8cuda_cub9__find_if7functorIS9_EEE10Policy1000ENSB_12zip_iteratorINS8_IJNSD_26transform_input_iterator_tIbNSB_6detail15normal_iteratorINSB_10device_ptrIiEEEE17greater_than_zeroEENSB_17counting_iteratorIlNSB_11use_defaultESS_SS_EEEEEEEjSF_S9_NS7_10__identityEEEvT0_PT3_T1_NS0_13GridEvenShareIS10_EET2_T4_E12temp_storage+88];
	ld.shared.u64 	%rd421, [_ZZN3cub18CUB_300001_SM_10006detail6reduce18DeviceReduceKernelINS2_10policy_hubIN4cuda3std3__45tupleIJblEEEjN6thrust24THRUST_300001_SM_1000_NS8cuda_cub9__find_if7functorIS9_EEE10Policy1000ENSB_12zip_iteratorINS8_IJNSD_26transform_input_iterator_tIbNSB_6detail15normal_iteratorINSB_10device_ptrIiEEEE17greater_than_zeroEENSB_17counting_iteratorIlNSB_11use_defaultESS_SS_EEEEEEEjSF_S9_NS7_10__identityEEEvT0_PT3_T1_NS0_13GridEvenShareIS10_EET2_T4_E12temp_storage+96];
	setp.eq.s16 	%p318, %rs349, 0;
	setp.eq.s16 	%p319, %rs350, 0;
	min.s64 	%rd422, %rd421, %rd420;
	selp.b16 	%rs351, %rs348, 1, %p319;
	selp.b16 	%rs352, %rs350, %rs351, %p318;
	and.b16  	%rs353, %rs352, 255;
	selp.b64 	%rd423, %rd420, %rd422, %p319;
	selp.b64 	%rd424, %rd421, %rd423, %p318;
	ld.shared.u8 	%rs354, [_ZZN3cub18CUB_300001_SM_10006detail6reduce18DeviceReduceKernelINS2_10policy_hubIN4cuda3std3__45tupleIJblEEEjN6thrust24THRUST_300001_SM_1000_NS8cuda_cub9__find_if7functorIS9_EEE10Policy1000ENSB_12zip_iteratorINS8_IJNSD_26transform_input_iterator_tIbNSB_6detail15normal_iteratorINSB_10device_ptrIiEEEE17greater_than_zeroEENSB_17counting_iteratorIlNSB_11use_defaultESS_SS_EEEEEEEjSF_S9_NS7_10__identityEEEvT0_PT3_T1_NS0_13GridEvenShareIS10_EET2_T4_E12temp_storage+104];
	ld.shared.u64 	%rd425, [_ZZN3cub18CUB_300001_SM_10006detail6reduce18DeviceReduceKernelINS2_10policy_hubIN4cuda3std3__45tupleIJblEEEjN6thrust24THRUST_300001_SM_1000_NS8cuda_cub9__find_if7functorIS9_EEE10Policy1000ENSB_12zip_iteratorINS8_IJNSD_26transform_input_iterator_tIbNSB_6detail15normal_iteratorINSB_10device_ptrIiEEEE17greater_than_zeroEENSB_17counting_iteratorIlNSB_11use_defaultESS_SS_EEEEEEEjSF_S9_NS7_10__identityEEEvT0_PT3_T1_NS0_13GridEvenShareIS10_EET2_T4_E12temp_storage+112];
	setp.eq.s16 	%p320, %rs353, 0;
	setp.eq.s16 	%p321, %rs354, 0;
	min.s64 	%rd426, %rd425, %rd424;
	selp.b16 	%rs355, %rs352, 1, %p321;
	selp.b16 	%rs356, %rs354, %rs355, %p320;
	and.b16  	%rs357, %rs356, 255;
	selp.b64 	%rd427, %rd424, %rd426, %p321;
	selp.b64 	%rd428, %rd425, %rd427, %p320;
	ld.shared.u8 	%rs358, [_ZZN3cub18CUB_300001_SM_10006detail6reduce18DeviceReduceKernelINS2_10policy_hubIN4cuda3std3__45tupleIJblEEEjN6thrust24THRUST_300001_SM_1000_NS8cuda_cub9__find_if7functorIS9_EEE10Policy1000ENSB_12zip_iteratorINS8_IJNSD_26transform_input_iterator_tIbNSB_6detail15normal_iteratorINSB_10device_ptrIiEEEE17greater_than_zeroEENSB_17counting_iteratorIlNSB_11use_defaultESS_SS_EEEEEEEjSF_S9_NS7_10__identityEEEvT0_PT3_T1_NS0_13GridEvenShareIS10_EET2_T4_E12temp_storage+120];
	ld.shared.u64 	%rd429, [_ZZN3cub18CUB_300001_SM_10006detail6reduce18DeviceReduceKernelINS2_10policy_hubIN4cuda3std3__45tupleIJblEEEjN6thrust24THRUST_300001_SM_1000_NS8cuda_cub9__find_if7functorIS9_EEE10Policy1000ENSB_12zip_iteratorINS8_IJNSD_26transform_input_iterator_tIbNSB_6detail15normal_iteratorINSB_10device_ptrIiEEEE17greater_than_zeroEENSB_17counting_iteratorIlNSB_11use_defaultESS_SS_EEEEEEEjSF_S9_NS7_10__identityEEEvT0_PT3_T1_NS0_13GridEvenShareIS10_EET2_T4_E12temp_storage+128];
	setp.eq.s16 	%p322, %rs357, 0;
	setp.eq.s16 	%p323, %rs358, 0;
	min.s64 	%rd430, %rd429, %rd428;
	selp.b16 	%rs359, %rs356, 1, %p323;
	selp.b16 	%rs369, %rs358, %rs359, %p322;
	selp.b64 	%rd431, %rd428, %rd430, %p323;
	selp.b64 	%rd445, %rd429, %rd431, %p322;
	bra.uni 	$L__BB3_119;
$L__BB3_41:
	// begin inline asm
	mov.u32 %r272, %laneid;
	// end inline asm
	and.b32  	%r293, %r7, 992;
	add.s32 	%r294, %r293, 32;
	setp.gt.u32 	%p234, %r294, %r6;
	not.b32 	%r295, %r293;
	add.s32 	%r296, %r6, %r295;
	selp.b32 	%r291, %r296, 31, %p234;
	cvt.u32.u16 	%r297, %rs369;
	and.b32  	%r274, %r297, 255;
	mov.b32 	%r290, 1;
	mov.b32 	%r292, -1;
	// begin inline asm
	shfl.sync.down.b32 %r273, %r274, %r290, %r291, %r292;
	// end inline asm
	// begin inline asm
	shfl.sync.down.b32 %r278, %r279, %r290, %r291, %r292;
	// end inline asm
	mov.b64 	{%r284, %r289}, %rd445;
	// begin inline asm
	shfl.sync.down.b32 %r283, %r284, %r290, %r291, %r292;
	// end inline asm
	// begin inline asm
	shfl.sync.down.b32 %r288, %r289, %r290, %r291, %r292;
	// end inline asm
	mov.b64 	%rd38, {%r283, %r288};
	cvt.u16.u32 	%rs31, %r273;
	setp.ge.s32 	%p235, %r272, %r291;
	@%p235 bra 	$L__BB3_45;
	and.b16  	%rs272, %rs369, 255;
	setp.eq.s16 	%p236, %rs272, 0;
	and.b16  	%rs273, %rs31, 255;
	setp.eq.s16 	%p237, %rs273, 0;
	or.pred  	%p238, %p236, %p237;
	@%p238 bra 	$L__BB3_44;
	min.s64 	%rd445, %rd38, %rd445;
	mov.b16 	%rs369, 1;
	bra.uni 	$L__BB3_45;
$L__BB3_44:
	setp.eq.s16 	%p239, %rs272, 0;
	selp.b16 	%rs369, %rs31, %rs369, %p239;
	selp.b64 	%rd445, %rd38, %rd445, %p239;
$L__BB3_45:
	cvt.u32.u16 	%r318, %rs369;
	and.b32  	%r299, %r318, 255;
	mov.b32 	%r315, 2;
	mov.b32 	%r317, -1;
	// begin inline asm
	shfl.sync.down.b32 %r298, %r299, %r315, %r291, %r317;
	// end inline asm
	// begin inline asm
	shfl.sync.down.b32 %r303, %r304, %r315, %r291, %r317;
	// end inline asm
	mov.b64 	{%r309, %r314}, %rd445;
	// begin inline asm
	shfl.sync.down.b32 %r308, %r309, %r315, %r291, %r317;
	// end inline asm
	// begin inline asm
	shfl.sync.down.b32 %r313, %r314, %r315, %r291, %r317;
	// end inline asm
	mov.b64 	%rd42, {%r308, %r313};
	cvt.u16.u32 	%rs34, %r298;
	add.s32 	%r319, %r272, 2;
	setp.gt.s32 	%p240, %r319, %r291;
	@%p240 bra 	$L__BB3_49;
	and.b16  	%rs276, %rs369, 255;
	setp.eq.s16 	%p241, %rs276, 0;
	and.b16  	%rs277, %rs34, 255;
	setp.eq.s16 	%p242, %rs277, 0;
	or.pred  	%p243, %p241, %p242;
	@%p243 bra 	$L__BB3_48;
	min.s64 	%rd445, %rd42, %rd445;
	mov.b16 	%rs369, 1;
	bra.uni 	$L__BB3_49;
$L__BB3_48:
	setp.eq.s16 	%p244, %rs276, 0;
	selp.b16 	%rs369, %rs34, %rs369, %p244;
	selp.b64 	%rd445, %rd42, %rd445, %p244;
$L__BB3_49:
	cvt.u32.u16 	%r340, %rs369;
	and.b32  	%r321, %r340, 255;
	mov.b32 	%r337, 4;
	mov.b32 	%r339, -1;
	// begin inline asm
	shfl.sync.down.b32 %r320, %r321, %r337, %r291, %r339;
	// end inline asm
	// begin inline asm
	shfl.sync.down.b32 %r325, %r326, %r337, %r291, %r339;
	// end inline asm
	mov.b64 	{%r331, %r336}, %rd445;
	// begin inline asm
	shfl.sync.down.b32 %r330, %r331, %r337, %r291, %r339;
	// end inline asm
	// begin inline asm
	shfl.sync.down.b32 %r335, %r336, %r337, %r291, %r339;
	// end inline asm
	mov.b64 	%rd46, {%r330, %r335};
	cvt.u16.u32 	%rs37, %r320;
	add.s32 	%r341, %r272, 4;
	setp.gt.s32 	%p245, %r341, %r291;
	@%p245 bra 	$L__BB3_53;
	and.b16  	%rs280, %rs369, 255;
	setp.eq.s16 	%p246, %rs280, 0;
	and.b16  	%rs281, %rs37, 255;
	setp.eq.s16 	%p247, %rs281, 0;
	or.pred  	%p248, %p246, %p247;
	@%p248 bra 	$L__BB3_52;
	min.s64 	%rd445, %rd46, %rd445;
	mov.b16 	%rs369, 1;
	bra.uni 	$L__BB3_53;
$L__BB3_52:
	setp.eq.s16 	%p249, %rs280, 0;
	selp.b16 	%rs369, %rs37, %rs369, %p249;
	selp.b64 	%rd445, %rd46, %rd445, %p249;
$L__BB3_53:
	cvt.u32.u16 	%r362, %rs369;
	and.b32  	%r343, %r362, 255;
	mov.b32 	%r359, 8;
	mov.b32 	%r361, -1;
	// begin inline asm
	shfl.sync.down.b32 %r342, %r343, %r359, %r291, %r361;
	// end inline asm
	// begin inline asm
	shfl.sync.down.b32 %r347, %r348, %r359, %r291, %r361;
	// end inline asm
	mov.b64 	{%r353, %r358}, %rd445;
	// begin inline asm
	shfl.sync.down.b32 %r352, %r353, %r359, %r291, %r361;
	// end inline asm
	// begin inline asm
	shfl.sync.down.b32 %r357, %r358, %r359, %r291, %r361;
	// end inline asm
	mov.b64 	%rd50, {%r352, %r357};
	cvt.u16.u32 	%rs40, %r342;
	add.s32 	%r363, %r272, 8;
	setp.gt.s32 	%p250, %r363, %r291;
	@%p250 bra 	$L__BB3_57;
	and.b16  	%rs284, %rs369, 255;
	setp.eq.s16 	%p251, %rs284, 0;
	and.b16  	%rs285, %rs40, 255;
	setp.eq.s16 	%p252, %rs285, 0;
	or.pred  	%p253, %p251, %p252;
	@%p253 bra 	$L__BB3_56;
	min.s64 	%rd445, %rd50, %rd445;
	mov.b16 	%rs369, 1;
	bra.uni 	$L__BB3_57;
$L__BB3_56:
	setp.eq.s16 	%p254, %rs284, 0;
	selp.b16 	%rs369, %rs40, %rs369, %p254;
	selp.b64 	%rd445, %rd50, %rd445, %p254;
$L__BB3_57:
	cvt.u32.u16 	%r384, %rs369;
	and.b32  	%r365, %r384, 255;
	mov.b32 	%r381, 16;
	mov.b32 	%r383, -1;
	// begin inline asm
	shfl.sync.down.b32 %r364, %r365, %r381, %r291, %r383;
	// end inline asm
	// begin inline asm
	shfl.sync.down.b32 %r369, %r370, %r381, %r291, %r383;
	// end inline asm
	mov.b64 	{%r375, %r380}, %rd445;
	// begin inline asm
	shfl.sync.down.b32 %r374, %r375, %r381, %r291, %r383;
	// end inline asm
	// begin inline asm
	shfl.sync.down.b32 %r379, %r380, %r381, %r291, %r383;
	// end inline asm
	mov.b64 	%rd54, {%r374, %r379};
	cvt.u16.u32 	%rs43, %r364;
	add.s32 	%r385, %r272, 16;
	setp.gt.s32 	%p255, %r385, %r291;
	@%p255 bra 	$L__BB3_61;
	and.b16  	%rs288, %rs369, 255;
	setp.eq.s16 	%p256, %rs288, 0;
	and.b16  	%rs289, %rs43, 255;
	setp.eq.s16 	%p257, %rs289, 0;
	or.pred  	%p258, %p256, %p257;
	@%p258 bra 	$L__BB3_60;
	min.s64 	%rd445, %rd54, %rd445;
	mov.b16 	%rs369, 1;
	bra.uni 	$L__BB3_61;
$L__BB3_60:
	setp.eq.s16 	%p259, %rs288, 0;
	selp.b16 	%rs369, %rs43, %rs369, %p259;
	selp.b64 	%rd445, %rd54, %rd445, %p259;
$L__BB3_61:
	setp.ne.s32 	%p260, %r272, 0;
	@%p260 bra 	$L__BB3_63;
	shr.u32 	%r386, %r7, 1;
	and.b32  	%r387, %r386, 496;
	mov.u32 	%r388, _ZZN3cub18CUB_300001_SM_10006detail6reduce18DeviceReduceKernelINS2_10policy_hubIN4cuda3std3__45tupleIJblEEEjN6thrust24THRUST_300001_SM_1000_NS8cuda_cub9__find_if7functorIS9_EEE10Policy1000ENSB_12zip_iteratorINS8_IJNSD_26transform_input_iterator_tIbNSB_6detail15normal_iteratorINSB_10device_ptrIiEEEE17greater_than_zeroEENSB_17counting_iteratorIlNSB_11use_defaultESS_SS_EEEEEEEjSF_S9_NS7_10__identityEEEvT0_PT3_T1_NS0_13GridEvenShareIS10_EET2_T4_E12temp_storage;
	add.s32 	%r389, %r388, %r387;
	st.shared.u8 	[%r389+8], %rs369;
	st.shared.u64 	[%r389+16], %rd445;
$L__BB3_63:
	bar.sync 	0;
	setp.ne.s32 	%p261, %r7, 0;
	@%p261 bra 	$L__BB3_119;
	setp.lt.u32 	%p262, %r6, 33;
	@%p262 bra 	$L__BB3_66;
	ld.shared.u8 	%rs292, [_ZZN3cub18CUB_300001_SM_10006detail6reduce18DeviceReduceKernelINS2_10policy_hubIN4cuda3std3__45tupleIJblEEEjN6thrust24THRUST_300001_SM_1000_NS8cuda_cub9__find_if7functorIS9_EEE10Policy1000ENSB_12zip_iteratorINS8_IJNSD_26transform_input_iterator_tIbNSB_6detail15normal_iteratorINSB_10device_ptrIiEEEE17greater_than_zeroEENSB_17counting_iteratorIlNSB_11use_defaultESS_SS_EEEEEEEjSF_S9_NS7_10__identityEEEvT0_PT3_T1_NS0_13GridEvenShareIS10_EET2_T4_E12temp_storage+24];
	ld.shared.u64 	%rd384, [_ZZN3cub18CUB_300001_SM_10006detail6reduce18DeviceReduceKernelINS2_10policy_hubIN4cuda3std3__45tupleIJblEEEjN6thrust24THRUST_300001_SM_1000_NS8cuda_cub9__find_if7functorIS9_EEE10Policy1000ENSB_12zip_iteratorINS8_IJNSD_26transform_input_iterator_tIbNSB_6detail15normal_iteratorINSB_10device_ptrIiEEEE17greater_than_zeroEENSB_17counting_iteratorIlNSB_11use_defaultESS_SS_EEEEEEEjSF_S9_NS7_10__identityEEEvT0_PT3_T1_NS0_13GridEvenShareIS10_EET2_T4_E12temp_storage+32];
	and.b16  	%rs293, %rs369, 255;
	setp.eq.s16 	%p263, %rs293, 0;
	setp.eq.s16 	%p264, %rs292, 0;
	min.s64 	%rd385, %rd384, %rd445;
	selp.b16 	%rs294, %rs369, 1, %p264;
	selp.b16 	%rs369, %rs292, %rs294, %p263;
	selp.b64 	%rd386, %rd445, %rd385, %p264;
	selp.b64 	%rd445, %rd384, %rd386, %p263;
$L__BB3_66:
	setp.lt.u32 	%p265, %r6, 65;
	@%p265 bra 	$L__BB3_68;
	ld.shared.u8 	%rs295, [_ZZN3cub18CUB_300001_SM_10006detail6reduce18DeviceReduceKernelINS2_10policy_hubIN4cuda3std3__45tupleIJblEEEjN6thrust24THRUST_300001_SM_1000_NS8cuda_cub9__find_if7functorIS9_EEE10Policy1000ENSB_12zip_iteratorINS8_IJNSD_26transform_input_iterator_tIbNSB_6detail15normal_iteratorINSB_10device_ptrIiEEEE17greater_than_zeroEENSB_17counting_iteratorIlNSB_11use_defaultESS_SS_EEEEEEEjSF_S9_NS7_10__identityEEEvT0_PT3_T1_NS0_13GridEvenShareIS10_EET2_T4_E12temp_storage+40];
	ld.shared.u64 	%rd387, [_ZZN3cub18CUB_300001_SM_10006detail6reduce18DeviceReduceKernelINS2_10policy_hubIN4cuda3std3__45tupleIJblEEEjN6thrust24THRUST_300001_SM_1000_NS8cuda_cub9__find_if7functorIS9_EEE10Policy1000ENSB_12zip_iteratorINS8_IJNSD_26transform_input_iterator_tIbNSB_6detail15normal_iteratorINSB_10device_ptrIiEEEE17greater_than_zeroEENSB_17counting_iteratorIlNSB_11use_defaultESS_SS_EEEEEEEjSF_S9_NS7_10__identityEEEvT0_PT3_T1_NS0_13GridEvenShareIS10_EET2_T4_E12temp_storage+48];
	and.b16  	%rs296, %rs369, 255;
	setp.eq.s16 	%p266, %rs296, 0;
	setp.eq.s16 	%p267, %rs295, 0;
	min.s64 	%rd388, %rd387, %rd445;
	selp.b16 	%rs297, %rs369, 1, %p267;
	selp.b16 	%rs369, %rs295, %rs297, %p266;
	selp.b64 	%rd389, %rd445, %rd388, %p267;
	selp.b64 	%rd445, %rd387, %rd389, %p266;
$L__BB3_68:
	setp.lt.u32 	%p268, %r6, 97;
	@%p268 bra 	$L__BB3_70;
	ld.shared.u8 	%rs298, [_ZZN3cub18CUB_300001_SM_10006detail6reduce18DeviceReduceKernelINS2_10policy_hubIN4cuda3std3__45tupleIJblEEEjN6thrust24THRUST_300001_SM_1000_NS8cuda_cub9__find_if7functorIS9_EEE10Policy1000ENSB_12zip_iteratorINS8_IJNSD_26transform_input_iterator_tIbNSB_6detail15normal_iteratorINSB_10device_ptrIiEEEE17greater_than_zeroEENSB_17counting_iteratorIlNSB_11use_defaultESS_SS_EEEEEEEjSF_S9_NS7_10__identityEEEvT0_PT3_T1_NS0_13GridEvenShareIS10_EET2_T4_E12temp_storage+56];
	ld.shared.u64 	%rd390, [_ZZN3cub18CUB_300001_SM_10006detail6reduce18DeviceReduceKernelINS2_10policy_hubIN4cuda3std3__45tupleIJblEEEjN6thrust24THRUST_300001_SM_1000_NS8cuda_cub9__find_if7functorIS9_EEE10Policy1000ENSB_12zip_iteratorINS8_IJNSD_26transform_input_iterator_tIbNSB_6detail15normal_iteratorINSB_10device_ptrIiEEEE17greater_than_zeroEENSB_17counting_iteratorIlNSB_11use_defaultESS_SS_EEEEEEEjSF_S9_NS7_10__identityEEEvT0_PT3_T1_NS0_13GridEvenShareIS10_EET2_T4_E12temp_storage+64];
	and.b16  	%rs299, %rs369, 255;
	setp.eq.s16 	%p269, %rs299, 0;
	setp.eq.s16 	%p270, %rs298, 0;
	min.s64 	%rd391, %rd390, %rd445;
	selp.b16 	%rs300, %rs369, 1, %p270;
	selp.b16 	%rs369, %rs298, %rs300, %p269;
	selp.b64 	%rd392, %rd445, %rd391, %p270;
	selp.b64 	%rd445, %rd390, %rd392, %p269;
$L__BB3_70:
	setp.lt.u32 	%p271, %r6, 129;
	@%p271 bra 	$L__BB3_72;
	ld.shared.u8 	%rs301, [_ZZN3cub18CUB_300001_SM_10006detail6reduce18DeviceReduceKernelINS2_10policy_hubIN4cuda3std3__45tupleIJblEEEjN6thrust24THRUST_300001_SM_1000_NS8cuda_cub9__find_if7functorIS9_EEE10Policy1000ENSB_12zip_iteratorINS8_IJNSD_26transform_input_iterator_tIbNSB_6detail15normal_iteratorINSB_10device_ptrIiEEEE17greater_than_zeroEENSB_17counting_iteratorIlNSB_11use_defaultESS_SS_EEEEEEEjSF_S9_NS7_10__identityEEEvT0_PT3_T1_NS0_13GridEvenShareIS10_EET2_T4_E12temp_storage+72];
	ld.shared.u64 	%rd393, [_ZZN3cub18CUB_300001_SM_10006detail6reduce18DeviceReduceKernelINS2_10policy_hubIN4cuda3std3__45tupleIJblEEEjN6thrust24THRUST_300001_SM_1000_NS8cuda_cub9__find_if7functorIS9_EEE10Policy1000ENSB_12zip_iteratorINS8_IJNSD_26transform_input_iterator_tIbNSB_6detail15normal_iteratorINSB_10device_ptrIiEEEE17greater_than_zeroEENSB_17counting_iteratorIlNSB_11use_defaultESS_SS_EEEEEEEjSF_S9_NS7_10__identityEEEvT0_PT3_T1_NS0_13GridEvenShareIS10_EET2_T4_E12temp_storage+80];
	and.b16  	%rs302, %rs369, 255;
	setp.eq.s16 	%p272, %rs302, 0;
	setp.eq.s16 	%p273, %rs301, 0;
	min.s64 	%rd394, %rd393, %rd445;
	selp.b16 	%rs303, %rs369, 1, %p273;
	selp.b16 	%rs369, %rs301, %rs303, %p272;
	selp.b64 	%rd395, %rd445, %rd394, %p273;
	selp.b64 	%rd445, %rd393, %rd395, %p272;
$L__BB3_72:
	setp.lt.u32 	%p274, %r6, 161;
	@%p274 bra 	$L__BB3_74;
	ld.shared.u8 	%rs304, [_ZZN3cub18CUB_300001_SM_10006detail6reduce18DeviceReduceKernelINS2_10policy_hubIN4cuda3std3__45tupleIJblEEEjN6thrust24THRUST_300001_SM_1000_NS8cuda_cub9__find_if7functorIS9_EEE10Policy1000ENSB_12zip_iteratorINS8_IJNSD_26transform_input_iterator_tIbNSB_6detail15normal_iteratorINSB_10device_ptrIiEEEE17greater_than_zeroEENSB_17counting_iteratorIlNSB_11use_defaultESS_SS_EEEEEEEjSF_S9_NS7_10__identityEEEvT0_PT3_T1_NS0_13GridEvenShareIS10_EET2_T4_E12temp_storage+88];
	ld.shared.u64 	%rd396, [_ZZN3cub18CUB_300001_SM_10006detail6reduce18DeviceReduceKernelINS2_10policy_hubIN4cuda3std3__45tupleIJblEEEjN6thrust24THRUST_300001_SM_1000_NS8cuda_cub9__find_if7functorIS9_EEE10Policy1000ENSB_12zip_iteratorINS8_IJNSD_26transform_input_iterator_tIbNSB_6detail15normal_iteratorINSB_10device_ptrIiEEEE17greater_than_zeroEENSB_17counting_iteratorIlNSB_11use_defaultESS_SS_EEEEEEEjSF_S9_NS7_10__identityEEEvT0_PT3_T1_NS0_13GridEvenShareIS10_EET2_T4_E12temp_storage+96];
	and.b16  	%rs305, %rs369, 255;
	setp.eq.s16 	%p275, %rs305, 0;
	setp.eq.s16 	%p276, %rs304, 0;
	min.s64 	%rd397, %rd396, %rd445;
	selp.b16 	%rs306, %rs369, 1, %p276;
	selp.b16 	%rs369, %rs304, %rs306, %p275;
	selp.b64 	%rd398, %rd445, %rd397, %p276;
	selp.b64 	%rd445, %rd396, %rd398, %p275;
$L__BB3_74:
	setp.lt.u32 	%p277, %r6, 193;
	@%p277 bra 	$L__BB3_76;
	ld.shared.u8 	%rs307, [_ZZN3cub18CUB_300001_SM_10006detail6reduce18DeviceReduceKernelINS2_10policy_hubIN4cuda3std3__45tupleIJblEEEjN6thrust24THRUST_300001_SM_1000_NS8cuda_cub9__find_if7functorIS9_EEE10Policy1000ENSB_12zip_iteratorINS8_IJNSD_26transform_input_iterator_tIbNSB_6detail15normal_iteratorINSB_10device_ptrIiEEEE17greater_than_zeroEENSB_17counting_iteratorIlNSB_11use_defaultESS_SS_EEEEEEEjSF_S9_NS7_10__identityEEEvT0_PT3_T1_NS0_13GridEvenShareIS10_EET2_T4_E12temp_storage+104];
	ld.shared.u64 	%rd399, [_ZZN3cub18CUB_300001_SM_10006detail6reduce18DeviceReduceKernelINS2_10policy_hubIN4cuda3std3__45tupleIJblEEEjN6thrust24THRUST_300001_SM_1000_NS8cuda_cub9__find_if7functorIS9_EEE10Policy1000ENSB_12zip_iteratorINS8_IJNSD_26transform_input_iterator_tIbNSB_6detail15normal_iteratorINSB_10device_ptrIiEEEE17greater_than_zeroEENSB_17counting_iteratorIlNSB_11use_defaultESS_SS_EEEEEEEjSF_S9_NS7_10__identityEEEvT0_PT3_T1_NS0_13GridEvenShareIS10_EET2_T4_E12temp_storage+112];
	and.b16  	%rs308, %rs369, 255;
	setp.eq.s16 	%p278, %rs308, 0;
	setp.eq.s16 	%p279, %rs307, 0;
	min.s64 	%rd400, %rd399, %rd445;
	selp.b16 	%rs309, %rs369, 1, %p279;
	selp.b16 	%rs369, %rs307, %rs309, %p278;
	selp.b64 	%rd401, %rd445, %rd400, %p279;
	selp.b64 	%rd445, %rd399, %rd401, %p278;
$L__BB3_76:
	setp.lt.u32 	%p280, %r6, 225;
	@%p280 bra 	$L__BB3_119;
	ld.shared.u8 	%rs310, [_ZZN3cub18CUB_300001_SM_10006detail6reduce18DeviceReduceKernelINS2_10policy_hubIN4cuda3std3__45tupleIJblEEEjN6thrust24THRUST_300001_SM_1000_NS8cuda_cub9__find_if7functorIS9_EEE10Policy1000ENSB_12zip_iteratorINS8_IJNSD_26transform_input_iterator_tIbNSB_6detail15normal_iteratorINSB_10device_ptrIiEEEE17greater_than_zeroEENSB_17counting_iteratorIlNSB_11use_defaultESS_SS_EEEEEEEjSF_S9_NS7_10__identityEEEvT0_PT3_T1_NS0_13GridEvenShareIS10_EET2_T4_E12temp_storage+120];
	ld.shared.u64 	%rd402, [_ZZN3cub18CUB_300001_SM_10006detail6reduce18DeviceReduceKernelINS2_10policy_hubIN4cuda3std3__45tupleIJblEEEjN6thrust24THRUST_300001_SM_1000_NS8cuda_cub9__find_if7functorIS9_EEE10Policy1000ENSB_12zip_iteratorINS8_IJNSD_26transform_input_iterator_tIbNSB_6detail15normal_iteratorINSB_10device_ptrIiEEEE17greater_than_zeroEENSB_17counting_iteratorIlNSB_11use_defaultESS_SS_EEEEEEEjSF_S9_NS7_10__identityEEEvT0_PT3_T1_NS0_13GridEvenShareIS10_EET2_T4_E12temp_storage+128];
	and.b16  	%rs311, %rs369, 255;
	setp.eq.s16 	%p281, %rs311, 0;
	setp.eq.s16 	%p282, %rs310, 0;
	min.s64 	%rd403, %rd402, %rd445;
	selp.b16 	%rs312, %rs369, 1, %p282;
	selp.b16 	%rs369, %rs310, %rs312, %p281;
	selp.b64 	%rd404, %rd445, %rd403, %p282;
	selp.b64 	%rd445, %rd402, %rd404, %p281;
	bra.uni 	$L__BB3_119;
$L__BB3_78:
	mov.u32 	%r31, %tid.x;
	cvt.u64.u32 	%rd110, %r5;
	add.s64 	%rd111, %rd2, %rd110;
	cvt.u64.u32 	%rd112, %r31;
	add.s64 	%rd113, %rd112, %rd110;
	shl.b64 	%rd114, %rd113, 2;
	add.s64 	%rd115, %rd1, %rd114;
	ld.global.u32 	%r61, [%rd115];
	setp.gt.s32 	%p2, %r61, 0;
	add.s32 	%r62, %r31, 256;
	cvt.u64.u32 	%rd116, %r62;
	ld.global.u32 	%r63, [%rd115+1024];
	setp.gt.s32 	%p3, %r63, 0;
	add.s32 	%r65, %r31, 512;
	cvt.u64.u32 	%rd117, %r65;
	add.s64 	%rd118, %rd111, %rd117;
	ld.global.u32 	%r66, [%rd115+2048];
	setp.gt.s32 	%p4, %r66, 0;
	add.s64 	%rd119, %rd118, 256;
	ld.global.u32 	%r67, [%rd115+3072];
	setp.gt.s32 	%p6, %r67, 0;
	or.pred  	%p8, %p2, %p3;
	selp.b64 	%rd120, %rd112, %rd116, %p2;
	add.s64 	%rd121, %rd111, %rd120;
	min.s64 	%rd122, %rd118, %rd121;
	selp.b64 	%rd123, %rd122, %rd121, %p4;
	or.pred  	%p9, %p8, %p4;
	selp.b64 	%rd124, %rd123, %rd118, %p8;
	min.s64 	%rd125, %rd119, %rd124;
	selp.b64 	%rd126, %rd125, %rd124, %p6;
	or.pred  	%p10, %p9, %p6;
	selp.u16 	%rs369, 1, 0, %p10;
	selp.b64 	%rd445, %rd126, %rd119, %p9;
	setp.lt.u32 	%p11, %r6, %r4;
	@%p11 bra 	$L__BB3_95;
	add.s32 	%r69, %r31, %r4;
	add.s32 	%r70, %r69, %r5;
	add.s32 	%r509, %r70, 1024;
	not.b32 	%r71, %r31;
	add.s32 	%r72, %r71, %r1;
	sub.s32 	%r73, %r72, %r4;
	sub.s32 	%r508, %r73, %r5;
	mov.b32 	%r510, 0;
	mov.u32 	%r511, %r5;
$L__BB3_80:
	shl.b32 	%r38, %r2, 10;
	add.s32 	%r511, %r511, %r38;
	add.s32 	%r74, %r1, -1024;
	setp.gt.u32 	%p12, %r511, %r74;
	@%p12 bra 	$L__BB3_82;
	add.s32 	%r75, %r31, %r511;
	cvt.u64.u32 	%rd127, %r75;
	mul.wide.u32 	%rd128, %r75, 4;
	add.s64 	%rd129, %rd1, %rd128;
	add.s64 	%rd130, %rd2, %rd127;
	ld.global.u32 	%r76, [%rd129];
	setp.gt.s32 	%p13, %r76, 0;
	add.s64 	%rd131, %rd130, 256;
	ld.global.u32 	%r77, [%rd129+1024];
	setp.gt.s32 	%p14, %r77, 0;
	selp.u16 	%rs91, 1, 0, %p14;
	add.s64 	%rd132, %rd130, 512;
	ld.global.u32 	%r78, [%rd129+2048];
	setp.gt.s32 	%p15, %r78, 0;
	selp.u16 	%rs92, 1, 0, %p15;
	add.s64 	%rd133, %rd130, 768;
	ld.global.u32 	%r79, [%rd129+3072];
	setp.gt.s32 	%p16, %r79, 0;
	selp.u16 	%rs93, 1, 0, %p16;
	and.b16  	%rs94, %rs369, 255;
	setp.eq.s16 	%p17, %rs94, 0;
	selp.u16 	%rs95, 1, 0, %p13;
	min.s64 	%rd134, %rd130, %rd445;
	selp.b16 	%rs96, 1, %rs369, %p13;
	selp.b64 	%rd135, %rd134, %rd445, %p13;
	selp.b16 	%rs97, %rs95, %rs96, %p17;
	and.b16  	%rs98, %rs97, 255;
	selp.b64 	%rd136, %rd130, %rd135, %p17;
	setp.eq.s16 	%p18, %rs98, 0;
	min.s64 	%rd137, %rd131, %rd136;
	selp.b16 	%rs99, 1, %rs97, %p14;
	selp.b64 	%rd138, %rd137, %rd136, %p14;
	selp.b16 	%rs100, %rs91, %rs99, %p18;
	and.b16  	%rs101, %rs100, 255;
	selp.b64 	%rd139, %rd131, %rd138, %p18;
	setp.eq.s16 	%p19, %rs101, 0;
	min.s64 	%rd140, %rd132, %rd139;
	selp.b16 	%rs102, 1, %rs100, %p15;
	selp.b64 	%rd141, %rd140, %rd139, %p15;
	selp.b16 	%rs103, %rs92, %rs102, %p19;
	and.b16  	%rs104, %rs103, 255;
	selp.b64 	%rd142, %rd132, %rd141, %p19;
	setp.eq.s16 	%p20, %rs104, 0;
	min.s64 	%rd143, %rd133, %rd142;
	selp.b16 	%rs105, 1, %rs103, %p16;
	selp.b64 	%rd144, %rd143, %rd142, %p16;
	selp.b16 	%rs369, %rs93, %rs105, %p20;
	selp.b64 	%rd445, %rd133, %rd144, %p20;
	sub.s32 	%r80, %r1, %r511;
	shl.b32 	%r81, %r2, 10;
	setp.lt.u32 	%p21, %r80, %r81;
	add.s32 	%r510, %r510, 1;
	add.s32 	%r509, %r509, %r81;
	sub.s32 	%r508, %r508, %r81;
	@%p21 bra 	$L__BB3_95;
	bra.uni 	$L__BB3_80;
$L__BB3_82:
	setp.le.u32 	%p22, %r1, %r511;
	sub.s32 	%r82, %r1, %r511;
	setp.ge.s32 	%p23, %r31, %r82;
	or.pred  	%p24, %p22, %p23;
	@%p24 bra 	$L__BB3_95;
	not.b32 	%r84, %r31;
	add.s32 	%r43, %r1, %r84;
	add.s32 	%r85, %r38, %r5;
	sub.s32 	%r86, %r43, %r85;
	mul.lo.s32 	%r87, %r2, %r510;
	shl.b32 	%r88, %r87, 10;
	sub.s32 	%r89, %r86, %r88;
	shr.u32 	%r90, %r89, 8;
	add.s32 	%r44, %r90, 1;
	and.b32  	%r45, %r44, 7;
	setp.lt.u32 	%p25, %r89, 1792;
	mov.u32 	%r516, %r31;
	@%p25 bra 	$L__BB3_87;
	or.b32  	%r514, %r31, 1024;
	shr.u32 	%r91, %r508, 8;
	add.s32 	%r92, %r91, 1;
	and.b32  	%r93, %r92, 33554424;
	neg.s32 	%r512, %r93;
$L__BB3_85:
	.pragma "nounroll";
	add.s32 	%r94, %r509, -1024;
	cvt.u64.u32 	%rd146, %r94;
	mul.wide.u32 	%rd147, %r94, 4;
	add.s64 	%rd148, %rd1, %rd147;
	add.s64 	%rd149, %rd2, %rd146;
	ld.global.u32 	%r95, [%rd148];
	setp.gt.s32 	%p26, %r95, 0;
	selp.u16 	%rs107, 1, 0, %p26;
	and.b16  	%rs108, %rs369, 255;
	setp.ne.s16 	%p28, %rs108, 0;
	and.pred  	%p29, %p28, %p26;
	min.s64 	%rd150, %rd149, %rd445;
	setp.eq.s16 	%p30, %rs108, 0;
	selp.b16 	%rs109, %rs107, %rs369, %p30;
	selp.b64 	%rd151, %rd149, %rd445, %p30;
	selp.b16 	%rs110, 1, %rs109, %p29;
	and.b16  	%rs111, %rs110, 255;
	selp.b64 	%rd152, %rd150, %rd151, %p29;
	add.s32 	%r96, %r509, -768;
	cvt.u64.u32 	%rd153, %r96;
	mul.wide.u32 	%rd154, %r96, 4;
	add.s64 	%rd155, %rd1, %rd154;
	add.s64 	%rd156, %rd2, %rd153;
	ld.global.u32 	%r97, [%rd155];
	setp.gt.s32 	%p31, %r97, 0;
	selp.u16 	%rs112, 1, 0, %p31;
	setp.ne.s16 	%p33, %rs111, 0;
	and.pred  	%p34, %p33, %p31;
	min.s64 	%rd157, %rd156, %rd152;
	setp.eq.s16 	%p35, %rs111, 0;
	selp.b16 	%rs113, %rs112, %rs110, %p35;
	selp.b64 	%rd158, %rd156, %rd152, %p35;
	selp.b16 	%rs114, 1, %rs113, %p34;
	and.b16  	%rs115, %rs114, 255;
	selp.b64 	%rd159, %rd157, %rd158, %p34;
	add.s32 	%r98, %r509, -512;
	cvt.u64.u32 	%rd160, %r98;
	mul.wide.u32 	%rd161, %r98, 4;
	add.s64 	%rd162, %rd1, %rd161;
	add.s64 	%rd163, %rd2, %rd160;
	ld.global.u32 	%r99, [%rd162];
	setp.gt.s32 	%p36, %r99, 0;
	selp.u16 	%rs116, 1, 0, %p36;
	setp.ne.s16 	%p38, %rs115, 0;
	and.pred  	%p39, %p38, %p36;
	min.s64 	%rd164, %rd163, %rd159;
	setp.eq.s16 	%p40, %rs115, 0;
	selp.b16 	%rs117, %rs116, %rs114, %p40;
	selp.b64 	%rd165, %rd163, %rd159, %p40;
	selp.b16 	%rs118, 1, %rs117, %p39;
	and.b16  	%rs119, %rs118, 255;
	selp.b64 	%rd166, %rd164, %rd165, %p39;
	add.s32 	%r100, %r509, 768;
	add.s32 	%r101, %r509, -256;
	cvt.u64.u32 	%rd167, %r101;
	mul.wide.u32 	%rd168, %r101, 4;
	add.s64 	%rd169, %rd1, %rd168;
	add.s64 	%rd170, %rd2, %rd167;
	ld.global.u32 	%r102, [%rd169];
	setp.gt.s32 	%p41, %r102, 0;
	selp.u16 	%rs120, 1, 0, %p41;
	setp.ne.s16 	%p43, %rs119, 0;
	and.pred  	%p44, %p43, %p41;
	min.s64 	%rd171, %rd170, %rd166;
	setp.eq.s16 	%p45, %rs119, 0;
	selp.b16 	%rs121, %rs120, %rs118, %p45;
	selp.b64 	%rd172, %rd170, %rd166, %p45;
	selp.b16 	%rs122, 1, %rs121, %p44;
	and.b16  	%rs123, %rs122, 255;
	selp.b64 	%rd173, %rd171, %rd172, %p44;
	cvt.u64.u32 	%rd174, %r509;
	mul.wide.u32 	%rd175, %r509, 4;
	add.s64 	%rd176, %rd1, %rd175;
	add.s64 	%rd177, %rd2, %rd174;
	ld.global.u32 	%r103, [%rd176];
	setp.gt.s32 	%p46, %r103, 0;
	selp.u16 	%rs124, 1, 0, %p46;
	setp.ne.s16 	%p48, %rs123, 0;
	and.pred  	%p49, %p48, %p46;
	min.s64 	%rd178, %rd177, %rd173;
	setp.eq.s16 	%p50, %rs123, 0;
	selp.b16 	%rs125, %rs124, %rs122, %p50;
	selp.b64 	%rd179, %rd177, %rd173, %p50;
	selp.b16 	%rs126, 1, %rs125, %p49;
	and.b16  	%rs127, %rs126, 255;
	selp.b64 	%rd180, %rd178, %rd179, %p49;
	add.s32 	%r104, %r509, 256;
	cvt.u64.u32 	%rd181, %r104;
	mul.wide.u32 	%rd182, %r104, 4;
	add.s64 	%rd183, %rd1, %rd182;
	add.s64 	%rd184, %rd2, %rd181;
	ld.global.u32 	%r105, [%rd183];
	setp.gt.s32 	%p51, %r105, 0;
	selp.u16 	%rs128, 1, 0, %p51;
	setp.ne.s16 	%p53, %rs127, 0;
	and.pred  	%p54, %p53, %p51;
	min.s64 	%rd185, %rd184, %rd180;
	setp.eq.s16 	%p55, %rs127, 0;
	selp.b16 	%rs129, %rs128, %rs126, %p55;
	selp.b64 	%rd186, %rd184, %rd180, %p55;
	selp.b16 	%rs130, 1, %rs129, %p54;
	and.b16  	%rs131, %rs130, 255;
	selp.b64 	%rd187, %rd185, %rd186, %p54;
	add.s32 	%r106, %r509, 512;
	cvt.u64.u32 	%rd188, %r106;
	mul.wide.u32 	%rd189, %r106, 4;
	add.s64 	%rd190, %rd1, %rd189;
	add.s64 	%rd191, %rd2, %rd188;
	ld.global.u32 	%r107, [%rd190];
	setp.gt.s32 	%p56, %r107, 0;
	selp.u16 	%rs132, 1, 0, %p56;
	setp.ne.s16 	%p58, %rs131, 0;
	and.pred  	%p59, %p58, %p56;
	min.s64 	%rd192, %rd191, %rd187;
	setp.eq.s16 	%p60, %rs131, 0;
	selp.b16 	%rs133, %rs132, %rs130, %p60;
	selp.b64 	%rd193, %rd191, %rd187, %p60;
	selp.b16 	%rs134, 1, %rs133, %p59;
	and.b16  	%rs135, %rs134, 255;
	selp.b64 	%rd194, %rd192, %rd193, %p59;
	cvt.u64.u32 	%rd195, %r100;
	mul.wide.u32 	%rd196, %r100, 4;
	add.s64 	%rd197, %rd1, %rd196;
	add.s64 	%rd198, %rd2, %rd195;
	ld.global.u32 	%r108, [%rd197];
	setp.gt.s32 	%p61, %r108, 0;
	selp.u16 	%rs136, 1, 0, %p61;
	setp.ne.s16 	%p63, %rs135, 0;
	and.pred  	%p64, %p63, %p61;
	min.s64 	%rd199, %rd198, %rd194;
	setp.eq.s16 	%p65, %rs135, 0;
	selp.b16 	%rs137, %rs136, %rs134, %p65;
	selp.b64 	%rd200, %rd198, %rd194, %p65;
	selp.b16 	%rs369, 1, %rs137, %p64;
	selp.b64 	%rd445, %rd199, %rd200, %p64;
	add.s32 	%r514, %r514, 2048;
	add.s32 	%r509, %r509, 2048;
	add.s32 	%r512, %r512, 8;
	setp.ne.s32 	%p66, %r512, 0;
	@%p66 bra 	$L__BB3_85;
	add.s32 	%r516, %r514, -1024;
$L__BB3_87:
	setp.eq.s32 	%p67, %r45, 0;
	@%p67 bra 	$L__BB3_95;
	setp.lt.u32 	%p68, %r45, 4;
	@%p68 bra 	$L__BB3_90;
	add.s32 	%r109, %r516, %r511;
	cvt.u64.u32 	%rd202, %r109;
	mul.wide.u32 	%rd203, %r109, 4;
	add.s64 	%rd204, %rd1, %rd203;
	add.s64 	%rd205, %rd2, %rd202;
	ld.global.u32 	%r110, [%rd204];
	setp.gt.s32 	%p69, %r110, 0;
	selp.u16 	%rs139, 1, 0, %p69;
	and.b16  	%rs140, %rs369, 255;
	setp.ne.s16 	%p71, %rs140, 0;
	and.pred  	%p72, %p71, %p69;
	min.s64 	%rd206, %rd205, %rd445;
	setp.eq.s16 	%p73, %rs140, 0;
	selp.b16 	%rs141, %rs139, %rs369, %p73;
	selp.b64 	%rd207, %rd205, %rd445, %p73;
	selp.b16 	%rs142, 1, %rs141, %p72;
	and.b16  	%rs143, %rs142, 255;
	selp.b64 	%rd208, %rd206, %rd207, %p72;
	add.s32 	%r111, %r109, 256;
	cvt.u64.u32 	%rd209, %r111;
	mul.wide.u32 	%rd210, %r111, 4;
	add.s64 	%rd211, %rd1, %rd210;
	add.s64 	%rd212, %rd2, %rd209;
	ld.global.u32 	%r112, [%rd211];
	setp.gt.s32 	%p74, %r112, 0;
	selp.u16 	%rs144, 1, 0, %p74;
	setp.ne.s16 	%p76, %rs143, 0;
	and.pred  	%p77, %p76, %p74;
	min.s64 	%rd213, %rd212, %rd208;
	setp.eq.s16 	%p78, %rs143, 0;
	selp.b16 	%rs145, %rs144, %rs142, %p78;
	selp.b64 	%rd214, %rd212, %rd208, %p78;
	selp.b16 	%rs146, 1, %rs145, %p77;
	and.b16  	%rs147, %rs146, 255;
	selp.b64 	%rd215, %rd213, %rd214, %p77;
	add.s32 	%r113, %r109, 512;
	cvt.u64.u32 	%rd216, %r113;
	mul.wide.u32 	%rd217, %r113, 4;
	add.s64 	%rd218, %rd1, %rd217;
	add.s64 	%rd219, %rd2, %rd216;
	ld.global.u32 	%r114, [%rd218];
	setp.gt.s32 	%p79, %r114, 0;
	selp.u16 	%rs148, 1, 0, %p79;
	setp.ne.s16 	%p81, %rs147, 0;
	and.pred  	%p82, %p81, %p79;
	min.s64 	%rd220, %rd219, %rd215;
	setp.eq.s16 	%p83, %rs147, 0;
	selp.b16 	%rs149, %rs148, %rs146, %p83;
	selp.b64 	%rd221, %rd219, %rd215, %p83;
	selp.b16 	%rs150, 1, %rs149, %p82;
	and.b16  	%rs151, %rs150, 255;
	selp.b64 	%rd222, %rd220, %rd221, %p82;
	add.s32 	%r115, %r109, 768;
	cvt.u64.u32 	%rd223, %r115;
	mul.wide.u32 	%rd224, %r115, 4;
	add.s64 	%rd225, %rd1, %rd224;
	add.s64 	%rd226, %rd2, %rd223;
	ld.global.u32 	%r116, [%rd225];
	setp.gt.s32 	%p84, %r116, 0;
	selp.u16 	%rs152, 1, 0, %p84;
	setp.ne.s16 	%p86, %rs151, 0;
	and.pred  	%p87, %p86, %p84;
	min.s64 	%rd227, %rd226, %rd222;
	setp.eq.s16 	%p88, %rs151, 0;
	selp.b16 	%rs153, %rs152, %rs150, %p88;
	selp.b64 	%rd228, %rd226, %rd222, %p88;
	selp.b16 	%rs369, 1, %rs153, %p87;
	selp.b64 	%rd445, %rd227, %rd228, %p87;
	add.s32 	%r516, %r516, 1024;
$L__BB3_90:
	and.b32  	%r117, %r44, 3;
	setp.eq.s32 	%p89, %r117, 0;
	@%p89 bra 	$L__BB3_95;
	setp.eq.s32 	%p90, %r117, 1;
	@%p90 bra 	$L__BB3_93;
	add.s32 	%r118, %r516, %r511;
	cvt.u64.u32 	%rd230, %r118;
	mul.wide.u32 	%rd231, %r118, 4;
	add.s64 	%rd232, %rd1, %rd231;
	add.s64 	%rd233, %rd2, %rd230;
	ld.global.u32 	%r119, [%rd232];
	setp.gt.s32 	%p91, %r119, 0;
	selp.u16 	%rs155, 1, 0, %p91;
	and.b16  	%rs156, %rs369, 255;
	setp.ne.s16 	%p93, %rs156, 0;
	and.pred  	%p94, %p93, %p91;
	min.s64 	%rd234, %rd233, %rd445;
	setp.eq.s16 	%p95, %rs156, 0;
	selp.b16 	%rs157, %rs155, %rs369, %p95;
	selp.b64 	%rd235, %rd233, %rd445, %p95;
	selp.b16 	%rs158, 1, %rs157, %p94;
	and.b16  	%rs159, %rs158, 255;
	selp.b64 	%rd236, %rd234, %rd235, %p94;
	add.s32 	%r120, %r118, 256;
	cvt.u64.u32 	%rd237, %r120;
	mul.wide.u32 	%rd238, %r120, 4;
	add.s64 	%rd239, %rd1, %rd238;
	add.s64 	%rd240, %rd2, %rd237;
	ld.global.u32 	%r121, [%rd239];
	setp.gt.s32 	%p96, %r121, 0;
	selp.u16 	%rs160, 1, 0, %p96;
	setp.ne.s16 	%p98, %rs159, 0;
	and.pred  	%p99, %p98, %p96;
	min.s64 	%rd241, %rd240, %rd236;
	setp.eq.s16 	%p100, %rs159, 0;
	selp.b16 	%rs161, %rs160, %rs158, %p100;
	selp.b64 	%rd242, %rd240, %rd236, %p100;
	selp.b16 	%rs369, 1, %rs161, %p99;
	selp.b64 	%rd445, %rd241, %rd242, %p99;
	add.s32 	%r516, %r516, 512;
$L__BB3_93:
	and.b32  	%r122, %r43, 256;
	setp.ne.s32 	%p101, %r122, 0;
	@%p101 bra 	$L__BB3_95;
	add.s32 	%r123, %r516, %r511;
	cvt.u64.u32 	%rd243, %r123;
	mul.wide.u32 	%rd244, %r123, 4;
	add.s64 	%rd245, %rd1, %rd244;
	add.s64 	%rd246, %rd2, %rd243;
	ld.global.u32 	%r124, [%rd245];
	setp.gt.s32 	%p102, %r124, 0;
	selp.u16 	%rs162, 1, 0, %p102;
	and.b16  	%rs163, %rs369, 255;
	setp.ne.s16 	%p104, %rs163, 0;
	and.pred  	%p105, %p104, %p102;
	min.s64 	%rd247, %rd246, %rd445;
	setp.eq.s16 	%p106, %rs163, 0;
	selp.b16 	%rs164, %rs162, %rs369, %p106;
	selp.b64 	%rd248, %rd246, %rd445, %p106;
	selp.b16 	%rs369, 1, %rs164, %p105;
	selp.b64 	%rd445, %rd247, %rd248, %p105;
$L__BB3_95:
	// begin inline asm
	mov.u32 %r125, %laneid;
	// end inline asm
	cvt.u32.u16 	%r146, %rs369;
	and.b32  	%r127, %r146, 255;
	mov.b32 	%r143, 1;
	mov.b32 	%r144, 31;
	mov.b32 	%r145, -1;
	// begin inline asm
	shfl.sync.down.b32 %r126, %r127, %r143, %r144, %r145;
	// end inline asm
	// begin inline asm
	shfl.sync.down.b32 %r131, %r132, %r143, %r144, %r145;
	// end inline asm
	mov.b64 	{%r137, %r142}, %rd445;
	// begin inline asm
	shfl.sync.down.b32 %r136, %r137, %r143, %r144, %r145;
	// end inline asm
	// begin inline asm
	shfl.sync.down.b32 %r141, %r142, %r143, %r144, %r145;
	// end inline asm
	mov.b64 	%rd86, {%r136, %r141};
	cvt.u16.u32 	%rs74, %r126;
	setp.gt.s32 	%p107, %r125, 30;
	@%p107 bra 	$L__BB3_99;
	and.b16  	%rs165, %rs369, 255;
	setp.eq.s16 	%p108, %rs165, 0;
	and.b16  	%rs166, %rs74, 255;
	setp.eq.s16 	%p109, %rs166, 0;
	or.pred  	%p110, %p108, %p109;
	@%p110 bra 	$L__BB3_98;
	min.s64 	%rd445, %rd86, %rd445;
	mov.b16 	%rs369, 1;
	bra.uni 	$L__BB3_99;
$L__BB3_98:
	setp.eq.s16 	%p111, %rs165, 0;
	selp.b16 	%rs369, %rs74, %rs369, %p111;
	selp.b64 	%rd445, %rd86, %rd445, %p111;
$L__BB3_99:
	cvt.u32.u16 	%r167, %rs369;
	and.b32  	%r148, %r167, 255;
	mov.b32 	%r164, 2;
	mov.b32 	%r165, 31;
	mov.b32 	%r166, -1;
	// begin inline asm
	shfl.sync.down.b32 %r147, %r148, %r164, %r165, %r166;
	// end inline asm
	// begin inline asm
	shfl.sync.down.b32 %r152, %r153, %r164, %r165, %r166;
	// end inline asm
	mov.b64 	{%r158, %r163}, %rd445;
	// begin inline asm
	shfl.sync.down.b32 %r157, %r158, %r164, %r165, %r166;
	// end inline asm
	// begin inline asm
	shfl.sync.down.b32 %r162, %r163, %r164, %r165, %r166;
	// end inline asm
	mov.b64 	%rd90, {%r157, %r162};
	cvt.u16.u32 	%rs77, %r147;
	setp.gt.s32 	%p112, %r125, 29;
	@%p112 bra 	$L__BB3_103;
	and.b16  	%rs169, %rs369, 255;
	setp.eq.s16 	%p113, %rs169, 0;
	and.b16  	%rs170, %rs77, 255;
	setp.eq.s16 	%p114, %rs170, 0;
	or.pred  	%p115, %p113, %p114;
	@%p115 bra 	$L__BB3_102;
	min.s64 	%rd445, %rd90, %rd445;
	mov.b16 	%rs369, 1;
	bra.uni 	$L__BB3_103;
$L__BB3_102:
	setp.eq.s16 	%p116, %rs169, 0;
	selp.b16 	%rs369, %rs77, %rs369, %p116;
	selp.b64 	%rd445, %rd90, %rd445, %p116;
$L__BB3_103:
	cvt.u32.u16 	%r188, %rs369;
	and.b32  	%r169, %r188, 255;
	mov.b32 	%r185, 4;
	mov.b32 	%r186, 31;
	mov.b32 	%r187, -1;
	// begin inline asm
	shfl.sync.down.b32 %r168, %r169, %r185, %r186, %r187;
	// end inline asm
	// begin inline asm
	shfl.sync.down.b32 %r173, %r174, %r185, %r186, %r187;
	// end inline asm
	mov.b64 	{%r179, %r184}, %rd445;
	// begin inline asm
	shfl.sync.down.b32 %r178, %r179, %r185, %r186, %r187;
	// end inline asm
	// begin inline asm
	shfl.sync.down.b32 %r183, %r184, %r185, %r186, %r187;
	// end inline asm
	mov.b64 	%rd94, {%r178, %r183};
	cvt.u16.u32 	%rs80, %r168;
	setp.gt.s32 	%p117, %r125, 27;
	@%p117 bra 	$L__BB3_107;
	and.b16  	%rs173, %rs369, 255;
	setp.eq.s16 	%p118, %rs173, 0;
	and.b16  	%rs174, %rs80, 255;
	setp.eq.s16 	%p119, %rs174, 0;
	or.pred  	%p120, %p118, %p119;
	@%p120 bra 	$L__BB3_106;
	min.s64 	%rd445, %rd94, %rd445;
	mov.b16 	%rs369, 1;
	bra.uni 	$L__BB3_107;
$L__BB3_106:
	setp.eq.s16 	%p121, %rs173, 0;
	selp.b16 	%rs369, %rs80, %rs369, %p121;
	selp.b64 	%rd445, %rd94, %rd445, %p121;
$L__BB3_107:
	cvt.u32.u16 	%r209, %rs369;
	and.b32  	%r190, %r209, 255;
	mov.b32 	%r206, 8;
	mov.b32 	%r207, 31;
	mov.b32 	%r208, -1;
	// begin inline asm
	shfl.sync.down.b32 %r189, %r190, %r206, %r207, %r208;
	// end inline asm
	// begin inline asm
	shfl.sync.down.b32 %r194, %r195, %r206, %r207, %r208;
	// end inline asm
	mov.b64 	{%r200, %r205}, %rd445;
	// begin inline asm
	shfl.sync.down.b32 %r199, %r200, %r206, %r207, %r208;
	// end inline asm
	// begin inline asm
	shfl.sync.down.b32 %r204, %r205, %r206, %r207, %r208;
	// end inline asm
	mov.b64 	%rd98, {%r199, %r204};
	cvt.u16.u32 	%rs83, %r189;
	setp.gt.s32 	%p122, %r125, 23;
	@%p122 bra 	$L__BB3_111;
	and.b16  	%rs177, %rs369, 255;
	setp.eq.s16 	%p123, %rs177, 0;
	and.b16  	%rs178, %rs83, 255;
	setp.eq.s16 	%p124, %rs178, 0;
	or.pred  	%p125, %p123, %p124;
	@%p125 bra 	$L__BB3_110;
	min.s64 	%rd445, %rd98, %rd445;
	mov.b16 	%rs369, 1;
	bra.uni 	$L__BB3_111;
$L__BB3_110:
	setp.eq.s16 	%p126, %rs177, 0;
	selp.b16 	%rs369, %rs83, %rs369, %p126;
	selp.b64 	%rd445, %rd98, %rd445, %p126;
$L__BB3_111:
	cvt.u32.u16 	%r230, %rs369;
	and.b32  	%r211, %r230, 255;
	mov.b32 	%r227, 16;
	mov.b32 	%r228, 31;
	mov.b32 	%r229, -1;
	// begin inline asm
	shfl.sync.down.b32 %r210, %r211, %r227, %r228, %r229;
	// end inline asm
	// begin inline asm
	shfl.sync.down.b32 %r215, %r216, %r227, %r228, %r229;
	// end inline asm
	mov.b64 	{%r221, %r226}, %rd445;
	// begin inline asm
	shfl.sync.down.b32 %r220, %r221, %r227, %r228, %r229;
	// end inline asm
	// begin inline asm
	shfl.sync.down.b32 %r225, %r226, %r227, %r228, %r229;
	// end inline asm
	mov.b64 	%rd102, {%r220, %r225};
	cvt.u16.u32 	%rs86, %r210;
	setp.gt.s32 	%p127, %r125, 15;
	@%p127 bra 	$L__BB3_115;
	and.b16  	%rs181, %rs369, 255;
	setp.eq.s16 	%p128, %rs181, 0;
	and.b16  	%rs182, %rs86, 255;
	setp.eq.s16 	%p129, %rs182, 0;
	or.pred  	%p130, %p128, %p129;
	@%p130 bra 	$L__BB3_114;
	min.s64 	%rd445, %rd102, %rd445;
	mov.b16 	%rs369, 1;
	bra.uni 	$L__BB3_115;
$L__BB3_114:
	setp.eq.s16 	%p131, %rs181, 0;
	selp.b16 	%rs369, %rs86, %rs369, %p131;
	selp.b64 	%rd445, %rd102, %rd445, %p131;
$L__BB3_115:
	setp.ne.s32 	%p132, %r125, 0;
	@%p132 bra 	$L__BB3_117;
	shr.u32 	%r231, %r31, 1;
	and.b32  	%r232, %r231, 496;
	mov.u32 	%r233, _ZZN3cub18CUB_300001_SM_10006detail6reduce18DeviceReduceKernelINS2_10policy_hubIN4cuda3std3__45tupleIJblEEEjN6thrust24THRUST_300001_SM_1000_NS8cuda_cub9__find_if7functorIS9_EEE10Policy1000ENSB_12zip_iteratorINS8_IJNSD_26transform_input_iterator_tIbNSB_6detail15normal_iteratorINSB_10device_ptrIiEEEE17greater_than_zeroEENSB_17counting_iteratorIlNSB_11use_defaultESS_SS_EEEEEEEjSF_S9_NS7_10__identityEEEvT0_PT3_T1_NS0_13GridEvenShareIS10_EET2_T4_E12temp_storage;
	add.s32 	%r234, %r233, %r232;
	st.shared.u8 	[%r234+8], %rs369;
	st.shared.u64 	[%r234+16], %rd445;
$L__BB3_117:
	bar.sync 	0;
	setp.ne.s32 	%p133, %r31, 0;
	@%p133 bra 	$L__BB3_119;
	ld.shared.u8 	%rs185, [_ZZN3cub18CUB_300001_SM_10006detail6reduce18DeviceReduceKernelINS2_10policy_hubIN4cuda3std3__45tupleIJblEEEjN6thrust24THRUST_300001_SM_1000_NS8cuda_cub9__find_if7functorIS9_EEE10Policy1000ENSB_12zip_iteratorINS8_IJNSD_26transform_input_iterator_tIbNSB_6detail15normal_iteratorINSB_10device_ptrIiEEEE17greater_than_zeroEENSB_17counting_iteratorIlNSB_11use_defaultESS_SS_EEEEEEEjSF_S9_NS7_10__identityEEEvT0_PT3_T1_NS0_13GridEvenShareIS10_EET2_T4_E12temp_storage+24];
	ld.shared.u64 	%rd249, [_ZZN3cub18CUB_300001_SM_10006detail6reduce18DeviceReduceKernelINS2_10policy_hubIN4cuda3std3__45tupleIJblEEEjN6thrust24THRUST_300001_SM_1000_NS8cuda_cub9__find_if7functorIS9_EEE10Policy1000ENSB_12zip_iteratorINS8_IJNSD_26transform_input_iterator_tIbNSB_6detail15normal_iteratorINSB_10device_ptrIiEEEE17greater_than_zeroEENSB_17counting_iteratorIlNSB_11use_defaultESS_SS_EEEEEEEjSF_S9_NS7_10__identityEEEvT0_PT3_T1_NS0_13GridEvenShareIS10_EET2_T4_E12temp_storage+32];
	and.b16  	%rs186, %rs369, 255;
	setp.eq.s16 	%p134, %rs186, 0;
	setp.eq.s16 	%p135, %rs185, 0;
	min.s64 	%rd250, %rd249, %rd445;
	selp.b16 	%rs187, %rs369, 1, %p135;
	selp.b16 	%rs188, %rs185, %rs187, %p134;
	and.b16  	%rs189, %rs188, 255;
	selp.b64 	%rd251, %rd445, %rd250, %p135;
	selp.b64 	%rd252, %rd249, %rd251, %p134;
	ld.shared.u8 	%rs190, [_ZZN3cub18CUB_300001_SM_10006detail6reduce18DeviceReduceKernelINS2_10policy_hubIN4cuda3std3__45tupleIJblEEEjN6thrust24THRUST_300001_SM_1000_NS8cuda_cub9__find_if7functorIS9_EEE10Policy1000ENSB_12zip_iteratorINS8_IJNSD_26transform_input_iterator_tIbNSB_6detail15normal_iteratorINSB_10device_ptrIiEEEE17greater_than_zeroEENSB_17counting_iteratorIlNSB_11use_defaultESS_SS_EEEEEEEjSF_S9_NS7_10__identityEEEvT0_PT3_T1_NS0_13GridEvenShareIS10_EET2_T4_E12temp_storage+40];
	ld.shared.u64 	%rd253, [_ZZN3cub18CUB_300001_SM_10006detail6reduce18DeviceReduceKernelINS2_10policy_hubIN4cuda3std3__45tupleIJblEEEjN6thrust24THRUST_300001_SM_1000_NS8cuda_cub9__find_if7functorIS9_EEE10Policy1000ENSB_12zip_iteratorINS8_IJNSD_26transform_input_iterator_tIbNSB_6detail15normal_iteratorINSB_10device_ptrIiEEEE17greater_than_zeroEENSB_17counting_iteratorIlNSB_11use_defaultESS_SS_EEEEEEEjSF_S9_NS7_10__identityEEEvT0_PT3_T1_NS0_13GridEvenShareIS10_EET2_T4_E12temp_storage+48];
	setp.eq.s16 	%p136, %rs189, 0;
	setp.eq.s16 	%p137, %rs190, 0;
	min.s64 	%rd254, %rd253, %rd252;
	selp.b16 	%rs191, %rs188, 1, %p137;
	selp.b16 	%rs192, %rs190, %rs191, %p136;
	and.b16  	%rs193, %rs192, 255;
	selp.b64 	%rd255, %rd252, %rd254, %p137;
	selp.b64 	%rd256, %rd253, %rd255, %p136;
	ld.shared.u8 	%rs194, [_ZZN3cub18CUB_300001_SM_10006detail6reduce18DeviceReduceKernelINS2_10policy_hubIN4cuda3std3__45tupleIJblEEEjN6thrust24THRUST_300001_SM_1000_NS8cuda_cub9__find_if7functorIS9_EEE10Policy1000ENSB_12zip_iteratorINS8_IJNSD_26transform_input_iterator_tIbNSB_6detail15normal_iteratorINSB_10device_ptrIiEEEE17greater_than_zeroEENSB_17counting_iteratorIlNSB_11use_defaultESS_SS_EEEEEEEjSF_S9_NS7_10__identityEEEvT0_PT3_T1_NS0_13GridEvenShareIS10_EET2_T4_E12temp_storage+56];
	ld.shared.u64 	%rd257, [_ZZN3cub18CUB_300001_SM_10006detail6reduce18DeviceReduceKernelINS2_10policy_hubIN4cuda3std3__45tupleIJblEEEjN6thrust24THRUST_300001_SM_1000_NS8cuda_cub9__find_if7functorIS9_EEE10Policy1000ENSB_12zip_iteratorINS8_IJNSD_26transform_input_iterator_tIbNSB_6detail15normal_iteratorINSB_10device_ptrIiEEEE17greater_than_zeroEENSB_17counting_iteratorIlNSB_11use_defaultESS_SS_EEEEEEEjSF_S9_NS7_10__identityEEEvT0_PT3_T1_NS0_13GridEvenShareIS10_EET2_T4_E12temp_storage+64];
	setp.eq.s16 	%p138, %rs193, 0;
	setp.eq.s16 	%p139, %rs194, 0;
	min.s64 	%rd258, %rd257, %rd256;
	selp.b16 	%rs195, %rs192, 1, %p139;
	selp.b16 	%rs196, %rs194, %rs195, %p138;
	and.b16  	%rs197, %rs196, 255;
	selp.b64 	%rd259, %rd256, %rd258, %p139;
	selp.b64 	%rd260, %rd257, %rd259, %p138;
	ld.shared.u8 	%rs198, [_ZZN3cub18CUB_300001_SM_10006detail6reduce18DeviceReduceKernelINS2_10policy_hubIN4cuda3std3__45tupleIJblEEEjN6thrust24THRUST_300001_SM_1000_NS8cuda_cub9__find_if7functorIS9_EEE10Policy1000ENSB_12zip_iteratorINS8_IJNSD_26transform_input_iterator_tIbNSB_6detail15normal_iteratorINSB_10device_ptrIiEEEE17greater_than_zeroEENSB_17counting_iteratorIlNSB_11use_defaultESS_SS_EEEEEEEjSF_S9_NS7_10__identityEEEvT0_PT3_T1_NS0_13GridEvenShareIS10_EET2_T4_E12temp_storage+72];
	ld.shared.u64 	%rd261, [_ZZN3cub18CUB_300001_SM_10006detail6reduce18DeviceReduceKernelINS2_10policy_hubIN4cuda3std3__45tupleIJblEEEjN6thrust24THRUST_300001_SM_1000_NS8cuda_cub9__find_if7functorIS9_EEE10Policy1000ENSB_12zip_iteratorINS8_IJNSD_26transform_input_iterator_tIbNSB_6detail15normal_iteratorINSB_10device_ptrIiEEEE17greater_than_zeroEENSB_17counting_iteratorIlNSB_11use_defaultESS_SS_EEEEEEEjSF_S9_NS7_10__identityEEEvT0_PT3_T1_NS0_13GridEvenShareIS10_EET2_T4_E12temp_storage+80];
	setp.eq.s16 	%p140, %rs197, 0;
	setp.eq.s16 	%p141, %rs198, 0;
	min.s64 	%rd262, %rd261, %rd260;
	selp.b16 	%rs199, %rs196, 1, %p141;
	selp.b16 	%rs200, %rs198, %rs199, %p140;
	and.b16  	%rs201, %rs200, 255;
	selp.b64 	%rd263, %rd260, %rd262, %p141;
	selp.b64 	%rd264, %rd261, %rd263, %p140;
	ld.shared.u8 	%rs202, [_ZZN3cub18CUB_300001_SM_10006detail6reduce18DeviceReduceKernelINS2_10policy_hubIN4cuda3std3__45tupleIJblEEEjN6thrust24THRUST_300001_SM_1000_NS8cuda_cub9__find_if7functorIS9_EEE10Policy1000ENSB_12zip_iteratorINS8_IJNSD_26transform_input_iterator_tIbNSB_6detail15normal_iteratorINSB_10device_ptrIiEEEE17greater_than_zeroEENSB_17counting_iteratorIlNSB_11use_defaultESS_SS_EEEEEEEjSF_S9_NS7_10__identityEEEvT0_PT3_T1_NS0_13GridEvenShareIS10_EET2_T4_E12temp_storage+88];
	ld.shared.u64 	%rd265, [_ZZN3cub18CUB_300001_SM_10006detail6reduce18DeviceReduceKernelINS2_10policy_hubIN4cuda3std3__45tupleIJblEEEjN6thrust24THRUST_300001_SM_1000_NS8cuda_cub9__find_if7functorIS9_EEE10Policy1000ENSB_12zip_iteratorINS8_IJNSD_26transform_input_iterator_tIbNSB_6detail15normal_iteratorINSB_10device_ptrIiEEEE17greater_than_zeroEENSB_17counting_iteratorIlNSB_11use_defaultESS_SS_EEEEEEEjSF_S9_NS7_10__identityEEEvT0_PT3_T1_NS0_13GridEvenShareIS10_EET2_T4_E12temp_storage+96];
	setp.eq.s16 	%p142, %rs201, 0;
	setp.eq.s16 	%p143, %rs202, 0;
	min.s64 	%rd266, %rd265, %rd264;
	selp.b16 	%rs203, %rs200, 1, %p143;
	selp.b16 	%rs204, %rs202, %rs203, %p142;
	and.b16  	%rs205, %rs204, 255;
	selp.b64 	%rd267, %rd264, %rd266, %p143;
	selp.b64 	%rd268, %rd265, %rd267, %p142;
	ld.shared.u8 	%rs206, [_ZZN3cub18CUB_300001_SM_10006detail6reduce18DeviceReduceKernelINS2_10policy_hubIN4cuda3std3__45tupleIJblEEEjN6thrust24THRUST_300001_SM_1000_NS8cuda_cub9__find_if7functorIS9_EEE10Policy1000ENSB_12zip_iteratorINS8_IJNSD_26transform_input_iterator_tIbNSB_6detail15normal_iteratorINSB_10device_ptrIiEEEE17greater_than_zeroEENSB_17counting_iteratorIlNSB_11use_defaultESS_SS_EEEEEEEjSF_S9_NS7_10__identityEEEvT0_PT3_T1_NS0_13GridEvenShareIS10_EET2_T4_E12temp_storage+104];
	ld.shared.u64 	%rd269, [_ZZN3cub18CUB_300001_SM_10006detail6reduce18DeviceReduceKernelINS2_10policy_hubIN4cuda3std3__45tupleIJblEEEjN6thrust24THRUST_300001_SM_1000_NS8cuda_cub9__find_if7functorIS9_EEE10Policy1000ENSB_12zip_iteratorINS8_IJNSD_26transform_input_iterator_tIbNSB_6detail15normal_iteratorINSB_10device_ptrIiEEEE17greater_than_zeroEENSB_17counting_iteratorIlNSB_11use_defaultESS_SS_EEEEEEEjSF_S9_NS7_10__identityEEEvT0_PT3_T1_NS0_13GridEvenShareIS10_EET2_T4_E12temp_storage+112];
	setp.eq.s16 	%p144, %rs205, 0;
	setp.eq.s16 	%p145, %rs206, 0;
	min.s64 	%rd270, %rd269, %rd268;
	selp.b16 	%rs207, %rs204, 1, %p145;
	selp.b16 	%rs208, %rs206, %rs207, %p144;
	and.b16  	%rs209, %rs208, 255;
	selp.b64 	%rd271, %rd268, %rd270, %p145;
	selp.b64 	%rd272, %rd269, %rd271, %p144;
	ld.shared.u8 	%rs210, [_ZZN3cub18CUB_300001_SM_10006detail6reduce18DeviceReduceKernelINS2_10policy_hubIN4cuda3std3__45tupleIJblEEEjN6thrust24THRUST_300001_SM_1000_NS8cuda_cub9__find_if7functorIS9_EEE10Policy1000ENSB_12zip_iteratorINS8_IJNSD_26transform_input_iterator_tIbNSB_6detail15normal_iteratorINSB_10device_ptrIiEEEE17greater_than_zeroEENSB_17counting_iteratorIlNSB_11use_defaultESS_SS_EEEEEEEjSF_S9_NS7_10__identityEEEvT0_PT3_T1_NS0_13GridEvenShareIS10_EET2_T4_E12temp_storage+120];
	ld.shared.u64 	%rd273, [_ZZN3cub18CUB_300001_SM_10006detail6reduce18DeviceReduceKernelINS2_10policy_hubIN4cuda3std3__45tupleIJblEEEjN6thrust24THRUST_300001_SM_1000_NS8cuda_cub9__find_if7functorIS9_EEE10Policy1000ENSB_12zip_iteratorINS8_IJNSD_26transform_input_iterator_tIbNSB_6detail15normal_iteratorINSB_10device_ptrIiEEEE17greater_than_zeroEENSB_17counting_iteratorIlNSB_11use_defaultESS_SS_EEEEEEEjSF_S9_NS7_10__identityEEEvT0_PT3_T1_NS0_13GridEvenShareIS10_EET2_T4_E12temp_storage+128];
	setp.eq.s16 	%p146, %rs209, 0;
	setp.eq.s16 	%p147, %rs210, 0;
	min.s64 	%rd274, %rd273, %rd272;
	selp.b16 	%rs211, %rs208, 1, %p147;
	selp.b16 	%rs369, %rs210, %rs211, %p146;
	selp.b64 	%rd275, %rd272, %rd274, %p147;
	selp.b64 	%rd445, %rd273, %rd275, %p146;
$L__BB3_119:
	mov.u32 	%r500, %tid.x;
	setp.ne.s32 	%p324, %r500, 0;
	@%p324 bra 	$L__BB3_121;
	ld.param.u64 	%rd435, [_ZN3cub18CUB_300001_SM_10006detail6reduce18DeviceReduceKernelINS2_10policy_hubIN4cuda3std3__45tupleIJblEEEjN6thrust24THRUST_300001_SM_1000_NS8cuda_cub9__find_if7functorIS9_EEE10Policy1000ENSB_12zip_iteratorINS8_IJNSD_26transform_input_iterator_tIbNSB_6detail15normal_iteratorINSB_10device_ptrIiEEEE17greater_than_zeroEENSB_17counting_iteratorIlNSB_11use_defaultESS_SS_EEEEEEEjSF_S9_NS7_10__identityEEEvT0_PT3_T1_NS0_13GridEvenShareIS10_EET2_T4__param_1];
	cvta.to.global.u64 	%rd432, %rd435;
	mul.wide.u32 	%rd433, %r3, 16;
	add.s64 	%rd434, %rd432, %rd433;
	st.global.u8 	[%rd434], %rs369;
	st.global.u64 	[%rd434+8], %rd445;
$L__BB3_121:
	ret;

}
	// .globl	_ZN3cub18CUB_300001_SM_10006detail6reduce28DeviceReduceSingleTileKernelINS2_10policy_hubIN4cuda3std3__45tupleIJblEEEjN6thrust24THRUST_300001_SM_1000_NS8cuda_cub9__find_if7functorIS9_EEE10Policy1000EPS9_SI_iSF_S9_S9_NS7_10__identityEEEvT0_T1_T2_T3_T4_T6_
.visible .entry _ZN3cub18CUB_300001_SM_10006detail6reduce28DeviceReduceSingleTileKernelINS2_10policy_hubIN4cuda3std3__45tupleIJblEEEjN6thrust24THRUST_300001_SM_1000_NS8cuda_cub9__find_if7functorIS9_EEE10Policy1000EPS9_SI_iSF_S9_S9_NS7_10__identityEEEvT0_T1_T2_T3_T4_T6_(
	.param .u64 .ptr .align 1 _ZN3cub18CUB_300001_SM_10006detail6reduce28DeviceReduceSingleTileKernelINS2_10policy_hubIN4cuda3std3__45tupleIJblEEEjN6thrust24THRUST_300001_SM_1000_NS8cuda_cub9__find_if7functorIS9_EEE10Policy1000EPS9_SI_iSF_S9_S9_NS7_10__identityEEEvT0_T1_T2_T3_T4_T6__param_0,
	.param .u64 .ptr .align 1 _ZN3cub18CUB_300001_SM_10006detail6reduce28DeviceReduceSingleTileKernelINS2_10policy_hubIN4cuda3std3__45tupleIJblEEEjN6thrust24THRUST_300001_SM_1000_NS8cuda_cub9__find_if7functorIS9_EEE10Policy1000EPS9_SI_iSF_S9_S9_NS7_10__identityEEEvT0_T1_T2_T3_T4_T6__param_1,
	.param .u32 _ZN3cub18CUB_300001_SM_10006detail6reduce28DeviceReduceSingleTileKernelINS2_10policy_hubIN4cuda3std3__45tupleIJblEEEjN6thrust24THRUST_300001_SM_1000_NS8cuda_cub9__find_if7functorIS9_EEE10Policy1000EPS9_SI_iSF_S9_S9_NS7_10__identityEEEvT0_T1_T2_T3_T4_T6__param_2,
	.param .align 1 .b8 _ZN3cub18CUB_300001_SM_10006detail6reduce28DeviceReduceSingleTileKernelINS2_10policy_hubIN4cuda3std3__45tupleIJblEEEjN6thrust24THRUST_300001_SM_1000_NS8cuda_cub9__find_if7functorIS9_EEE10Policy1000EPS9_SI_iSF_S9_S9_NS7_10__identityEEEvT0_T1_T2_T3_T4_T6__param_3[1],
	.param .align 8 .b8 _ZN3cub18CUB_300001_SM_10006detail6reduce28DeviceReduceSingleTileKernelINS2_10policy_hubIN4cuda3std3__45tupleIJblEEEjN6thrust24THRUST_300001_SM_1000_NS8cuda_cub9__find_if7functorIS9_EEE10Policy1000EPS9_SI_iSF_S9_S9_NS7_10__identityEEEvT0_T1_T2_T3_T4_T6__param_4[16],
	.param .align 1 .b8 _ZN3cub18CUB_300001_SM_10006detail6reduce28DeviceReduceSingleTileKernelINS2_10policy_hubIN4cuda3std3__45tupleIJblEEEjN6thrust24THRUST_300001_SM_1000_NS8cuda_cub9__find_if7functorIS9_EEE10Policy1000EPS9_SI_iSF_S9_S9_NS7_10__identityEEEvT0_T1_T2_T3_T4_T6__param_5[1]
)
.maxntid 256
.minnctapersm 1
{
	.reg .pred 	%p<188>;
	.reg .b16 	%rs<340>;
	.reg .b32 	%r<406>;
	.reg .b64 	%rd<359>;
	// demoted variable
	.shared .align 8 .b8 _ZZN3cub18CUB_300001_SM_10006detail6reduce28DeviceReduceSingleTileKernelINS2_10policy_hubIN4cuda3std3__45tupleIJblEEEjN6thrust24THRUST_300001_SM_1000_NS8cuda_cub9__find_if7functorIS9_EEE10Policy1000EPS9_SI_iSF_S9_S9_NS7_10__identityEEEvT0_T1_T2_T3_T4_T6_E12temp_storage[152];
	ld.param.u64 	%rd106, [_ZN3cub18CUB_300001_SM_10006detail6reduce28DeviceReduceSingleTileKernelINS2_10policy_hubIN4cuda3std3__45tupleIJblEEEjN6thrust24THRUST_300001_SM_1000_NS8cuda_cub9__find_if7functorIS9_EEE10Policy1000EPS9_SI_iSF_S9_S9_NS7_10__identityEEEvT0_T1_T2_T3_T4_T6__param_4+8];
	ld.param.u64 	%rd105, [_ZN3cub18CUB_300001_SM_10006detail6reduce28DeviceReduceSingleTileKernelINS2_10policy_hubIN4cuda3std3__45tupleIJblEEEjN6thrust24THRUST_300001_SM_1000_NS8cuda_cub9__find_if7functorIS9_EEE10Policy1000EPS9_SI_iSF_S9_S9_NS7_10__identityEEEvT0_T1_T2_T3_T4_T6__param_0];
	ld.param.u64 	%rd107, [_ZN3cub18CUB_300001_SM_10006detail6reduce28DeviceReduceSingleTileKernelINS2_10policy_hubIN4cuda3std3__45tupleIJblEEEjN6thrust24THRUST_300001_SM_1000_NS8cuda_cub9__find_if7functorIS9_EEE10Policy1000EPS9_SI_iSF_S9_S9_NS7_10__identityEEEvT0_T1_T2_T3_T4_T6__param_1];
	ld.param.u32 	%r38, [_ZN3cub18CUB_300001_SM_10006detail6reduce28DeviceReduceSingleTileKernelINS2_10policy_hubIN4cuda3std3__45tupleIJblEEEjN6thrust24THRUST_300001_SM_1000_NS8cuda_cub9__find_if7functorIS9_EEE10Policy1000EPS9_SI_iSF_S9_S9_NS7_10__identityEEEvT0_T1_T2_T3_T4_T6__param_2];
	ld.param.u8 	%rs82, [_ZN3cub18CUB_300001_SM_10006detail6reduce28DeviceReduceSingleTileKernelINS2_10policy_hubIN4cuda3std3__45tupleIJblEEEjN6thrust24THRUST_300001_SM_1000_NS8cuda_cub9__find_if7functorIS9_EEE10Policy1000EPS9_SI_iSF_S9_S9_NS7_10__identityEEEvT0_T1_T2_T3_T4_T6__param_4];
	cvta.to.global.u64 	%rd1, %rd107;
	setp.ne.s32 	%p1, %r38, 0;
	@%p1 bra 	$L__BB4_3;
	mov.u32 	%r392, %tid.x;
	setp.ne.s32 	%p187, %r392, 0;
	@%p187 bra 	$L__BB4_112;
	st.global.u8 	[%rd1], %rs82;
	st.global.u64 	[%rd1+8], %rd106;
	bra.uni 	$L__BB4_112;
$L__BB4_3:
	setp.gt.s32 	%p2, %r38, 1023;
	@%p2 bra 	$L__BB4_74;
	mov.u32 	%r1, %tid.x;
	setp.ge.s32 	%p77, %r1, %r38;
	mov.b16 	%rs311, 0;
	mov.b64 	%rd329, 0;
	mov.u32 	%r396, %r1;
	@%p77 bra 	$L__BB4_6;
	mul.wide.u32 	%rd234, %r1, 16;
	add.s64 	%rd231, %rd105, %rd234;
	// begin inline asm
	ld.global.nc.u64 %rd230, [%rd231];
	// end inline asm
	add.s64 	%rd233, %rd231, 8;
	// begin inline asm
	ld.global.nc.u64 %rd329, [%rd233];
	// end inline asm
	cvt.u16.u64 	%rs311, %rd230;
	add.s32 	%r396, %r1, 256;
$L__BB4_6:
	setp.ge.s32 	%p78, %r396, %r38;
	@%p78 bra 	$L__BB4_12;
	not.b32 	%r158, %r396;
	add.s32 	%r4, %r38, %r158;
	and.b32  	%r159, %r4, 768;
	setp.eq.s32 	%p79, %r159, 768;
	@%p79 bra 	$L__BB4_10;
	mul.wide.u32 	%rd236, %r396, 16;
	add.s64 	%rd323, %rd105, %rd236;
	shr.u32 	%r160, %r4, 8;
	add.s32 	%r161, %r160, 1;
	and.b32  	%r162, %r161, 3;
	neg.s32 	%r394, %r162;
$L__BB4_9:
	.pragma "nounroll";
	// begin inline asm
	ld.global.nc.u64 %rd237, [%rd323];
	// end inline asm
	add.s64 	%rd240, %rd323, 8;
	// begin inline asm
	ld.global.nc.u64 %rd239, [%rd240];
	// end inline asm
	cvt.u16.u64 	%rs190, %rd237;
	and.b16  	%rs191, %rs190, 255;
	and.b16  	%rs192, %rs311, 255;
	setp.eq.s16 	%p80, %rs192, 0;
	setp.eq.s16 	%p81, %rs191, 0;
	min.s64 	%rd241, %rd239, %rd329;
	selp.b64 	%rd242, %rd329, %rd241, %p81;
	selp.b64 	%rd329, %rd239, %rd242, %p80;
	selp.b16 	%rs193, %rs311, 1, %p81;
	selp.b16 	%rs311, %rs190, %rs193, %p80;
	add.s32 	%r396, %r396, 256;
	add.s64 	%rd323, %rd323, 4096;
	add.s32 	%r394, %r394, 1;
	setp.ne.s32 	%p82, %r394, 0;
	@%p82 bra 	$L__BB4_9;
$L__BB4_10:
	setp.lt.u32 	%p83, %r4, 768;
	@%p83 bra 	$L__BB4_12;
$L__BB4_11:
	mul.wide.s32 	%rd259, %r396, 16;
	add.s64 	%rd244, %rd105, %rd259;
	// begin inline asm
	ld.global.nc.u64 %rd243, [%rd244];
	// end inline asm
	add.s64 	%rd246, %rd244, 8;
	// begin inline asm
	ld.global.nc.u64 %rd245, [%rd246];
	// end inline asm
	cvt.u16.u64 	%rs194, %rd243;
	and.b16  	%rs195, %rs194, 255;
	and.b16  	%rs196, %rs311, 255;
	setp.eq.s16 	%p84, %rs196, 0;
	setp.eq.s16 	%p85, %rs195, 0;
	min.s64 	%rd260, %rd245, %rd329;
	selp.b64 	%rd261, %rd329, %rd260, %p85;
	selp.b64 	%rd262, %rd245, %rd261, %p84;
	selp.b16 	%rs197, %rs311, 1, %p85;
	selp.b16 	%rs198, %rs194, %rs197, %p84;
	and.b16  	%rs199, %rs198, 255;
	add.s64 	%rd248, %rd244, 4096;
	// begin inline asm
	ld.global.nc.u64 %rd247, [%rd248];
	// end inline asm
	add.s64 	%rd250, %rd244, 4104;
	// begin inline asm
	ld.global.nc.u64 %rd249, [%rd250];
	// end inline asm
	cvt.u16.u64 	%rs200, %rd247;
	and.b16  	%rs201, %rs200, 255;
	setp.eq.s16 	%p86, %rs199, 0;
	setp.eq.s16 	%p87, %rs201, 0;
	min.s64 	%rd263, %rd249, %rd262;
	selp.b64 	%rd264, %rd262, %rd263, %p87;
	selp.b64 	%rd265, %rd249, %rd264, %p86;
	selp.b16 	%rs202, %rs198, 1, %p87;
	selp.b16 	%rs203, %rs200, %rs202, %p86;
	and.b16  	%rs204, %rs203, 255;
	add.s64 	%rd252, %rd244, 8192;
	// begin inline asm
	ld.global.nc.u64 %rd251, [%rd252];
	// end inline asm
	add.s64 	%rd254, %rd244, 8200;
	// begin inline asm
	ld.global.nc.u64 %rd253, [%rd254];
	// end inline asm
	cvt.u16.u64 	%rs205, %rd251;
	and.b16  	%rs206, %rs205, 255;
	setp.eq.s16 	%p88, %rs204, 0;
	setp.eq.s16 	%p89, %rs206, 0;
	min.s64 	%rd266, %rd253, %rd265;
	selp.b64 	%rd267, %rd265, %rd266, %p89;
	selp.b64 	%rd268, %rd253, %rd267, %p88;
	selp.b16 	%rs207, %rs203, 1, %p89;
	selp.b16 	%rs208, %rs205, %rs207, %p88;
	and.b16  	%rs209, %rs208, 255;
	add.s64 	%rd256, %rd244, 12288;
	// begin inline asm
	ld.global.nc.u64 %rd255, [%rd256];
	// end inline asm
	add.s64 	%rd258, %rd244, 12296;
	// begin inline asm
	ld.global.nc.u64 %rd257, [%rd258];
	// end inline asm
	cvt.u16.u64 	%rs210, %rd255;
	and.b16  	%rs211, %rs210, 255;
	setp.eq.s16 	%p90, %rs209, 0;
	setp.eq.s16 	%p91, %rs211, 0;
	min.s64 	%rd269, %rd257, %rd268;
	selp.b64 	%rd270, %rd268, %rd269, %p91;
	selp.b64 	%rd329, %rd257, %rd270, %p90;
	selp.b16 	%rs212, %rs208, 1, %p91;
	selp.b16 	%rs311, %rs210, %rs212, %p90;
	add.s32 	%r396, %r396, 1024;
	setp.lt.s32 	%p92, %r396, %r38;
	@%p92 bra 	$L__BB4_11;
$L__BB4_12:
	setp.lt.s32 	%p93, %r38, 256;
	@%p93 bra 	$L__BB4_37;
	// begin inline asm
	mov.u32 %r281, %laneid;
	// end inline asm
	cvt.u32.u16 	%r302, %rs311;
	and.b32  	%r283, %r302, 255;
	mov.b32 	%r299, 1;
	mov.b32 	%r300, 31;
	mov.b32 	%r301, -1;
	// begin inline asm
	shfl.sync.down.b32 %r282, %r283, %r299, %r300, %r301;
	// end inline asm
	// begin inline asm
	shfl.sync.down.b32 %r287, %r288, %r299, %r300, %r301;
	// end inline asm
	mov.b64 	{%r293, %r298}, %rd329;
	// begin inline asm
	shfl.sync.down.b32 %r292, %r293, %r299, %r300, %r301;
	// end inline asm
	// begin inline asm
	shfl.sync.down.b32 %r297, %r298, %r299, %r300, %r301;
	// end inline asm
	mov.b64 	%rd14, {%r292, %r297};
	cvt.u16.u32 	%rs10, %r282;
	setp.gt.s32 	%p143, %r281, 30;
	@%p143 bra 	$L__BB4_17;
	and.b16  	%rs254, %rs311, 255;
	setp.eq.s16 	%p144, %rs254, 0;
	and.b16  	%rs255, %rs10, 255;
	setp.eq.s16 	%p145, %rs255, 0;
	or.pred  	%p146, %p144, %p145;
	@%p146 bra 	$L__BB4_16;
	min.s64 	%rd329, %rd14, %rd329;
	mov.b16 	%rs311, 1;
	bra.uni 	$L__BB4_17;
$L__BB4_16:
	setp.eq.s16 	%p147, %rs254, 0;
	selp.b64 	%rd329, %rd14, %rd329, %p147;
	selp.b16 	%rs311, %rs10, %rs311, %p147;
$L__BB4_17:
	cvt.u32.u16 	%r323, %rs311;
	and.b32  	%r304, %r323, 255;
	mov.b32 	%r320, 2;
	mov.b32 	%r321, 31;
	mov.b32 	%r322, -1;
	// begin inline asm
	shfl.sync.down.b32 %r303, %r304, %r320, %r321, %r322;
	// end inline asm
	// begin inline asm
	shfl.sync.down.b32 %r308, %r309, %r320, %r321, %r322;
	// end inline asm
	mov.b64 	{%r314, %r319}, %rd329;
	// begin inline asm
	shfl.sync.down.b32 %r313, %r314, %r320, %r321, %r322;
	// end inline asm
	// begin inline asm
	shfl.sync.down.b32 %r318, %r319, %r320, %r321, %r322;
	// end inline asm
	mov.b64 	%rd18, {%r313, %r318};
	cvt.u16.u32 	%rs13, %r303;
	setp.gt.s32 	%p148, %r281, 29;
	@%p148 bra 	$L__BB4_21;
	and.b16  	%rs258, %rs311, 255;
	setp.eq.s16 	%p149, %rs258, 0;
	and.b16  	%rs259, %rs13, 255;
	setp.eq.s16 	%p150, %rs259, 0;
	or.pred  	%p151, %p149, %p150;
	@%p151 bra 	$L__BB4_20;
	min.s64 	%rd329, %rd18, %rd329;
	mov.b16 	%rs311, 1;
	bra.uni 	$L__BB4_21;
$L__BB4_20:
	setp.eq.s16 	%p152, %rs258, 0;
	selp.b64 	%rd329, %rd18, %rd329, %p152;
	selp.b16 	%rs311, %rs13, %rs311, %p152;
$L__BB4_21:
	cvt.u32.u16 	%r344, %rs311;
	and.b32  	%r325, %r344, 255;
	mov.b32 	%r341, 4;
	mov.b32 	%r342, 31;
	mov.b32 	%r343, -1;
	// begin inline asm
	shfl.sync.down.b32 %r324, %r325, %r341, %r342, %r343;
	// end inline asm
	// begin inline asm
	shfl.sync.down.b32 %r329, %r330, %r341, %r342, %r343;
	// end inline asm
	mov.b64 	{%r335, %r340}, %rd329;
	// begin inline asm
	shfl.sync.down.b32 %r334, %r335, %r341, %r342, %r343;
	// end inline asm
	// begin inline asm
	shfl.sync.down.b32 %r339, %r340, %r341, %r342, %r343;
	// end inline asm
	mov.b64 	%rd22, {%r334, %r339};
	cvt.u16.u32 	%rs16, %r324;
	setp.gt.s32 	%p153, %r281, 27;
	@%p153 bra 	$L__BB4_25;
	and.b16  	%rs262, %rs311, 255;
	setp.eq.s16 	%p154, %rs262, 0;
	and.b16  	%rs263, %rs16, 255;
	setp.eq.s16 	%p155, %rs263, 0;
	or.pred  	%p156, %p154, %p155;
	@%p156 bra 	$L__BB4_24;
	min.s64 	%rd329, %rd22, %rd329;
	mov.b16 	%rs311, 1;
	bra.uni 	$L__BB4_25;
$L__BB4_24:
	setp.eq.s16 	%p157, %rs262, 0;
	selp.b64 	%rd329, %rd22, %rd329, %p157;
	selp.b16 	%rs311, %rs16, %rs311, %p157;
$L__BB4_25:
	cvt.u32.u16 	%r365, %rs311;
	and.b32  	%r346, %r365, 255;
	mov.b32 	%r362, 8;
	mov.b32 	%r363, 31;
	mov.b32 	%r364, -1;
	// begin inline asm
	shfl.sync.down.b32 %r345, %r346, %r362, %r363, %r364;
	// end inline asm
	// begin inline asm
	shfl.sync.down.b32 %r350, %r351, %r362, %r363, %r364;
	// end inline asm
	mov.b64 	{%r356, %r361}, %rd329;
	// begin inline asm
	shfl.sync.down.b32 %r355, %r356, %r362, %r363, %r364;
	// end inline asm
	// begin inline asm
	shfl.sync.down.b32 %r360, %r361, %r362, %r363, %r364;
	// end inline asm
	mov.b64 	%rd26, {%r355, %r360};
	cvt.u16.u32 	%rs19, %r345;
	setp.gt.s32 	%p158, %r281, 23;
	@%p158 bra 	$L__BB4_29;
	and.b16  	%rs266, %rs311, 255;
	setp.eq.s16 	%p159, %rs266, 0;
	and.b16  	%rs267, %rs19, 255;
	setp.eq.s16 	%p160, %rs267, 0;
	or.pred  	%p161, %p159, %p160;
	@%p161 bra 	$L__BB4_28;
	min.s64 	%rd329, %rd26, %rd329;
	mov.b16 	%rs311, 1;
	bra.uni 	$L__BB4_29;
$L__BB4_28:
	setp.eq.s16 	%p162, %rs266, 0;
	selp.b64 	%rd329, %rd26, %rd329, %p162;
	selp.b16 	%rs311, %rs19, %rs311, %p162;
$L__BB4_29:
	cvt.u32.u16 	%r386, %rs311;
	and.b32  	%r367, %r386, 255;
	mov.b32 	%r383, 16;
	mov.b32 	%r384, 31;
	mov.b32 	%r385, -1;
	// begin inline asm
	shfl.sync.down.b32 %r366, %r367, %r383, %r384, %r385;
	// end inline asm
	// begin inline asm
	shfl.sync.down.b32 %r371, %r372, %r383, %r384, %r385;
	// end inline asm
	mov.b64 	{%r377, %r382}, %rd329;
	// begin inline asm
	shfl.sync.down.b32 %r376, %r377, %r383, %r384, %r385;
	// end inline asm
	// begin inline asm
	shfl.sync.down.b32 %r381, %r382, %r383, %r384, %r385;
	// end inline asm
	mov.b64 	%rd30, {%r376, %r381};
	cvt.u16.u32 	%rs22, %r366;
	setp.gt.s32 	%p163, %r281, 15;
	@%p163 bra 	$L__BB4_33;
	and.b16  	%rs270, %rs311, 255;
	setp.eq.s16 	%p164, %rs270, 0;
	and.b16  	%rs271, %rs22, 255;
	setp.eq.s16 	%p165, %rs271, 0;
	or.pred  	%p166, %p164, %p165;
	@%p166 bra 	$L__BB4_32;
	min.s64 	%rd329, %rd30, %rd329;
	mov.b16 	%rs311, 1;
	bra.uni 	$L__BB4_33;
$L__BB4_32:
	setp.eq.s16 	%p167, %rs270, 0;
	selp.b64 	%rd329, %rd30, %rd329, %p167;
	selp.b16 	%rs311, %rs22, %rs311, %p167;
$L__BB4_33:
	setp.ne.s32 	%p168, %r281, 0;
	@%p168 bra 	$L__BB4_35;
	shr.u32 	%r387, %r1, 1;
	and.b32  	%r388, %r387, 496;
	mov.u32 	%r389, _ZZN3cub18CUB_300001_SM_10006detail6reduce28DeviceReduceSingleTileKernelINS2_10policy_hubIN4cuda3std3__45tupleIJblEEEjN6thrust24THRUST_300001_SM_1000_NS8cuda_cub9__find_if7functorIS9_EEE10Policy1000EPS9_SI_iSF_S9_S9_NS7_10__identityEEEvT0_T1_T2_T3_T4_T6_E12temp_storage;
	add.s32 	%r390, %r389, %r388;
	st.shared.u8 	[%r390+8], %rs311;
	st.shared.u64 	[%r390+16], %rd329;
$L__BB4_35:
	bar.sync 	0;
	setp.ne.s32 	%p169, %r1, 0;
	@%p169 bra 	$L__BB4_110;
	ld.shared.u8 	%rs274, [_ZZN3cub18CUB_300001_SM_10006detail6reduce28DeviceReduceSingleTileKernelINS2_10policy_hubIN4cuda3std3__45tupleIJblEEEjN6thrust24THRUST_300001_SM_1000_NS8cuda_cub9__find_if7functorIS9_EEE10Policy1000EPS9_SI_iSF_S9_S9_NS7_10__identityEEEvT0_T1_T2_T3_T4_T6_E12temp_storage+24];
	ld.shared.u64 	%rd292, [_ZZN3cub18CUB_300001_SM_10006detail6reduce28DeviceReduceSingleTileKernelINS2_10policy_hubIN4cuda3std3__45tupleIJblEEEjN6thrust24THRUST_300001_SM_1000_NS8cuda_cub9__find_if7functorIS9_EEE10Policy1000EPS9_SI_iSF_S9_S9_NS7_10__identityEEEvT0_T1_T2_T3_T4_T6_E12temp_storage+32];
	and.b16  	%rs275, %rs311, 255;
	setp.eq.s16 	%p170, %rs275, 0;
	setp.eq.s16 	%p171, %rs274, 0;
	min.s64 	%rd293, %rd292, %rd329;
	selp.b64 	%rd294, %rd329, %rd293, %p171;
	selp.b64 	%rd295, %rd292, %rd294, %p170;
	selp.b16 	%rs276, %rs311, 1, %p171;
	selp.b16 	%rs277, %rs274, %rs276, %p170;
	and.b16  	%rs278, %rs277, 255;
	ld.shared.u8 	%rs279, [_ZZN3cub18CUB_300001_SM_10006detail6reduce28DeviceReduceSingleTileKernelINS2_10policy_hubIN4cuda3std3__45tupleIJblEEEjN6thrust24THRUST_300001_SM_1000_NS8cuda_cub9__find_if7functorIS9_EEE10Policy1000EPS9_SI_iSF_S9_S9_NS7_10__identityEEEvT0_T1_T2_T3_T4_T6_E12temp_storage+40];
	ld.shared.u64 	%rd296, [_ZZN3cub18CUB_300001_SM_10006detail6reduce28DeviceReduceSingleTileKernelINS2_10policy_hubIN4cuda3std3__45tupleIJblEEEjN6thrust24THRUST_300001_SM_1000_NS8cuda_cub9__find_if7functorIS9_EEE10Policy1000EPS9_SI_iSF_S9_S9_NS7_10__identityEEEvT0_T1_T2_T3_T4_T6_E12temp_storage+48];
	setp.eq.s16 	%p172, %rs278, 0;
	setp.eq.s16 	%p173, %rs279, 0;
	min.s64 	%rd297, %rd296, %rd295;
	selp.b64 	%rd298, %rd295, %rd297, %p173;
	selp.b64 	%rd299, %rd296, %rd298, %p172;
	selp.b16 	%rs280, %rs277, 1, %p173;
	selp.b16 	%rs281, %rs279, %rs280, %p172;
	and.b16  	%rs282, %rs281, 255;
	ld.shared.u8 	%rs283, [_ZZN3cub18CUB_300001_SM_10006detail6reduce28DeviceReduceSingleTileKernelINS2_10policy_hubIN4cuda3std3__45tupleIJblEEEjN6thrust24THRUST_300001_SM_1000_NS8cuda_cub9__find_if7functorIS9_EEE10Policy1000EPS9_SI_iSF_S9_S9_NS7_10__identityEEEvT0_T1_T2_T3_T4_T6_E12temp_storage+56];
	ld.shared.u64 	%rd300, [_ZZN3cub18CUB_300001_SM_10006detail6reduce28DeviceReduceSingleTileKernelINS2_10policy_hubIN4cuda3std3__45tupleIJblEEEjN6thrust24THRUST_300001_SM_1000_NS8cuda_cub9__find_if7functorIS9_EEE10Policy1000EPS9_SI_iSF_S9_S9_NS7_10__identityEEEvT0_T1_T2_T3_T4_T6_E12temp_storage+64];
	setp.eq.s16 	%p174, %rs282, 0;
	setp.eq.s16 	%p175, %rs283, 0;
	min.s64 	%rd301, %rd300, %rd299;
	selp.b16 	%rs284, %rs281, 1, %p175;
	selp.b16 	%rs285, %rs283, %rs284, %p174;
	and.b16  	%rs286, %rs285, 255;
	selp.b64 	%rd302, %rd299, %rd301, %p175;
	selp.b64 	%rd303, %rd300, %rd302, %p174;
	ld.shared.u8 	%rs287, [_ZZN3cub18CUB_300001_SM_10006detail6reduce28DeviceReduceSingleTileKernelINS2_10policy_hubIN4cuda3std3__45tupleIJblEEEjN6thrust24THRUST_300001_SM_1000_NS8cuda_cub9__find_if7functorIS9_EEE10Policy1000EPS9_SI_iSF_S9_S9_NS7_10__identityEEEvT0_T1_T2_T3_T4_T6_E12temp_storage+72];
	ld.shared.u64 	%rd304, [_ZZN3cub18CUB_300001_SM_10006detail6reduce28DeviceReduceSingleTileKernelINS2_10policy_hubIN4cuda3std3__45tupleIJblEEEjN6thrust24THRUST_300001_SM_1000_NS8cuda_cub9__find_if7functorIS9_EEE10Policy1000EPS9_SI_iSF_S9_S9_NS7_10__identityEEEvT0_T1_T2_T3_T4_T6_E12temp_storage+80];
	setp.eq.s16 	%p176, %rs286, 0;
	setp.eq.s16 	%p177, %rs287, 0;
	min.s64 	%rd305, %rd304, %rd303;
	selp.b16 	%rs288, %rs285, 1, %p177;
	selp.b16 	%rs289, %rs287, %rs288, %p176;
	and.b16  	%rs290, %rs289, 255;
	selp.b64 	%rd306, %rd303, %rd305, %p177;
	selp.b64 	%rd307, %rd304, %rd306, %p176;
	ld.shared.u8 	%rs291, [_ZZN3cub18CUB_300001_SM_10006detail6reduce28DeviceReduceSingleTileKernelINS2_10policy_hubIN4cuda3std3__45tupleIJblEEEjN6thrust24THRUST_300001_SM_1000_NS8cuda_cub9__find_if7functorIS9_EEE10Policy1000EPS9_SI_iSF_S9_S9_NS7_10__identityEEEvT0_T1_T2_T3_T4_T6_E12temp_storage+88];
	ld.shared.u64 	%rd308, [_ZZN3cub18CUB_300001_SM_10006detail6reduce28DeviceReduceSingleTileKernelINS2_10policy_hubIN4cuda3std3__45tupleIJblEEEjN6thrust24THRUST_300001_SM_1000_NS8cuda_cub9__find_if7functorIS9_EEE10Policy1000EPS9_SI_iSF_S9_S9_NS7_10__identityEEEvT0_T1_T2_T3_T4_T6_E12temp_storage+96];
	setp.eq.s16 	%p178, %rs290, 0;
	setp.eq.s16 	%p179, %rs291, 0;
	min.s64 	%rd309, %rd308, %rd307;
	selp.b16 	%rs292, %rs289, 1, %p179;
	selp.b16 	%rs293, %rs291, %rs292, %p178;
	and.b16  	%rs294, %rs293, 255;
	selp.b64 	%rd310, %rd307, %rd309, %p179;
	selp.b64 	%rd311, %rd308, %rd310, %p178;
	ld.shared.u8 	%rs295, [_ZZN3cub18CUB_300001_SM_10006detail6reduce28DeviceReduceSingleTileKernelINS2_10policy_hubIN4cuda3std3__45tupleIJblEEEjN6thrust24THRUST_300001_SM_1000_NS8cuda_cub9__find_if7functorIS9_EEE10Policy1000EPS9_SI_iSF_S9_S9_NS7_10__identityEEEvT0_T1_T2_T3_T4_T6_E12temp_storage+104];
	ld.shared.u64 	%rd312, [_ZZN3cub18CUB_300001_SM_10006detail6reduce28DeviceReduceSingleTileKernelINS2_10policy_hubIN4cuda3std3__45tupleIJblEEEjN6thrust24THRUST_300001_SM_1000_NS8cuda_cub9__find_if7functorIS9_EEE10Policy1000EPS9_SI_iSF_S9_S9_NS7_10__identityEEEvT0_T1_T2_T3_T4_T6_E12temp_storage+112];
	setp.eq.s16 	%p180, %rs294, 0;
	setp.eq.s16 	%p181, %rs295, 0;
	min.s64 	%rd313, %rd312, %rd311;
	selp.b16 	%rs296, %rs293, 1, %p181;
	selp.b16 	%rs297, %rs295, %rs296, %p180;
	and.b16  	%rs298, %rs297, 255;
	selp.b64 	%rd314, %rd311, %rd313, %p181;
	selp.b64 	%rd315, %rd312, %rd314, %p180;
	ld.shared.u8 	%rs299, [_ZZN3cub18CUB_300001_SM_10006detail6reduce28DeviceReduceSingleTileKernelINS2_10policy_hubIN4cuda3std3__45tupleIJblEEEjN6thrust24THRUST_300001_SM_1000_NS8cuda_cub9__find_if7functorIS9_EEE10Policy1000EPS9_SI_iSF_S9_S9_NS7_10__identityEEEvT0_T1_T2_T3_T4_T6_E12temp_storage+120];
	ld.shared.u64 	%rd316, [_ZZN3cub18CUB_300001_SM_10006detail6reduce28DeviceReduceSingleTileKernelINS2_10policy_hubIN4cuda3std3__45tupleIJblEEEjN6thrust24THRUST_300001_SM_1000_NS8cuda_cub9__find_if7functorIS9_EEE10Policy1000EPS9_SI_iSF_S9_S9_NS7_10__identityEEEvT0_T1_T2_T3_T4_T6_E12temp_storage+128];
	setp.eq.s16 	%p182, %rs298, 0;
	setp.eq.s16 	%p183, %rs299, 0;
	min.s64 	%rd317, %rd316, %rd315;
	selp.b16 	%rs300, %rs297, 1, %p183;
	selp.b16 	%rs311, %rs299, %rs300, %p182;
	selp.b64 	%rd318, %rd315, %rd317, %p183;
	selp.b64 	%rd329, %rd316, %rd318, %p182;
	bra.uni 	$L__BB4_110;
$L__BB4_37:
	// begin inline asm
	mov.u32 %r163, %laneid;
	// end inline asm
	and.b32  	%r184, %r1, 992;
	add.s32 	%r185, %r184, 32;
	setp.gt.s32 	%p94, %r185, %r38;
	not.b32 	%r186, %r184;
	add.s32 	%r187, %r38, %r186;
	selp.b32 	%r182, %r187, 31, %p94;
	cvt.u32.u16 	%r188, %rs311;
	and.b32  	%r165, %r188, 255;
	mov.b32 	%r181, 1;
	mov.b32 	%r183, -1;
	// begin inline asm
	shfl.sync.down.b32 %r164, %r165, %r181, %r182, %r183;
	// end inline asm
	// begin inline asm
	shfl.sync.down.b32 %r169, %r170, %r181, %r182, %r183;
	// end inline asm
	mov.b64 	{%r175, %r180}, %rd329;
	// begin inline asm
	shfl.sync.down.b32 %r174, %r175, %r181, %r182, %r183;
	// end inline asm
	// begin inline asm
	shfl.sync.down.b32 %r179, %r180, %r181, %r182, %r183;
	// end inline asm
	mov.b64 	%rd35, {%r174, %r179};
	cvt.u16.u32 	%rs26, %r164;
	setp.ge.s32 	%p95, %r163, %r182;
	@%p95 bra 	$L__BB4_41;
	and.b16  	%rs213, %rs311, 255;
	setp.eq.s16 	%p96, %rs213, 0;
	and.b16  	%rs214, %rs26, 255;
	setp.eq.s16 	%p97, %rs214, 0;
	or.pred  	%p98, %p96, %p97;
	@%p98 bra 	$L__BB4_40;
	min.s64 	%rd329, %rd35, %rd329;
	mov.b16 	%rs311, 1;
	bra.uni 	$L__BB4_41;
$L__BB4_40:
	setp.eq.s16 	%p99, %rs213, 0;
	selp.b16 	%rs311, %rs26, %rs311, %p99;
	selp.b64 	%rd329, %rd35, %rd329, %p99;
$L__BB4_41:
	cvt.u32.u16 	%r209, %rs311;
	and.b32  	%r190, %r209, 255;
	mov.b32 	%r206, 2;
	mov.b32 	%r208, -1;
	// begin inline asm
	shfl.sync.down.b32 %r189, %r190, %r206, %r182, %r208;
	// end inline asm
	// begin inline asm
	shfl.sync.down.b32 %r194, %r195, %r206, %r182, %r208;
	// end inline asm
	mov.b64 	{%r200, %r205}, %rd329;
	// begin inline asm
	shfl.sync.down.b32 %r199, %r200, %r206, %r182, %r208;
	// end inline asm
	// begin inline asm
	shfl.sync.down.b32 %r204, %r205, %r206, %r182, %r208;
	// end inline asm
	mov.b64 	%rd39, {%r199, %r204};
	cvt.u16.u32 	%rs29, %r189;
	add.s32 	%r210, %r163, 2;
	setp.gt.s32 	%p100, %r210, %r182;
	@%p100 bra 	$L__BB4_45;
	and.b16  	%rs217, %rs311, 255;
	setp.eq.s16 	%p101, %rs217, 0;
	and.b16  	%rs218, %rs29, 255;
	setp.eq.s16 	%p102, %rs218, 0;
	or.pred  	%p103, %p101, %p102;
	@%p103 bra 	$L__BB4_44;
	min.s64 	%rd329, %rd39, %rd329;
	mov.b16 	%rs311, 1;
	bra.uni 	$L__BB4_45;
$L__BB4_44:
	setp.eq.s16 	%p104, %rs217, 0;
	selp.b16 	%rs311, %rs29, %rs311, %p104;
	selp.b64 	%rd329, %rd39, %rd329, %p104;
$L__BB4_45:
	cvt.u32.u16 	%r231, %rs311;
	and.b32  	%r212, %r231, 255;
	mov.b32 	%r228, 4;
	mov.b32 	%r230, -1;
	// begin inline asm
	shfl.sync.down.b32 %r211, %r212, %r228, %r182, %r230;
	// end inline asm
	// begin inline asm
	shfl.sync.down.b32 %r216, %r217, %r228, %r182, %r230;
	// end inline asm
	mov.b64 	{%r222, %r227}, %rd329;
	// begin inline asm
	shfl.sync.down.b32 %r221, %r222, %r228, %r182, %r230;
	// end inline asm
	// begin inline asm
	shfl.sync.down.b32 %r226, %r227, %r228, %r182, %r230;
	// end inline asm
	mov.b64 	%rd43, {%r221, %r226};
	cvt.u16.u32 	%rs32, %r211;
	add.s32 	%r232, %r163, 4;
	setp.gt.s32 	%p105, %r232, %r182;
	@%p105 bra 	$L__BB4_49;
	and.b16  	%rs221, %rs311, 255;
	setp.eq.s16 	%p106, %rs221, 0;
	and.b16  	%rs222, %rs32, 255;
	setp.eq.s16 	%p107, %rs222, 0;
	or.pred  	%p108, %p106, %p107;
	@%p108 bra 	$L__BB4_48;
	min.s64 	%rd329, %rd43, %rd329;
	mov.b16 	%rs311, 1;
	bra.uni 	$L__BB4_49;
$L__BB4_48:
	setp.eq.s16 	%p109, %rs221, 0;
	selp.b16 	%rs311, %rs32, %rs311, %p109;
	selp.b64 	%rd329, %rd43, %rd329, %p109;
$L__BB4_49:
	cvt.u32.u16 	%r253, %rs311;
	and.b32  	%r234, %r253, 255;
	mov.b32 	%r250, 8;
	mov.b32 	%r252, -1;
	// begin inline asm
	shfl.sync.down.b32 %r233, %r234, %r250, %r182, %r252;
	// end inline asm
	// begin inline asm
	shfl.sync.down.b32 %r238, %r239, %r250, %r182, %r252;
	// end inline asm
	mov.b64 	{%r244, %r249}, %rd329;
	// begin inline asm
	shfl.sync.down.b32 %r243, %r244, %r250, %r182, %r252;
	// end inline asm
	// begin inline asm
	shfl.sync.down.b32 %r248, %r249, %r250, %r182, %r252;
	// end inline asm
	mov.b64 	%rd47, {%r243, %r248};
	cvt.u16.u32 	%rs35, %r233;
	add.s32 	%r254, %r163, 8;
	setp.gt.s32 	%p110, %r254, %r182;
	@%p110 bra 	$L__BB4_53;
	and.b16  	%rs225, %rs311, 255;
	setp.eq.s16 	%p111, %rs225, 0;
	and.b16  	%rs226, %rs35, 255;
	setp.eq.s16 	%p112, %rs226, 0;
	or.pred  	%p113, %p111, %p112;
	@%p113 bra 	$L__BB4_52;
	min.s64 	%rd329, %rd47, %rd329;
	mov.b16 	%rs311, 1;
	bra.uni 	$L__BB4_53;
$L__BB4_52:
	setp.eq.s16 	%p114, %rs225, 0;
	selp.b16 	%rs311, %rs35, %rs311, %p114;
	selp.b64 	%rd329, %rd47, %rd329, %p114;
$L__BB4_53:
	cvt.u32.u16 	%r275, %rs311;
	and.b32  	%r256, %r275, 255;
	mov.b32 	%r272, 16;
	mov.b32 	%r274, -1;
	// begin inline asm
	shfl.sync.down.b32 %r255, %r256, %r272, %r182, %r274;
	// end inline asm
	// begin inline asm
	shfl.sync.down.b32 %r260, %r261, %r272, %r182, %r274;
	// end inline asm
	mov.b64 	{%r266, %r271}, %rd329;
	// begin inline asm
	shfl.sync.down.b32 %r265, %r266, %r272, %r182, %r274;
	// end inline asm
	// begin inline asm
	shfl.sync.down.b32 %r270, %r271, %r272, %r182, %r274;
	// end inline asm
	mov.b64 	%rd51, {%r265, %r270};
	cvt.u16.u32 	%rs38, %r255;
	add.s32 	%r276, %r163, 16;
	setp.gt.s32 	%p115, %r276, %r182;
	@%p115 bra 	$L__BB4_57;
	and.b16  	%rs229, %rs311, 255;
	setp.eq.s16 	%p116, %rs229, 0;
	and.b16  	%rs230, %rs38, 255;
	setp.eq.s16 	%p117, %rs230, 0;
	or.pred  	%p118, %p116, %p117;
	@%p118 bra 	$L__BB4_56;
	min.s64 	%rd329, %rd51, %rd329;
	mov.b16 	%rs311, 1;
	bra.uni 	$L__BB4_57;
$L__BB4_56:
	setp.eq.s16 	%p119, %rs229, 0;
	selp.b16 	%rs311, %rs38, %rs311, %p119;
	selp.b64 	%rd329, %rd51, %rd329, %p119;
$L__BB4_57:
	setp.ne.s32 	%p120, %r163, 0;
	@%p120 bra 	$L__BB4_59;
	shr.u32 	%r277, %r1, 1;
	and.b32  	%r278, %r277, 496;
	mov.u32 	%r279, _ZZN3cub18CUB_300001_SM_10006detail6reduce28DeviceReduceSingleTileKernelINS2_10policy_hubIN4cuda3std3__45tupleIJblEEEjN6thrust24THRUST_300001_SM_1000_NS8cuda_cub9__find_if7functorIS9_EEE10Policy1000EPS9_SI_iSF_S9_S9_NS7_10__identityEEEvT0_T1_T2_T3_T4_T6_E12temp_storage;
	add.s32 	%r280, %r279, %r278;
	st.shared.u8 	[%r280+8], %rs311;
	st.shared.u64 	[%r280+16], %rd329;
$L__BB4_59:
	bar.sync 	0;
	setp.ne.s32 	%p121, %r1, 0;
	@%p121 bra 	$L__BB4_110;
	setp.lt.s32 	%p122, %r38, 33;
	@%p122 bra 	$L__BB4_62;
	ld.shared.u8 	%rs233, [_ZZN3cub18CUB_300001_SM_10006detail6reduce28DeviceReduceSingleTileKernelINS2_10policy_hubIN4cuda3std3__45tupleIJblEEEjN6thrust24THRUST_300001_SM_1000_NS8cuda_cub9__find_if7functorIS9_EEE10Policy1000EPS9_SI_iSF_S9_S9_NS7_10__identityEEEvT0_T1_T2_T3_T4_T6_E12temp_storage+24];
	ld.shared.u64 	%rd271, [_ZZN3cub18CUB_300001_SM_10006detail6reduce28DeviceReduceSingleTileKernelINS2_10policy_hubIN4cuda3std3__45tupleIJblEEEjN6thrust24THRUST_300001_SM_1000_NS8cuda_cub9__find_if7functorIS9_EEE10Policy1000EPS9_SI_iSF_S9_S9_NS7_10__identityEEEvT0_T1_T2_T3_T4_T6_E12temp_storage+32];
	and.b16  	%rs234, %rs311, 255;
	setp.eq.s16 	%p123, %rs234, 0;
	setp.eq.s16 	%p124, %rs233, 0;
	min.s64 	%rd272, %rd271, %rd329;
	selp.b16 	%rs235, %rs311, 1, %p124;
	selp.b16 	%rs311, %rs233, %rs235, %p123;
	selp.b64 	%rd273, %rd329, %rd272, %p124;
	selp.b64 	%rd329, %rd271, %rd273, %p123;
$L__BB4_62:
	setp.lt.s32 	%p125, %r38, 65;
	@%p125 bra 	$L__BB4_64;
	ld.shared.u8 	%rs236, [_ZZN3cub18CUB_300001_SM_10006detail6reduce28DeviceReduceSingleTileKernelINS2_10policy_hubIN4cuda3std3__45tupleIJblEEEjN6thrust24THRUST_300001_SM_1000_NS8cuda_cub9__find_if7functorIS9_EEE10Policy1000EPS9_SI_iSF_S9_S9_NS7_10__identityEEEvT0_T1_T2_T3_T4_T6_E12temp_storage+40];
	ld.shared.u64 	%rd274, [_ZZN3cub18CUB_300001_SM_10006detail6reduce28DeviceReduceSingleTileKernelINS2_10policy_hubIN4cuda3std3__45tupleIJblEEEjN6thrust24THRUST_300001_SM_1000_NS8cuda_cub9__find_if7functorIS9_EEE10Policy1000EPS9_SI_iSF_S9_S9_NS7_10__identityEEEvT0_T1_T2_T3_T4_T6_E12temp_storage+48];
	and.b16  	%rs237, %rs311, 255;
	setp.eq.s16 	%p126, %rs237, 0;
	setp.eq.s16 	%p127, %rs236, 0;
	min.s64 	%rd275, %rd274, %rd329;
	selp.b16 	%rs238, %rs311, 1, %p127;
	selp.b16 	%rs311, %rs236, %rs238, %p126;
	selp.b64 	%rd276, %rd329, %rd275, %p127;
	selp.b64 	%rd329, %rd274, %rd276, %p126;
$L__BB4_64:
	setp.lt.s32 	%p128, %r38, 97;
	@%p128 bra 	$L__BB4_66;
	ld.shared.u8 	%rs239, [_ZZN3cub18CUB_300001_SM_10006detail6reduce28DeviceReduceSingleTileKernelINS2_10policy_hubIN4cuda3std3__45tupleIJblEEEjN6thrust24THRUST_300001_SM_1000_NS8cuda_cub9__find_if7functorIS9_EEE10Policy1000EPS9_SI_iSF_S9_S9_NS7_10__identityEEEvT0_T1_T2_T3_T4_T6_E12temp_storage+56];
	ld.shared.u64 	%rd277, [_ZZN3cub18CUB_300001_SM_10006detail6reduce28DeviceReduceSingleTileKernelINS2_10policy_hubIN4cuda3std3__45tupleIJblEEEjN6thrust24THRUST_300001_SM_1000_NS8cuda_cub9__find_if7functorIS9_EEE10Policy1000EPS9_SI_iSF_S9_S9_NS7_10__identityEEEvT0_T1_T2_T3_T4_T6_E12temp_storage+64];
	and.b16  	%rs240, %rs311, 255;
	setp.eq.s16 	%p129, %rs240, 0;
	setp.eq.s16 	%p130, %rs239, 0;
	min.s64 	%rd278, %rd277, %rd329;
	selp.b16 	%rs241, %rs311, 1, %p130;
	selp.b16 	%rs311, %rs239, %rs241, %p129;
	selp.b64 	%rd279, %rd329, %rd278, %p130;
	selp.b64 	%rd329, %rd277, %rd279, %p129;
$L__BB4_66:
	setp.lt.s32 	%p131, %r38, 129;
	@%p131 bra 	$L__BB4_68;
	ld.shared.u8 	%rs242, [_ZZN3cub18CUB_300001_SM_10006detail6reduce28DeviceReduceSingleTileKernelINS2_10policy_hubIN4cuda3std3__45tupleIJblEEEjN6thrust24THRUST_300001_SM_1000_NS8cuda_cub9__find_if7functorIS9_EEE10Policy1000EPS9_SI_iSF_S9_S9_NS7_10__identityEEEvT0_T1_T2_T3_T4_T6_E12temp_storage+72];
	ld.shared.u64 	%rd280, [_ZZN3cub18CUB_300001_SM_10006detail6reduce28DeviceReduceSingleTileKernelINS2_10policy_hubIN4cuda3std3__45tupleIJblEEEjN6thrust24THRUST_300001_SM_1000_NS8cuda_cub9__find_if7functorIS9_EEE10Policy1000EPS9_SI_iSF_S9_S9_NS7_10__identityEEEvT0_T1_T2_T3_T4_T6_E12temp_storage+80];
	and.b16  	%rs243, %rs311, 255;
	setp.eq.s16 	%p132, %rs243, 0;
	setp.eq.s16 	%p133, %rs242, 0;
	min.s64 	%rd281, %rd280, %rd329;
	selp.b16 	%rs244, %rs311, 1, %p133;
	selp.b16 	%rs311, %rs242, %rs244, %p132;
	selp.b64 	%rd282, %rd329, %rd281, %p133;
	selp.b64 	%rd329, %rd280, %rd282, %p132;
$L__BB4_68:
	setp.lt.s32 	%p134, %r38, 161;
	@%p134 bra 	$L__BB4_70;
	ld.shared.u8 	%rs245, [_ZZN3cub18CUB_300001_SM_10006detail6reduce28DeviceReduceSingleTileKernelINS2_10policy_hubIN4cuda3std3__45tupleIJblEEEjN6thrust24THRUST_300001_SM_1000_NS8cuda_cub9__find_if7functorIS9_EEE10Policy1000EPS9_SI_iSF_S9_S9_NS7_10__identityEEEvT0_T1_T2_T3_T4_T6_E12temp_storage+88];
	ld.shared.u64 	%rd283, [_ZZN3cub18CUB_300001_SM_10006detail6reduce28DeviceReduceSingleTileKernelINS2_10policy_hubIN4cuda3std3__45tupleIJblEEEjN6thrust24THRUST_300001_SM_1000_NS8cuda_cub9__find_if7functorIS9_EEE10Policy1000EPS9_SI_iSF_S9_S9_NS7_10__identityEEEvT0_T1_T2_T3_T4_T6_E12temp_storage+96];
	and.b16  	%rs246, %rs311, 255;
	setp.eq.s16 	%p135, %rs246, 0;
	setp.eq.s16 	%p136, %rs245, 0;
	min.s64 	%rd284, %rd283, %rd329;
	selp.b16 	%rs247, %rs311, 1, %p136;
	selp.b16 	%rs311, %rs245, %rs247, %p135;
	selp.b64 	%rd285, %rd329, %rd284, %p136;
	selp.b64 	%rd329, %rd283, %rd285, %p135;
$L__BB4_70:
	setp.lt.s32 	%p137, %r38, 193;
	@%p137 bra 	$L__BB4_72;
	ld.shared.u8 	%rs248, [_ZZN3cub18CUB_300001_SM_10006detail6reduce28DeviceReduceSingleTileKernelINS2_10policy_hubIN4cuda3std3__45tupleIJblEEEjN6thrust24THRUST_300001_SM_1000_NS8cuda_cub9__find_if7functorIS9_EEE10Policy1000EPS9_SI_iSF_S9_S9_NS7_10__identityEEEvT0_T1_T2_T3_T4_T6_E12temp_storage+104];
	ld.shared.u64 	%rd286, [_ZZN3cub18CUB_300001_SM_10006detail6reduce28DeviceReduceSingleTileKernelINS2_10policy_hubIN4cuda3std3__45tupleIJblEEEjN6thrust24THRUST_300001_SM_1000_NS8cuda_cub9__find_if7functorIS9_EEE10Policy1000EPS9_SI_iSF_S9_S9_NS7_10__identityEEEvT0_T1_T2_T3_T4_T6_E12temp_storage+112];
	and.b16  	%rs249, %rs311, 255;
	setp.eq.s16 	%p138, %rs249, 0;
	setp.eq.s16 	%p139, %rs248, 0;
	min.s64 	%rd287, %rd286, %rd329;
	selp.b16 	%rs250, %rs311, 1, %p139;
	selp.b16 	%rs311, %rs248, %rs250, %p138;
	selp.b64 	%rd288, %rd329, %rd287, %p139;
	selp.b64 	%rd329, %rd286, %rd288, %p138;
$L__BB4_72:
	setp.lt.s32 	%p140, %r38, 225;
	@%p140 bra 	$L__BB4_110;
	ld.shared.u8 	%rs251, [_ZZN3cub18CUB_300001_SM_10006detail6reduce28DeviceReduceSingleTileKernelINS2_10policy_hubIN4cuda3std3__45tupleIJblEEEjN6thrust24THRUST_300001_SM_1000_NS8cuda_cub9__find_if7functorIS9_EEE10Policy1000EPS9_SI_iSF_S9_S9_NS7_10__identityEEEvT0_T1_T2_T3_T4_T6_E12temp_storage+120];
	ld.shared.u64 	%rd289, [_ZZN3cub18CUB_300001_SM_10006detail6reduce28DeviceReduceSingleTileKernelINS2_10policy_hubIN4cuda3std3__45tupleIJblEEEjN6thrust24THRUST_300001_SM_1000_NS8cuda_cub9__find_if7functorIS9_EEE10Policy1000EPS9_SI_iSF_S9_S9_NS7_10__identityEEEvT0_T1_T2_T3_T4_T6_E12temp_storage+128];
	and.b16  	%rs252, %rs311, 255;
	setp.eq.s16 	%p141, %rs252, 0;
	setp.eq.s16 	%p142, %rs251, 0;
	min.s64 	%rd290, %rd289, %rd329;
	selp.b16 	%rs253, %rs311, 1, %p142;
	selp.b16 	%rs311, %rs251, %rs253, %p141;
	selp.b64 	%rd291, %rd329, %rd290, %p142;
	selp.b64 	%rd329, %rd289, %rd291, %p141;
	bra.uni 	$L__BB4_110;
$L__BB4_74:
	mov.u32 	%r16, %tid.x;
	mul.wide.u32 	%rd124, %r16, 16;
	add.s64 	%rd109, %rd105, %rd124;
	// begin inline asm
	ld.global.nc.u64 %rd108, [%rd109];
	// end inline asm
	add.s64 	%rd111, %rd109, 8;
	// begin inline asm
	ld.global.nc.u64 %rd110, [%rd111];
	// end inline asm
	cvt.u16.u64 	%rs83, %rd108;
	and.b16  	%rs84, %rs83, 255;
	add.s64 	%rd113, %rd109, 4096;
	// begin inline asm
	ld.global.nc.u64 %rd112, [%rd113];
	// end inline asm
	add.s64 	%rd115, %rd109, 4104;
	// begin inline asm
	ld.global.nc.u64 %rd114, [%rd115];
	// end inline asm
	cvt.u16.u64 	%rs85, %rd112;
	and.b16  	%rs86, %rs85, 255;
	add.s64 	%rd117, %rd109, 8192;
	// begin inline asm
	ld.global.nc.u64 %rd116, [%rd117];
	// end inline asm
	add.s64 	%rd119, %rd109, 8200;
	// begin inline asm
	ld.global.nc.u64 %rd118, [%rd119];
	// end inline asm
	cvt.u16.u64 	%rs87, %rd116;
	and.b16  	%rs88, %rs87, 255;
	add.s64 	%rd121, %rd109, 12288;
	// begin inline asm
	ld.global.nc.u64 %rd120, [%rd121];
	// end inline asm
	add.s64 	%rd123, %rd109, 12296;
	// begin inline asm
	ld.global.nc.u64 %rd122, [%rd123];
	// end inline asm
	cvt.u16.u64 	%rs89, %rd120;
	and.b16  	%rs90, %rs89, 255;
	setp.eq.s16 	%p3, %rs84, 0;
	setp.eq.s16 	%p4, %rs86, 0;
	min.s64 	%rd125, %rd114, %rd110;
	selp.b16 	%rs91, %rs83, 1, %p4;
	selp.b64 	%rd126, %rd110, %rd125, %p4;
	selp.b16 	%rs92, %rs85, %rs91, %p3;
	and.b16  	%rs93, %rs92, 255;
	selp.b64 	%rd127, %rd114, %rd126, %p3;
	setp.eq.s16 	%p5, %rs93, 0;
	setp.eq.s16 	%p6, %rs88, 0;
	min.s64 	%rd128, %rd118, %rd127;
	selp.b16 	%rs94, %rs92, 1, %p6;
	selp.b64 	%rd129, %rd127, %rd128, %p6;
	selp.b16 	%rs95, %rs87, %rs94, %p5;
	and.b16  	%rs96, %rs95, 255;
	selp.b64 	%rd130, %rd118, %rd129, %p5;
	setp.eq.s16 	%p7, %rs96, 0;
	setp.eq.s16 	%p8, %rs90, 0;
	min.s64 	%rd131, %rd122, %rd130;
	selp.b16 	%rs97, %rs95, 1, %p8;
	selp.b64 	%rd132, %rd130, %rd131, %p8;
	selp.b16 	%rs311, %rs89, %rs97, %p7;
	selp.b64 	%rd329, %rd122, %rd132, %p7;
	setp.lt.u32 	%p9, %r38, 2048;
	mov.b32 	%r399, 1024;
	@%p9 bra 	$L__BB4_78;
	add.s32 	%r17, %r38, -1024;
	mov.b32 	%r399, 1024;
$L__BB4_76:
	mul.wide.s32 	%rd149, %r399, 16;
	add.s64 	%rd134, %rd109, %rd149;
	// begin inline asm
	ld.global.nc.u64 %rd133, [%rd134];
	// end inline asm
	add.s64 	%rd136, %rd134, 8;
	// begin inline asm
	ld.global.nc.u64 %rd135, [%rd136];
	// end inline asm
	cvt.u16.u64 	%rs98, %rd133;
	and.b16  	%rs99, %rs98, 255;
	add.s64 	%rd138, %rd134, 4096;
	// begin inline asm
	ld.global.nc.u64 %rd137, [%rd138];
	// end inline asm
	add.s64 	%rd140, %rd134, 4104;
	// begin inline asm
	ld.global.nc.u64 %rd139, [%rd140];
	// end inline asm
	cvt.u16.u64 	%rs100, %rd137;
	and.b16  	%rs101, %rs100, 255;
	add.s64 	%rd142, %rd134, 8192;
	// begin inline asm
	ld.global.nc.u64 %rd141, [%rd142];
	// end inline asm
	add.s64 	%rd144, %rd134, 8200;
	// begin inline asm
	ld.global.nc.u64 %rd143, [%rd144];
	// end inline asm
	cvt.u16.u64 	%rs102, %rd141;
	and.b16  	%rs103, %rs102, 255;
	add.s64 	%rd146, %rd134, 12288;
	// begin inline asm
	ld.global.nc.u64 %rd145, [%rd146];
	// end inline asm
	add.s64 	%rd148, %rd134, 12296;
	// begin inline asm
	ld.global.nc.u64 %rd147, [%rd148];
	// end inline asm
	cvt.u16.u64 	%rs104, %rd145;
	and.b16  	%rs105, %rs104, 255;
	and.b16  	%rs106, %rs311, 255;
	setp.eq.s16 	%p10, %rs106, 0;
	setp.eq.s16 	%p11, %rs99, 0;
	min.s64 	%rd150, %rd135, %rd329;
	selp.b16 	%rs107, %rs311, 1, %p11;
	selp.b64 	%rd151, %rd329, %rd150, %p11;
	selp.b16 	%rs108, %rs98, %rs107, %p10;
	and.b16  	%rs109, %rs108, 255;
	selp.b64 	%rd152, %rd135, %rd151, %p10;
	setp.eq.s16 	%p12, %rs109, 0;
	setp.eq.s16 	%p13, %rs101, 0;
	min.s64 	%rd153, %rd139, %rd152;
	selp.b16 	%rs110, %rs108, 1, %p13;
	selp.b64 	%rd154, %rd152, %rd153, %p13;
	selp.b16 	%rs111, %rs100, %rs110, %p12;
	and.b16  	%rs112, %rs111, 255;
	selp.b64 	%rd155, %rd139, %rd154, %p12;
	setp.eq.s16 	%p14, %rs112, 0;
	setp.eq.s16 	%p15, %rs103, 0;
	min.s64 	%rd156, %rd143, %rd155;
	selp.b16 	%rs113, %rs111, 1, %p15;
	selp.b64 	%rd157, %rd155, %rd156, %p15;
	selp.b16 	%rs114, %rs102, %rs113, %p14;
	and.b16  	%rs115, %rs114, 255;
	selp.b64 	%rd158, %rd143, %rd157, %p14;
	setp.eq.s16 	%p16, %rs115, 0;
	setp.eq.s16 	%p17, %rs105, 0;
	min.s64 	%rd159, %rd147, %rd158;
	selp.b16 	%rs116, %rs114, 1, %p17;
	selp.b64 	%rd160, %rd158, %rd159, %p17;
	selp.b16 	%rs311, %rs104, %rs116, %p16;
	selp.b64 	%rd329, %rd147, %rd160, %p16;
	sub.s32 	%r41, %r38, %r399;
	setp.lt.s32 	%p18, %r41, 1024;
	@%p18 bra 	$L__BB4_86;
	add.s32 	%r399, %r399, 1024;
	setp.le.s32 	%p19, %r399, %r17;
	@%p19 bra 	$L__BB4_76;
$L__BB4_78:
	setp.le.s32 	%p20, %r38, %r399;
	@%p20 bra 	$L__BB4_86;
	sub.s32 	%r21, %r38, %r399;
	setp.ge.s32 	%p21, %r16, %r21;
	@%p21 bra 	$L__BB4_86;
	not.b32 	%r42, %r16;
	add.s32 	%r43, %r38, %r42;
	sub.s32 	%r22, %r43, %r399;
	and.b32  	%r44, %r22, 768;
	setp.eq.s32 	%p22, %r44, 768;
	mov.u32 	%r403, %r16;
	@%p22 bra 	$L__BB4_83;
	add.s32 	%r401, %r16, %r399;
	shr.u32 	%r45, %r22, 8;
	add.s32 	%r46, %r45, 1;
	and.b32  	%r47, %r46, 3;
	neg.s32 	%r400, %r47;
	mov.u32 	%r403, %r16;
$L__BB4_82:
	.pragma "nounroll";
	mul.wide.u32 	%rd166, %r401, 16;
	add.s64 	%rd163, %rd105, %rd166;
	// begin inline asm
	ld.global.nc.u64 %rd162, [%rd163];
	// end inline asm
	add.s64 	%rd165, %rd163, 8;
	// begin inline asm
	ld.global.nc.u64 %rd164, [%rd165];
	// end inline asm
	cvt.u16.u64 	%rs118, %rd162;
	and.b16  	%rs119, %rs118, 255;
	and.b16  	%rs120, %rs311, 255;
	setp.eq.s16 	%p23, %rs120, 0;
	setp.eq.s16 	%p24, %rs119, 0;
	min.s64 	%rd167, %rd164, %rd329;
	selp.b16 	%rs121, %rs311, 1, %p24;
	selp.b16 	%rs311, %rs118, %rs121, %p23;
	selp.b64 	%rd168, %rd329, %rd167, %p24;
	selp.b64 	%rd329, %rd164, %rd168, %p23;
	add.s32 	%r403, %r403, 256;
	add.s32 	%r401, %r401, 256;
	add.s32 	%r400, %r400, 1;
	setp.ne.s32 	%p25, %r400, 0;
	@%p25 bra 	$L__BB4_82;
$L__BB4_83:
	setp.lt.u32 	%p26, %r22, 768;
	@%p26 bra 	$L__BB4_86;
	cvt.u64.u32 	%rd169, %r403;
	cvt.u64.u32 	%rd170, %r399;
	add.s64 	%rd171, %rd169, %rd170;
	shl.b64 	%rd172, %rd171, 4;
	add.s64 	%rd173, %rd172, %rd105;
	add.s64 	%rd350, %rd173, 12296;
	add.s32 	%r404, %r403, %r399;
$L__BB4_85:
	mul.wide.u32 	%rd190, %r404, 16;
	add.s64 	%rd175, %rd105, %rd190;
	// begin inline asm
	ld.global.nc.u64 %rd174, [%rd175];
	// end inline asm
	add.s64 	%rd177, %rd175, 8;
	// begin inline asm
	ld.global.nc.u64 %rd176, [%rd177];
	// end inline asm
	cvt.u16.u64 	%rs122, %rd174;
	and.b16  	%rs123, %rs122, 255;
	and.b16  	%rs124, %rs311, 255;
	setp.eq.s16 	%p27, %rs124, 0;
	setp.eq.s16 	%p28, %rs123, 0;
	min.s64 	%rd191, %rd176, %rd329;
	selp.b16 	%rs125, %rs311, 1, %p28;
	selp.b16 	%rs126, %rs122, %rs125, %p27;
	and.b16  	%rs127, %rs126, 255;
	selp.b64 	%rd192, %rd329, %rd191, %p28;
	selp.b64 	%rd193, %rd176, %rd192, %p27;
	add.s64 	%rd179, %rd350, -8200;
	// begin inline asm
	ld.global.nc.u64 %rd178, [%rd179];
	// end inline asm
	add.s64 	%rd181, %rd350, -8192;
	// begin inline asm
	ld.global.nc.u64 %rd180, [%rd181];
	// end inline asm
	cvt.u16.u64 	%rs128, %rd178;
	and.b16  	%rs129, %rs128, 255;
	setp.eq.s16 	%p29, %rs127, 0;
	setp.eq.s16 	%p30, %rs129, 0;
	min.s64 	%rd194, %rd180, %rd193;
	selp.b16 	%rs130, %rs126, 1, %p30;
	selp.b16 	%rs131, %rs128, %rs130, %p29;
	and.b16  	%rs132, %rs131, 255;
	selp.b64 	%rd195, %rd193, %rd194, %p30;
	selp.b64 	%rd196, %rd180, %rd195, %p29;
	add.s64 	%rd183, %rd350, -4104;
	// begin inline asm
	ld.global.nc.u64 %rd182, [%rd183];
	// end inline asm
	add.s64 	%rd185, %rd350, -4096;
	// begin inline asm
	ld.global.nc.u64 %rd184, [%rd185];
	// end inline asm
	cvt.u16.u64 	%rs133, %rd182;
	and.b16  	%rs134, %rs133, 255;
	setp.eq.s16 	%p31, %rs132, 0;
	setp.eq.s16 	%p32, %rs134, 0;
	min.s64 	%rd197, %rd184, %rd196;
	selp.b16 	%rs135, %rs131, 1, %p32;
	selp.b16 	%rs136, %rs133, %rs135, %p31;
	and.b16  	%rs137, %rs136, 255;
	selp.b64 	%rd198, %rd196, %rd197, %p32;
	selp.b64 	%rd199, %rd184, %rd198, %p31;
	add.s64 	%rd187, %rd350, -8;
	// begin inline asm
	ld.global.nc.u64 %rd186, [%rd187];
	// end inline asm
	// begin inline asm
	ld.global.nc.u64 %rd188, [%rd350];
	// end inline asm
	cvt.u16.u64 	%rs138, %rd186;
	and.b16  	%rs139, %rs138, 255;
	setp.eq.s16 	%p33, %rs137, 0;
	setp.eq.s16 	%p34, %rs139, 0;
	min.s64 	%rd200, %rd188, %rd199;
	selp.b16 	%rs140, %rs136, 1, %p34;
	selp.b16 	%rs311, %rs138, %rs140, %p33;
	selp.b64 	%rd201, %rd199, %rd200, %p34;
	selp.b64 	%rd329, %rd188, %rd201, %p33;
	add.s32 	%r403, %r403, 1024;
	add.s64 	%rd350, %rd350, 16384;
	add.s32 	%r404, %r404, 1024;
	setp.lt.s32 	%p35, %r403, %r21;
	@%p35 bra 	$L__BB4_85;
$L__BB4_86:
	// begin inline asm
	mov.u32 %r48, %laneid;
	// end inline asm
	cvt.u32.u16 	%r69, %rs311;
	and.b32  	%r50, %r69, 255;
	mov.b32 	%r66, 1;
	mov.b32 	%r67, 31;
	mov.b32 	%r68, -1;
	// begin inline asm
	shfl.sync.down.b32 %r49, %r50, %r66, %r67, %r68;
	// end inline asm
	// begin inline asm
	shfl.sync.down.b32 %r54, %r55, %r66, %r67, %r68;
	// end inline asm
	mov.b64 	{%r60, %r65}, %rd329;
	// begin inline asm
	shfl.sync.down.b32 %r59, %r60, %r66, %r67, %r68;
	// end inline asm
	// begin inline asm
	shfl.sync.down.b32 %r64, %r65, %r66, %r67, %r68;
	// end inline asm
	mov.b64 	%rd83, {%r59, %r64};
	cvt.u16.u32 	%rs65, %r49;
	setp.gt.s32 	%p36, %r48, 30;
	@%p36 bra 	$L__BB4_90;
	and.b16  	%rs141, %rs311, 255;
	setp.eq.s16 	%p37, %rs141, 0;
	and.b16  	%rs142, %rs65, 255;
	setp.eq.s16 	%p38, %rs142, 0;
	or.pred  	%p39, %p37, %p38;
	@%p39 bra 	$L__BB4_89;
	min.s64 	%rd329, %rd83, %rd329;
	mov.b16 	%rs311, 1;
	bra.uni 	$L__BB4_90;
$L__BB4_89:
	setp.eq.s16 	%p40, %rs141, 0;
	selp.b16 	%rs311, %rs65, %rs311, %p40;
	selp.b64 	%rd329, %rd83, %rd329, %p40;
$L__BB4_90:
	cvt.u32.u16 	%r90, %rs311;
	and.b32  	%r71, %r90, 255;
	mov.b32 	%r87, 2;
	mov.b32 	%r88, 31;
	mov.b32 	%r89, -1;
	// begin inline asm
	shfl.sync.down.b32 %r70, %r71, %r87, %r88, %r89;
	// end inline asm
	// begin inline asm
	shfl.sync.down.b32 %r75, %r76, %r87, %r88, %r89;
	// end inline asm
	mov.b64 	{%r81, %r86}, %rd329;
	// begin inline asm
	shfl.sync.down.b32 %r80, %r81, %r87, %r88, %r89;
	// end inline asm
	// begin inline asm
	shfl.sync.down.b32 %r85, %r86, %r87, %r88, %r89;
	// end inline asm
	mov.b64 	%rd87, {%r80, %r85};
	cvt.u16.u32 	%rs68, %r70;
	setp.gt.s32 	%p41, %r48, 29;
	@%p41 bra 	$L__BB4_94;
	and.b16  	%rs145, %rs311, 255;
	setp.eq.s16 	%p42, %rs145, 0;
	and.b16  	%rs146, %rs68, 255;
	setp.eq.s16 	%p43, %rs146, 0;
	or.pred  	%p44, %p42, %p43;
	@%p44 bra 	$L__BB4_93;
	min.s64 	%rd329, %rd87, %rd329;
	mov.b16 	%rs311, 1;
	bra.uni 	$L__BB4_94;
$L__BB4_93:
	setp.eq.s16 	%p45, %rs145, 0;
	selp.b16 	%rs311, %rs68, %rs311, %p45;
	selp.b64 	%rd329, %rd87, %rd329, %p45;
$L__BB4_94:
	cvt.u32.u16 	%r111, %rs311;
	and.b32  	%r92, %r111, 255;
	mov.b32 	%r108, 4;
	mov.b32 	%r109, 31;
	mov.b32 	%r110, -1;
	// begin inline asm
	shfl.sync.down.b32 %r91, %r92, %r108, %r109, %r110;
	// end inline asm
	// begin inline asm
	shfl.sync.down.b32 %r96, %r97, %r108, %r109, %r110;
	// end inline asm
	mov.b64 	{%r102, %r107}, %rd329;
	// begin inline asm
	shfl.sync.down.b32 %r101, %r102, %r108, %r109, %r110;
	// end inline asm
	// begin inline asm
	shfl.sync.down.b32 %r106, %r107, %r108, %r109, %r110;
	// end inline asm
	mov.b64 	%rd91, {%r101, %r106};
	cvt.u16.u32 	%rs71, %r91;
	setp.gt.s32 	%p46, %r48, 27;
	@%p46 bra 	$L__BB4_98;
	and.b16  	%rs149, %rs311, 255;
	setp.eq.s16 	%p47, %rs149, 0;
	and.b16  	%rs150, %rs71, 255;
	setp.eq.s16 	%p48, %rs150, 0;
	or.pred  	%p49, %p47, %p48;
	@%p49 bra 	$L__BB4_97;
	min.s64 	%rd329, %rd91, %rd329;
	mov.b16 	%rs311, 1;
	bra.uni 	$L__BB4_98;
$L__BB4_97:
	setp.eq.s16 	%p50, %rs149, 0;
	selp.b16 	%rs311, %rs71, %rs311, %p50;
	selp.b64 	%rd329, %rd91, %rd329, %p50;
$L__BB4_98:
	cvt.u32.u16 	%r132, %rs311;
	and.b32  	%r113, %r132, 255;
	mov.b32 	%r129, 8;
	mov.b32 	%r130, 31;
	mov.b32 	%r131, -1;
	// begin inline asm
	shfl.sync.down.b32 %r112, %r113, %r129, %r130, %r131;
	// end inline asm
	// begin inline asm
	shfl.sync.down.b32 %r117, %r118, %r129, %r130, %r131;
	// end inline asm
	mov.b64 	{%r123, %r128}, %rd329;
	// begin inline asm
	shfl.sync.down.b32 %r122, %r123, %r129, %r130, %r131;
	// end inline asm
	// begin inline asm
	shfl.sync.down.b32 %r127, %r128, %r129, %r130, %r131;
	// end inline asm
	mov.b64 	%rd95, {%r122, %r127};
	cvt.u16.u32 	%rs74, %r112;
	setp.gt.s32 	%p51, %r48, 23;
	@%p51 bra 	$L__BB4_102;
	and.b16  	%rs153, %rs311, 255;
	setp.eq.s16 	%p52, %rs153, 0;
	and.b16  	%rs154, %rs74, 255;
	setp.eq.s16 	%p53, %rs154, 0;
	or.pred  	%p54, %p52, %p53;
	@%p54 bra 	$L__BB4_101;
	min.s64 	%rd329, %rd95, %rd329;
	mov.b16 	%rs311, 1;
	bra.uni 	$L__BB4_102;
$L__BB4_101:
	setp.eq.s16 	%p55, %rs153, 0;
	selp.b16 	%rs311, %rs74, %rs311, %p55;
	selp.b64 	%rd329, %rd95, %rd329, %p55;
$L__BB4_102:
	cvt.u32.u16 	%r153, %rs311;
	and.b32  	%r134, %r153, 255;
	mov.b32 	%r150, 16;
	mov.b32 	%r151, 31;
	mov.b32 	%r152, -1;
	// begin inline asm
	shfl.sync.down.b32 %r133, %r134, %r150, %r151, %r152;
	// end inline asm
	// begin inline asm
	shfl.sync.down.b32 %r138, %r139, %r150, %r151, %r152;
	// end inline asm
	mov.b64 	{%r144, %r149}, %rd329;
	// begin inline asm
	shfl.sync.down.b32 %r143, %r144, %r150, %r151, %r152;
	// end inline asm
	// begin inline asm
	shfl.sync.down.b32 %r148, %r149, %r150, %r151, %r152;
	// end inline asm
	mov.b64 	%rd99, {%r143, %r148};
	cvt.u16.u32 	%rs77, %r133;
	setp.gt.s32 	%p56, %r48, 15;
	@%p56 bra 	$L__BB4_106;
	and.b16  	%rs157, %rs311, 255;
	setp.eq.s16 	%p57, %rs157, 0;
	and.b16  	%rs158, %rs77, 255;
	setp.eq.s16 	%p58, %rs158, 0;
	or.pred  	%p59, %p57, %p58;
	@%p59 bra 	$L__BB4_105;
	min.s64 	%rd329, %rd99, %rd329;
	mov.b16 	%rs311, 1;
	bra.uni 	$L__BB4_106;
$L__BB4_105:
	setp.eq.s16 	%p60, %rs157, 0;
	selp.b16 	%rs311, %rs77, %rs311, %p60;
	selp.b64 	%rd329, %rd99, %rd329, %p60;
$L__BB4_106:
	setp.ne.s32 	%p61, %r48, 0;
	@%p61 bra 	$L__BB4_108;
	shr.u32 	%r154, %r16, 1;
	and.b32  	%r155, %r154, 496;
	mov.u32 	%r156, _ZZN3cub18CUB_300001_SM_10006detail6reduce28DeviceReduceSingleTileKernelINS2_10policy_hubIN4cuda3std3__45tupleIJblEEEjN6thrust24THRUST_300001_SM_1000_NS8cuda_cub9__find_if7functorIS9_EEE10Policy1000EPS9_SI_iSF_S9_S9_NS7_10__identityEEEvT0_T1_T2_T3_T4_T6_E12temp_storage;
	add.s32 	%r157, %r156, %r155;
	st.shared.u8 	[%r157+8], %rs311;
	st.shared.u64 	[%r157+16], %rd329;
$L__BB4_108:
	bar.sync 	0;
	setp.ne.s32 	%p62, %r16, 0;
	@%p62 bra 	$L__BB4_110;
	ld.shared.u8 	%rs161, [_ZZN3cub18CUB_300001_SM_10006detail6reduce28DeviceReduceSingleTileKernelINS2_10policy_hubIN4cuda3std3__45tupleIJblEEEjN6thrust24THRUST_300001_SM_1000_NS8cuda_cub9__find_if7functorIS9_EEE10Policy1000EPS9_SI_iSF_S9_S9_NS7_10__identityEEEvT0_T1_T2_T3_T4_T6_E12temp_storage+24];
	ld.shared.u64 	%rd202, [_ZZN3cub18CUB_300001_SM_10006detail6reduce28DeviceReduceSingleTileKernelINS2_10policy_hubIN4cuda3std3__45tupleIJblEEEjN6thrust24THRUST_300001_SM_1000_NS8cuda_cub9__find_if7functorIS9_EEE10Policy1000EPS9_SI_iSF_S9_S9_NS7_10__identityEEEvT0_T1_T2_T3_T4_T6_E12temp_storage+32];
	and.b16  	%rs162, %rs311, 255;
	setp.eq.s16 	%p63, %rs162, 0;
	setp.eq.s16 	%p64, %rs161, 0;
	min.s64 	%rd203, %rd202, %rd329;
	selp.b16 	%rs163, %rs311, 1, %p64;
	selp.b16 	%rs164, %rs161, %rs163, %p63;
	and.b16  	%rs165, %rs164, 255;
	selp.b64 	%rd204, %rd329, %rd203, %p64;
	selp.b64 	%rd205, %rd202, %rd204, %p63;
	ld.shared.u8 	%rs166, [_ZZN3cub18CUB_300001_SM_10006detail6reduce28DeviceReduceSingleTileKernelINS2_10policy_hubIN4cuda3std3__45tupleIJblEEEjN6thrust24THRUST_300001_SM_1000_NS8cuda_cub9__find_if7functorIS9_EEE10Policy1000EPS9_SI_iSF_S9_S9_NS7_10__identityEEEvT0_T1_T2_T3_T4_T6_E12temp_storage+40];
	ld.shared.u64 	%rd206, [_ZZN3cub18CUB_300001_SM_10006detail6reduce28DeviceReduceSingleTileKernelINS2_10policy_hubIN4cuda3std3__45tupleIJblEEEjN6thrust24THRUST_300001_SM_1000_NS8cuda_cub9__find_if7functorIS9_EEE10Policy1000EPS9_SI_iSF_S9_S9_NS7_10__identityEEEvT0_T1_T2_T3_T4_T6_E12temp_storage+48];
	setp.eq.s16 	%p65, %rs165, 0;
	setp.eq.s16 	%p66, %rs166, 0;
	min.s64 	%rd207, %rd206, %rd205;
	selp.b16 	%rs167, %rs164, 1, %p66;
	selp.b16 	%rs168, %rs166, %rs167, %p65;
	and.b16  	%rs169, %rs168, 255;
	selp.b64 	%rd208, %rd205, %rd207, %p66;
	selp.b64 	%rd209, %rd206, %rd208, %p65;
	ld.shared.u8 	%rs170, [_ZZN3cub18CUB_300001_SM_10006detail6reduce28DeviceReduceSingleTileKernelINS2_10policy_hubIN4cuda3std3__45tupleIJblEEEjN6thrust24THRUST_300001_SM_1000_NS8cuda_cub9__find_if7functorIS9_EEE10Policy1000EPS9_SI_iSF_S9_S9_NS7_10__identityEEEvT0_T1_T2_T3_T4_T6_E12temp_storage+56];
	ld.shared.u64 	%rd210, [_ZZN3cub18CUB_300001_SM_10006detail6reduce28DeviceReduceSingleTileKernelINS2_10policy_hubIN4cuda3std3__45tupleIJblEEEjN6thrust24THRUST_300001_SM_1000_NS8cuda_cub9__find_if7functorIS9_EEE10Policy1000EPS9_SI_iSF_S9_S9_NS7_10__identityEEEvT0_T1_T2_T3_T4_T6_E12temp_storage+64];
	setp.eq.s16 	%p67, %rs169, 0;
	setp.eq.s16 	%p68, %rs170, 0;
	min.s64 	%rd211, %rd210, %rd209;
	selp.b16 	%rs171, %rs168, 1, %p68;
	selp.b16 	%rs172, %rs170, %rs171, %p67;
	and.b16  	%rs173, %rs172, 255;
	selp.b64 	%rd212, %rd209, %rd211, %p68;
	selp.b64 	%rd213, %rd210, %rd212, %p67;
	ld.shared.u8 	%rs174, [_ZZN3cub18CUB_300001_SM_10006detail6reduce28DeviceReduceSingleTileKernelINS2_10policy_hubIN4cuda3std3__45tupleIJblEEEjN6thrust24THRUST_300001_SM_1000_NS8cuda_cub9__find_if7functorIS9_EEE10Policy1000EPS9_SI_iSF_S9_S9_NS7_10__identityEEEvT0_T1_T2_T3_T4_T6_E12temp_storage+72];
	ld.shared.u64 	%rd214, [_ZZN3cub18CUB_300001_SM_10006detail6reduce28DeviceReduceSingleTileKernelINS2_10policy_hubIN4cuda3std3__45tupleIJblEEEjN6thrust24THRUST_300001_SM_1000_NS8cuda_cub9__find_if7functorIS9_EEE10Policy1000EPS9_SI_iSF_S9_S9_NS7_10__identityEEEvT0_T1_T2_T3_T4_T6_E12temp_storage+80];
	setp.eq.s16 	%p69, %rs173, 0;
	setp.eq.s16 	%p70, %rs174, 0;
	min.s64 	%rd215, %rd214, %rd213;
	selp.b16 	%rs175, %rs172, 1, %p70;
	selp.b16 	%rs176, %rs174, %rs175, %p69;
	and.b16  	%rs177, %rs176, 255;
	selp.b64 	%rd216, %rd213, %rd215, %p70;
	selp.b64 	%rd217, %rd214, %rd216, %p69;
	ld.shared.u8 	%rs178, [_ZZN3cub18CUB_300001_SM_10006detail6reduce28DeviceReduceSingleTileKernelINS2_10policy_hubIN4cuda3std3__45tupleIJblEEEjN6thrust24THRUST_300001_SM_1000_NS8cuda_cub9__find_if7functorIS9_EEE10Policy1000EPS9_SI_iSF_S9_S9_NS7_10__identityEEEvT0_T1_T2_T3_T4_T6_E12temp_storage+88];
	ld.shared.u64 	%rd218, [_ZZN3cub18CUB_300001_SM_10006detail6reduce28DeviceReduceSingleTileKernelINS2_10policy_hubIN4cuda3std3__45tupleIJblEEEjN6thrust24THRUST_300001_SM_1000_NS8cuda_cub9__find_if7functorIS9_EEE10Policy1000EPS9_SI_iSF_S9_S9_NS7_10__identityEEEvT0_T1_T2_T3_T4_T6_E12temp_storage+96];
	setp.eq.s16 	%p71, %rs177, 0;
	setp.eq.s16 	%p72, %rs178, 0;
	min.s64 	%rd219, %rd218, %rd217;
	selp.b16 	%rs179, %rs176, 1, %p72;
	selp.b16 	%rs180, %rs178, %rs179, %p71;
	and.b16  	%rs181, %rs180, 255;
	selp.b64 	%rd220, %rd217, %rd219, %p72;
	selp.b64 	%rd221, %rd218, %rd220, %p71;
	ld.shared.u8 	%rs182, [_ZZN3cub18CUB_300001_SM_10006detail6reduce28DeviceReduceSingleTileKernelINS2_10policy_hubIN4cuda3std3__45tupleIJblEEEjN6thrust24THRUST_300001_SM_1000_NS8cuda_cub9__find_if7functorIS9_EEE10Policy1000EPS9_SI_iSF_S9_S9_NS7_10__identityEEEvT0_T1_T2_T3_T4_T6_E12temp_storage+104];
	ld.shared.u64 	%rd222, [_ZZN3cub18CUB_300001_SM_10006detail6reduce28DeviceReduceSingleTileKernelINS2_10policy_hubIN4cuda3std3__45tupleIJblEEEjN6thrust24THRUST_300001_SM_1000_NS8cuda_cub9__find_if7functorIS9_EEE10Policy1000EPS9_SI_iSF_S9_S9_NS7_10__identityEEEvT0_T1_T2_T3_T4_T6_E12temp_storage+112];
	setp.eq.s16 	%p73, %rs181, 0;
	setp.eq.s16 	%p74, %rs182, 0;
	min.s64 	%rd223, %rd222, %rd221;
	selp.b16 	%rs183, %rs180, 1, %p74;
	selp.b16 	%rs184, %rs182, %rs183, %p73;
	and.b16  	%rs185, %rs184, 255;
	selp.b64 	%rd224, %rd221, %rd223, %p74;
	selp.b64 	%rd225, %rd222, %rd224, %p73;
	ld.shared.u8 	%rs186, [_ZZN3cub18CUB_300001_SM_10006detail6reduce28DeviceReduceSingleTileKernelINS2_10policy_hubIN4cuda3std3__45tupleIJblEEEjN6thrust24THRUST_300001_SM_1000_NS8cuda_cub9__find_if7functorIS9_EEE10Policy1000EPS9_SI_iSF_S9_S9_NS7_10__identityEEEvT0_T1_T2_T3_T4_T6_E12temp_storage+120];
	ld.shared.u64 	%rd226, [_ZZN3cub18CUB_300001_SM_10006detail6reduce28DeviceReduceSingleTileKernelINS2_10policy_hubIN4cuda3std3__45tupleIJblEEEjN6thrust24THRUST_300001_SM_1000_NS8cuda_cub9__find_if7functorIS9_EEE10Policy1000EPS9_SI_iSF_S9_S9_NS7_10__identityEEEvT0_T1_T2_T3_T4_T6_E12temp_storage+128];
	setp.eq.s16 	%p75, %rs185, 0;
	setp.eq.s16 	%p76, %rs186, 0;
	min.s64 	%rd227, %rd226, %rd225;
	selp.b16 	%rs187, %rs184, 1, %p76;
	selp.b16 	%rs311, %rs186, %rs187, %p75;
	selp.b64 	%rd228, %rd225, %rd227, %p76;
	selp.b64 	%rd329, %rd226, %rd228, %p75;
$L__BB4_110:
	mov.u32 	%r391, %tid.x;
	setp.ne.s32 	%p184, %r391, 0;
	@%p184 bra 	$L__BB4_112;
	setp.eq.s16 	%p185, %rs82, 0;
	and.b16  	%rs302, %rs311, 255;
	setp.eq.s16 	%p186, %rs302, 0;
	min.s64 	%rd319, %rd329, %rd106;
	selp.b16 	%rs303, %rs82, 1, %p186;
	selp.b16 	%rs304, %rs311, %rs303, %p185;
	selp.b64 	%rd320, %rd106, %rd319, %p186;
	selp.b64 	%rd321, %rd329, %rd320, %p185;
	st.global.u8 	[%rd1], %rs304;
	st.global.u64 	[%rd1+8], %rd321;
$L__BB4_112:
	ret;

}
	// .globl	_ZN3cub18CUB_300001_SM_10006detail6reduce28DeviceReduceSingleTileKernelINS2_10policy_hubIN4cuda3std3__45tupleIJblEEEyN6thrust24THRUST_300001_SM_1000_NS8cuda_cub9__find_if7functorIS9_EEE10Policy1000ENSB_12zip_iteratorINS8_IJNSD_26transform_input_iterator_tIbNSB_6detail15normal_iteratorINSB_10device_ptrIiEEEE17greater_than_zeroEENSB_17counting_iteratorIlNSB_11use_defaultESS_SS_EEEEEEEPS9_ySF_S9_S9_NS7_10__identityEEEvT0_T1_T2_T3_T4_T6_
.visible .entry _ZN3cub18CUB_300001_SM_10006detail6reduce28DeviceReduceSingleTileKernelINS2_10policy_hubIN4cuda3std3__45tupleIJblEEEyN6thrust24THRUST_300001_SM_1000_NS8cuda_cub9__find_if7functorIS9_EEE10Policy1000ENSB_12zip_iteratorINS8_IJNSD_26transform_input_iterator_tIbNSB_6detail15normal_iteratorINSB_10device_ptrIiEEEE17greater_than_zeroEENSB_17counting_iteratorIlNSB_11use_defaultESS_SS_EEEEEEEPS9_ySF_S9_S9_NS7_10__identityEEEvT0_T1_T2_T3_T4_T6_(
	.param .align 8 .b8 _ZN3cub18CUB_300001_SM_10006detail6reduce28DeviceReduceSingleTileKernelINS2_10policy_hubIN4cuda3std3__45tupleIJblEEEyN6thrust24THRUST_300001_SM_1000_NS8cuda_cub9__find_if7functorIS9_EEE10Policy1000ENSB_12zip_iteratorINS8_IJNSD_26transform_input_iterator_tIbNSB_6detail15normal_iteratorINSB_10device_ptrIiEEEE17greater_than_zeroEENSB_17counting_iteratorIlNSB_11use_defaultESS_SS_EEEEEEEPS9_ySF_S9_S9_NS7_10__identityEEEvT0_T1_T2_T3_T4_T6__param_0[24],
	.param .u64 .ptr .align 1 _ZN3cub18CUB_300001_SM_10006detail6reduce28DeviceReduceSingleTileKernelINS2_10policy_hubIN4cuda3std3__45tupleIJblEEEyN6thrust24THRUST_300001_SM_1000_NS8cuda_cub9__find_if7functorIS9_EEE10Policy1000ENSB_12zip_iteratorINS8_IJNSD_26transform_input_iterator_tIbNSB_6detail15normal_iteratorINSB_10device_ptrIiEEEE17greater_than_zeroEENSB_17counting_iteratorIlNSB_11use_defaultESS_SS_EEEEEEEPS9_ySF_S9_S9_NS7_10__identityEEEvT0_T1_T2_T3_T4_T6__param_1,
	.param .u64 _ZN3cub18CUB_300001_SM_10006detail6reduce28DeviceReduceSingleTileKernelINS2_10policy_hubIN4cuda3std3__45tupleIJblEEEyN6thrust24THRUST_300001_SM_1000_NS8cuda_cub9__find_if7functorIS9_EEE10Policy1000ENSB_12zip_iteratorINS8_IJNSD_26transform_input_iterator_tIbNSB_6detail15normal_iteratorINSB_10device_ptrIiEEEE17greater_than_zeroEENSB_17counting_iteratorIlNSB_11use_defaultESS_SS_EEEEEEEPS9_ySF_S9_S9_NS7_10__identityEEEvT0_T1_T2_T3_T4_T6__param_2,
	.param .align 1 .b8 _ZN3cub18CUB_300001_SM_10006detail6reduce28DeviceReduceSingleTileKernelINS2_10policy_hubIN4cuda3std3__45tupleIJblEEEyN6thrust24THRUST_300001_SM_1000_NS8cuda_cub9__find_if7functorIS9_EEE10Policy1000ENSB_12zip_iteratorINS8_IJNSD_26transform_input_iterator_tIbNSB_6detail15normal_iteratorINSB_10device_ptrIiEEEE17greater_than_zeroEENSB_17counting_iteratorIlNSB_11use_defaultESS_SS_EEEEEEEPS9_ySF_S9_S9_NS7_10__identityEEEvT0_T1_T2_T3_T4_T6__param_3[1],
	.param .align 8 .b8 _ZN3cub18CUB_300001_SM_10006detail6reduce28DeviceReduceSingleTileKernelINS2_10policy_hubIN4cuda3std3__45tupleIJblEEEyN6thrust24THRUST_300001_SM_1000_NS8cuda_cub9__find_if7functorIS9_EEE10Policy1000ENSB_12zip_iteratorINS8_IJNSD_26transform_input_iterator_tIbNSB_6detail15normal_iteratorINSB_10device_ptrIiEEEE17greater_than_zeroEENSB_17counting_iteratorIlNSB_11use_defaultESS_SS_EEEEEEEPS9_ySF_S9_S9_NS7_10__identityEEEvT0_T1_T2_T3_T4_T6__param_4[16],
	.param .align 1 .b8 _ZN3cub18CUB_300001_SM_10006detail6reduce28DeviceReduceSingleTileKernelINS2_10policy_hubIN4cuda3std3__45tupleIJblEEEyN6thrust24THRUST_300001_SM_1000_NS8cuda_cub9__find_if7functorIS9_EEE10Policy1000ENSB_12zip_iteratorINS8_IJNSD_26transform_input_iterator_tIbNSB_6detail15normal_iteratorINSB_10device_ptrIiEEEE17greater_than_zeroEENSB_17counting_iteratorIlNSB_11use_defaultESS_SS_EEEEEEEPS9_ySF_S9_S9_NS7_10__identityEEEvT0_T1_T2_T3_T4_T6__param_5[1]
)
.maxntid 256
.minnctapersm 1
{
	.reg .pred 	%p<329>;
	.reg .b16 	%rs<415>;
	.reg .b32 	%r<464>;
	.reg .b64 	%rd<437>;
	// demoted variable
	.shared .align 8 .b8 _ZZN3cub18CUB_300001_SM_10006detail6reduce28DeviceReduceSingleTileKernelINS2_10policy_hubIN4cuda3std3__45tupleIJblEEEyN6thrust24THRUST_300001_SM_1000_NS8cuda_cub9__find_if7functorIS9_EEE10Policy1000ENSB_12zip_iteratorINS8_IJNSD_26transform_input_iterator_tIbNSB_6detail15normal_iteratorINSB_10device_ptrIiEEEE17greater_than_zeroEENSB_17counting_iteratorIlNSB_11use_defaultESS_SS_EEEEEEEPS9_ySF_S9_S9_NS7_10__identityEEEvT0_T1_T2_T3_T4_T6_E12temp_storage[152];
	ld.param.u64 	%rd119, [_ZN3cub18CUB_300001_SM_10006detail6reduce28DeviceReduceSingleTileKernelINS2_10policy_hubIN4cuda3std3__45tupleIJblEEEyN6thrust24THRUST_300001_SM_1000_NS8cuda_cub9__find_if7functorIS9_EEE10Policy1000ENSB_12zip_iteratorINS8_IJNSD_26transform_input_iterator_tIbNSB_6detail15normal_iteratorINSB_10device_ptrIiEEEE17greater_than_zeroEENSB_17counting_iteratorIlNSB_11use_defaultESS_SS_EEEEEEEPS9_ySF_S9_S9_NS7_10__identityEEEvT0_T1_T2_T3_T4_T6__param_4+8];
	ld.param.u64 	%rd117, [_ZN3cub18CUB_300001_SM_10006detail6reduce28DeviceReduceSingleTileKernelINS2_10policy_hubIN4cuda3std3__45tupleIJblEEEyN6thrust24THRUST_300001_SM_1000_NS8cuda_cub9__find_if7functorIS9_EEE10Policy1000ENSB_12zip_iteratorINS8_IJNSD_26transform_input_iterator_tIbNSB_6detail15normal_iteratorINSB_10device_ptrIiEEEE17greater_than_zeroEENSB_17counting_iteratorIlNSB_11use_defaultESS_SS_EEEEEEEPS9_ySF_S9_S9_NS7_10__identityEEEvT0_T1_T2_T3_T4_T6__param_0+16];
	ld.param.u64 	%rd116, [_ZN3cub18CUB_300001_SM_10006detail6reduce28DeviceReduceSingleTileKernelINS2_10policy_hubIN4cuda3std3__45tupleIJblEEEyN6thrust24THRUST_300001_SM_1000_NS8cuda_cub9__find_if7functorIS9_EEE10Policy1000ENSB_12zip_iteratorINS8_IJNSD_26transform_input_iterator_tIbNSB_6detail15normal_iteratorINSB_10device_ptrIiEEEE17greater_than_zeroEENSB_17counting_iteratorIlNSB_11use_defaultESS_SS_EEEEEEEPS9_ySF_S9_S9_NS7_10__identityEEEvT0_T1_T2_T3_T4_T6__param_0];
	ld.param.u64 	%rd120, [_ZN3cub18CUB_300001_SM_10006detail6reduce28DeviceReduceSingleTileKernelINS2_10policy_hubIN4cuda3std3__45tupleIJblEEEyN6thrust24THRUST_300001_SM_1000_NS8cuda_cub9__find_if7functorIS9_EEE10Policy1000ENSB_12zip_iteratorINS8_IJNSD_26transform_input_iterator_tIbNSB_6detail15normal_iteratorINSB_10device_ptrIiEEEE17greater_than_zeroEENSB_17counting_iteratorIlNSB_11use_defaultESS_SS_EEEEEEEPS9_ySF_S9_S9_NS7_10__identityEEEvT0_T1_T2_T3_T4_T6__param_1];
	ld.param.u64 	%rd118, [_ZN3cub18CUB_300001_SM_10006detail6reduce28DeviceReduceSingleTileKernelINS2_10policy_hubIN4cuda3std3__45tupleIJblEEEyN6thrust24THRUST_300001_SM_1000_NS8cuda_cub9__find_if7functorIS9_EEE10Policy1000ENSB_12zip_iteratorINS8_IJNSD_26transform_input_iterator_tIbNSB_6detail15normal_iteratorINSB_10device_ptrIiEEEE17greater_than_zeroEENSB_17counting_iteratorIlNSB_11use_defaultESS_SS_EEEEEEEPS9_ySF_S9_S9_NS7_10__identityEEEvT0_T1_T2_T3_T4_T6__param_2];
	ld.param.u8 	%rs100, [_ZN3cub18CUB_300001_SM_10006detail6reduce28DeviceReduceSingleTileKernelINS2_10policy_hubIN4cuda3std3__45tupleIJblEEEyN6thrust24THRUST_300001_SM_1000_NS8cuda_cub9__find_if7functorIS9_EEE10Policy1000ENSB_12zip_iteratorINS8_IJNSD_26transform_input_iterator_tIbNSB_6detail15normal_iteratorINSB_10device_ptrIiEEEE17greater_than_zeroEENSB_17counting_iteratorIlNSB_11use_defaultESS_SS_EEEEEEEPS9_ySF_S9_S9_NS7_10__identityEEEvT0_T1_T2_T3_T4_T6__param_4];
	cvta.to.global.u64 	%rd1, %rd120;
	setp.ne.s64 	%p1, %rd118, 0;
	@%p1 bra 	$L__BB5_3;
	mov.u32 	%r452, %tid.x;
	setp.ne.s32 	%p328, %r452, 0;
	@%p328 bra 	$L__BB5_122;
	st.global.u8 	[%rd1], %rs100;
	st.global.u64 	[%rd1+8], %rd119;
	bra.uni 	$L__BB5_122;
$L__BB5_3:
	cvta.to.global.u64 	%rd2, %rd116;
	setp.gt.u64 	%p2, %rd118, 1023;
	@%p2 bra 	$L__BB5_80;
	cvt.u32.u64 	%r1, %rd118;
	mov.u32 	%r2, %tid.x;
	setp.ge.u32 	%p149, %r2, %r1;
	mov.b16 	%rs383, 0;
	mov.b64 	%rd403, 0;
	mov.u32 	%r456, %r2;
	@%p149 bra 	$L__BB5_6;
	cvt.u64.u32 	%rd265, %r2;
	mul.wide.u32 	%rd266, %r2, 4;
	add.s64 	%rd267, %rd2, %rd266;
	add.s64 	%rd403, %rd117, %rd265;
	ld.global.u32 	%r198, [%rd267];
	setp.gt.s32 	%p150, %r198, 0;
	selp.u16 	%rs383, 1, 0, %p150;
	add.s32 	%r456, %r2, 256;
$L__BB5_6:
	setp.ge.u32 	%p151, %r456, %r1;
	@%p151 bra 	$L__BB5_18;
	not.b32 	%r199, %r456;
	add.s32 	%r5, %r199, %r1;
	shr.u32 	%r200, %r5, 8;
	add.s32 	%r6, %r200, 1;
	and.b32  	%r7, %r6, 7;
	setp.lt.u32 	%p152, %r5, 1792;
	@%p152 bra 	$L__BB5_10;
	and.b32  	%r201, %r6, 33554424;
	neg.s32 	%r454, %r201;
$L__BB5_9:
	.pragma "nounroll";
	cvt.u64.u32 	%rd269, %r456;
	mul.wide.u32 	%rd270, %r456, 4;
	add.s64 	%rd271, %rd2, %rd270;
	add.s64 	%rd272, %rd117, %rd269;
	ld.global.u32 	%r202, [%rd271];
	setp.gt.s32 	%p153, %r202, 0;
	selp.u16 	%rs224, 1, 0, %p153;
	and.b16  	%rs225, %rs383, 255;
	setp.ne.s16 	%p155, %rs225, 0;
	and.pred  	%p156, %p155, %p153;
	min.s64 	%rd273, %rd272, %rd403;
	setp.eq.s16 	%p157, %rs225, 0;
	selp.b64 	%rd274, %rd272, %rd403, %p157;
	selp.b16 	%rs226, %rs224, %rs383, %p157;
	selp.b64 	%rd275, %rd273, %rd274, %p156;
	selp.b16 	%rs227, 1, %rs226, %p156;
	and.b16  	%rs228, %rs227, 255;
	add.s64 	%rd276, %rd272, 256;
	ld.global.u32 	%r203, [%rd271+1024];
	setp.gt.s32 	%p158, %r203, 0;
	selp.u16 	%rs229, 1, 0, %p158;
	setp.ne.s16 	%p160, %rs228, 0;
	and.pred  	%p161, %p160, %p158;
	min.s64 	%rd277, %rd276, %rd275;
	setp.eq.s16 	%p162, %rs228, 0;
	selp.b64 	%rd278, %rd276, %rd275, %p162;
	selp.b16 	%rs230, %rs229, %rs227, %p162;
	selp.b64 	%rd279, %rd277, %rd278, %p161;
	selp.b16 	%rs231, 1, %rs230, %p161;
	and.b16  	%rs232, %rs231, 255;
	add.s64 	%rd280, %rd272, 512;
	ld.global.u32 	%r204, [%rd271+2048];
	setp.gt.s32 	%p163, %r204, 0;
	selp.u16 	%rs233, 1, 0, %p163;
	setp.ne.s16 	%p165, %rs232, 0;
	and.pred  	%p166, %p165, %p163;
	min.s64 	%rd281, %rd280, %rd279;
	setp.eq.s16 	%p167, %rs232, 0;
	selp.b64 	%rd282, %rd280, %rd279, %p167;
	selp.b16 	%rs234, %rs233, %rs231, %p167;
	selp.b64 	%rd283, %rd281, %rd282, %p166;
	selp.b16 	%rs235, 1, %rs234, %p166;
	and.b16  	%rs236, %rs235, 255;
	add.s64 	%rd284, %rd272, 768;
	ld.global.u32 	%r205, [%rd271+3072];
	setp.gt.s32 	%p168, %r205, 0;
	selp.u16 	%rs237, 1, 0, %p168;
	setp.ne.s16 	%p170, %rs236, 0;
	and.pred  	%p171, %p170, %p168;
	min.s64 	%rd285, %rd284, %rd283;
	setp.eq.s16 	%p172, %rs236, 0;
	selp.b64 	%rd286, %rd284, %rd283, %p172;
	selp.b16 	%rs238, %rs237, %rs235, %p172;
	selp.b64 	%rd287, %rd285, %rd286, %p171;
	selp.b16 	%rs239, 1, %rs238, %p171;
	and.b16  	%rs240, %rs239, 255;
	add.s64 	%rd288, %rd272, 1024;
	ld.global.u32 	%r206, [%rd271+4096];
	setp.gt.s32 	%p173, %r206, 0;
	selp.u16 	%rs241, 1, 0, %p173;
	setp.ne.s16 	%p175, %rs240, 0;
	and.pred  	%p176, %p175, %p173;
	min.s64 	%rd289, %rd288, %rd287;
	setp.eq.s16 	%p177, %rs240, 0;
	selp.b64 	%rd290, %rd288, %rd287, %p177;
	selp.b16 	%rs242, %rs241, %rs239, %p177;
	selp.b64 	%rd291, %rd289, %rd290, %p176;
	selp.b16 	%rs243, 1, %rs242, %p176;
	and.b16  	%rs244, %rs243, 255;
	add.s64 	%rd292, %rd272, 1280;
	ld.global.u32 	%r207, [%rd271+5120];
	setp.gt.s32 	%p178, %r207, 0;
	selp.u16 	%rs245, 1, 0, %p178;
	setp.ne.s16 	%p180, %rs244, 0;
	and.pred  	%p181, %p180, %p178;
	min.s64 	%rd293, %rd292, %rd291;
	setp.eq.s16 	%p182, %rs244, 0;
	selp.b64 	%rd294, %rd292, %rd291, %p182;
	selp.b16 	%rs246, %rs245, %rs243, %p182;
	selp.b64 	%rd295, %rd293, %rd294, %p181;
	selp.b16 	%rs247, 1, %rs246, %p181;
	and.b16  	%rs248, %rs247, 255;
	add.s64 	%rd296, %rd272, 1536;
	ld.global.u32 	%r208, [%rd271+6144];
	setp.gt.s32 	%p183, %r208, 0;
	selp.u16 	%rs249, 1, 0, %p183;
	setp.ne.s16 	%p185, %rs248, 0;
	and.pred  	%p186, %p185, %p183;
	min.s64 	%rd297, %rd296, %rd295;
	setp.eq.s16 	%p187, %rs248, 0;
	selp.b64 	%rd298, %rd296, %rd295, %p187;
	selp.b16 	%rs250, %rs249, %rs247, %p187;
	selp.b64 	%rd299, %rd297, %rd298, %p186;
	selp.b16 	%rs251, 1, %rs250, %p186;
	and.b16  	%rs252, %rs251, 255;
	add.s64 	%rd300, %rd272, 1792;
	ld.global.u32 	%r209, [%rd271+7168];
	setp.gt.s32 	%p188, %r209, 0;
	selp.u16 	%rs253, 1, 0, %p188;
	setp.ne.s16 	%p190, %rs252, 0;
	and.pred  	%p191, %p190, %p188;
	min.s64 	%rd301, %rd300, %rd299;
	setp.eq.s16 	%p192, %rs252, 0;
	selp.b64 	%rd302, %rd300, %rd299, %p192;
	selp.b16 	%rs254, %rs253, %rs251, %p192;
	selp.b64 	%rd403, %rd301, %rd302, %p191;
	selp.b16 	%rs383, 1, %rs254, %p191;
	add.s32 	%r456, %r456, 2048;
	add.s32 	%r454, %r454, 8;
	setp.ne.s32 	%p193, %r454, 0;
	@%p193 bra 	$L__BB5_9;
$L__BB5_10:
	setp.eq.s32 	%p194, %r7, 0;
	@%p194 bra 	$L__BB5_18;
	setp.lt.u32 	%p195, %r7, 4;
	@%p195 bra 	$L__BB5_13;
	cvt.u64.u32 	%rd304, %r456;
	mul.wide.u32 	%rd305, %r456, 4;
	add.s64 	%rd306, %rd2, %rd305;
	add.s64 	%rd307, %rd117, %rd304;
	ld.global.u32 	%r210, [%rd306];
	setp.gt.s32 	%p196, %r210, 0;
	selp.u16 	%rs256, 1, 0, %p196;
	and.b16  	%rs257, %rs383, 255;
	setp.ne.s16 	%p198, %rs257, 0;
	and.pred  	%p199, %p198, %p196;
	min.s64 	%rd308, %rd307, %rd403;
	setp.eq.s16 	%p200, %rs257, 0;
	selp.b64 	%rd309, %rd307, %rd403, %p200;
	selp.b16 	%rs258, %rs256, %rs383, %p200;
	selp.b64 	%rd310, %rd308, %rd309, %p199;
	selp.b16 	%rs259, 1, %rs258, %p199;
	and.b16  	%rs260, %rs259, 255;
	add.s32 	%r211, %r456, 256;
	cvt.u64.u32 	%rd311, %r211;
	add.s64 	%rd312, %rd117, %rd311;
	ld.global.u32 	%r212, [%rd306+1024];
	setp.gt.s32 	%p201, %r212, 0;
	selp.u16 	%rs261, 1, 0, %p201;
	setp.ne.s16 	%p203, %rs260, 0;
	and.pred  	%p204, %p203, %p201;
	min.s64 	%rd313, %rd312, %rd310;
	setp.eq.s16 	%p205, %rs260, 0;
	selp.b64 	%rd314, %rd312, %rd310, %p205;
	selp.b16 	%rs262, %rs261, %rs259, %p205;
	selp.b64 	%rd315, %rd313, %rd314, %p204;
	selp.b16 	%rs263, 1, %rs262, %p204;
	and.b16  	%rs264, %rs263, 255;
	add.s32 	%r213, %r456, 512;
	cvt.u64.u32 	%rd316, %r213;
	add.s64 	%rd317, %rd117, %rd316;
	ld.global.u32 	%r214, [%rd306+2048];
	setp.gt.s32 	%p206, %r214, 0;
	selp.u16 	%rs265, 1, 0, %p206;
	setp.ne.s16 	%p208, %rs264, 0;
	and.pred  	%p209, %p208, %p206;
	min.s64 	%rd318, %rd317, %rd315;
	setp.eq.s16 	%p210, %rs264, 0;
	selp.b64 	%rd319, %rd317, %rd315, %p210;
	selp.b16 	%rs266, %rs265, %rs263, %p210;
	selp.b64 	%rd320, %rd318, %rd319, %p209;
	selp.b16 	%rs267, 1, %rs266, %p209;
	and.b16  	%rs268, %rs267, 255;
	add.s32 	%r215, %r456, 768;
	cvt.u64.u32 	%rd321, %r215;
	add.s64 	%rd322, %rd117, %rd321;
	ld.global.u32 	%r216, [%rd306+3072];
	setp.gt.s32 	%p211, %r216, 0;
	selp.u16 	%rs269, 1, 0, %p211;
	setp.ne.s16 	%p213, %rs268, 0;
	and.pred  	%p214, %p213, %p211;
	min.s64 	%rd323, %rd322, %rd320;
	setp.eq.s16 	%p215, %rs268, 0;
	selp.b64 	%rd324, %rd322, %rd320, %p215;
	selp.b16 	%rs270, %rs269, %rs267, %p215;
	selp.b64 	%rd403, %rd323, %rd324, %p214;
	selp.b16 	%rs383, 1, %rs270, %p214;
	add.s32 	%r456, %r456, 1024;
$L__BB5_13:
	and.b32  	%r217, %r6, 3;
	setp.eq.s32 	%p216, %r217, 0;
	@%p216 bra 	$L__BB5_18;
	setp.eq.s32 	%p217, %r217, 1;
	@%p217 bra 	$L__BB5_16;
	cvt.u64.u32 	%rd326, %r456;
	mul.wide.u32 	%rd327, %r456, 4;
	add.s64 	%rd328, %rd2, %rd327;
	add.s64 	%rd329, %rd117, %rd326;
	ld.global.u32 	%r218, [%rd328];
	setp.gt.s32 	%p218, %r218, 0;
	selp.u16 	%rs272, 1, 0, %p218;
	and.b16  	%rs273, %rs383, 255;
	setp.ne.s16 	%p220, %rs273, 0;
	and.pred  	%p221, %p220, %p218;
	min.s64 	%rd330, %rd329, %rd403;
	setp.eq.s16 	%p222, %rs273, 0;
	selp.b64 	%rd331, %rd329, %rd403, %p222;
	selp.b16 	%rs274, %rs272, %rs383, %p222;
	selp.b64 	%rd332, %rd330, %rd331, %p221;
	selp.b16 	%rs275, 1, %rs274, %p221;
	and.b16  	%rs276, %rs275, 255;
	add.s32 	%r219, %r456, 256;
	cvt.u64.u32 	%rd333, %r219;
	add.s64 	%rd334, %rd117, %rd333;
	ld.global.u32 	%r220, [%rd328+1024];
	setp.gt.s32 	%p223, %r220, 0;
	selp.u16 	%rs277, 1, 0, %p223;
	setp.ne.s16 	%p225, %rs276, 0;
	and.pred  	%p226, %p225, %p223;
	min.s64 	%rd335, %rd334, %rd332;
	setp.eq.s16 	%p227, %rs276, 0;
	selp.b64 	%rd336, %rd334, %rd332, %p227;
	selp.b16 	%rs278, %rs277, %rs275, %p227;
	selp.b64 	%rd403, %rd335, %rd336, %p226;
	selp.b16 	%rs383, 1, %rs278, %p226;
	add.s32 	%r456, %r456, 512;
$L__BB5_16:
	and.b32  	%r221, %r5, 256;
	setp.ne.s32 	%p228, %r221, 0;
	@%p228 bra 	$L__BB5_18;
	cvt.u64.u32 	%rd337, %r456;
	mul.wide.u32 	%rd338, %r456, 4;
	add.s64 	%rd339, %rd2, %rd338;
	add.s64 	%rd340, %rd117, %rd337;
	ld.global.u32 	%r222, [%rd339];
	setp.gt.s32 	%p229, %r222, 0;
	selp.u16 	%rs279, 1, 0, %p229;
	and.b16  	%rs280, %rs383, 255;
	setp.ne.s16 	%p231, %rs280, 0;
	and.pred  	%p232, %p231, %p229;
	min.s64 	%rd341, %rd340, %rd403;
	setp.eq.s16 	%p233, %rs280, 0;
	selp.b64 	%rd342, %rd340, %rd403, %p233;
	selp.b16 	%rs281, %rs279, %rs383, %p233;
	selp.b64 	%rd403, %rd341, %rd342, %p232;
	selp.b16 	%rs383, 1, %rs281, %p232;
$L__BB5_18:
	setp.lt.u64 	%p234, %rd118, 256;
	@%p234 bra 	$L__BB5_43;
	// begin inline asm
	mov.u32 %r341, %laneid;
	// end inline asm
	cvt.u32.u16 	%r362, %rs383;
	and.b32  	%r343, %r362, 255;
	mov.b32 	%r359, 1;
	mov.b32 	%r360, 31;
	mov.b32 	%r361, -1;
	// begin inline asm
	shfl.sync.down.b32 %r342, %r343, %r359, %r360, %r361;
	// end inline asm
	// begin inline asm
	shfl.sync.down.b32 %r347, %r348, %r359, %r360, %r361;
	// end inline asm
	mov.b64 	{%r353, %r358}, %rd403;
	// begin inline asm
	shfl.sync.down.b32 %r352, %r353, %r359, %r360, %r361;
	// end inline asm
	// begin inline asm
	shfl.sync.down.b32 %r357, %r358, %r359, %r360, %r361;
	// end inline asm
	mov.b64 	%rd18, {%r352, %r357};
	cvt.u16.u32 	%rs15, %r342;
	setp.gt.s32 	%p284, %r341, 30;
	@%p284 bra 	$L__BB5_23;
	and.b16  	%rs323, %rs383, 255;
	setp.eq.s16 	%p285, %rs323, 0;
	and.b16  	%rs324, %rs15, 255;
	setp.eq.s16 	%p286, %rs324, 0;
	or.pred  	%p287, %p285, %p286;
	@%p287 bra 	$L__BB5_22;
	min.s64 	%rd403, %rd18, %rd403;
	mov.b16 	%rs383, 1;
	bra.uni 	$L__BB5_23;
$L__BB5_22:
	setp.eq.s16 	%p288, %rs323, 0;
	selp.b64 	%rd403, %rd18, %rd403, %p288;
	selp.b16 	%rs383, %rs15, %rs383, %p288;
$L__BB5_23:
	cvt.u32.u16 	%r383, %rs383;
	and.b32  	%r364, %r383, 255;
	mov.b32 	%r380, 2;
	mov.b32 	%r381, 31;
	mov.b32 	%r382, -1;
	// begin inline asm
	shfl.sync.down.b32 %r363, %r364, %r380, %r381, %r382;
	// end inline asm
	// begin inline asm
	shfl.sync.down.b32 %r368, %r369, %r380, %r381, %r382;
	// end inline asm
	mov.b64 	{%r374, %r379}, %rd403;
	// begin inline asm
	shfl.sync.down.b32 %r373, %r374, %r380, %r381, %r382;
	// end inline asm
	// begin inline asm
	shfl.sync.down.b32 %r378, %r379, %r380, %r381, %r382;
	// end inline asm
	mov.b64 	%rd22, {%r373, %r378};
	cvt.u16.u32 	%rs18, %r363;
	setp.gt.s32 	%p289, %r341, 29;
	@%p289 bra 	$L__BB5_27;
	and.b16  	%rs327, %rs383, 255;
	setp.eq.s16 	%p290, %rs327, 0;
	and.b16  	%rs328, %rs18, 255;
	setp.eq.s16 	%p291, %rs328, 0;
	or.pred  	%p292, %p290, %p291;
	@%p292 bra 	$L__BB5_26;
	min.s64 	%rd403, %rd22, %rd403;
	mov.b16 	%rs383, 1;
	bra.uni 	$L__BB5_27;
$L__BB5_26:
	setp.eq.s16 	%p293, %rs327, 0;
	selp.b64 	%rd403, %rd22, %rd403, %p293;
	selp.b16 	%rs383, %rs18, %rs383, %p293;
$L__BB5_27:
	cvt.u32.u16 	%r404, %rs383;
	and.b32  	%r385, %r404, 255;
	mov.b32 	%r401, 4;
	mov.b32 	%r402, 31;
	mov.b32 	%r403, -1;
	// begin inline asm
	shfl.sync.down.b32 %r384, %r385, %r401, %r402, %r403;
	// end inline asm
	// begin inline asm
	shfl.sync.down.b32 %r389, %r390, %r401, %r402, %r403;
	// end inline asm
	mov.b64 	{%r395, %r400}, %rd403;
	// begin inline asm
	shfl.sync.down.b32 %r394, %r395, %r401, %r402, %r403;
	// end inline asm
	// begin inline asm
	shfl.sync.down.b32 %r399, %r400, %r401, %r402, %r403;
	// end inline asm
	mov.b64 	%rd26, {%r394, %r399};
	cvt.u16.u32 	%rs21, %r384;
	setp.gt.s32 	%p294, %r341, 27;
	@%p294 bra 	$L__BB5_31;
	and.b16  	%rs331, %rs383, 255;
	setp.eq.s16 	%p295, %rs331, 0;
	and.b16  	%rs332, %rs21, 255;
	setp.eq.s16 	%p296, %rs332, 0;
	or.pred  	%p297, %p295, %p296;
	@%p297 bra 	$L__BB5_30;
	min.s64 	%rd403, %rd26, %rd403;
	mov.b16 	%rs383, 1;
	bra.uni 	$L__BB5_31;
$L__BB5_30:
	setp.eq.s16 	%p298, %rs331, 0;
	selp.b64 	%rd403, %rd26, %rd403, %p298;
	selp.b16 	%rs383, %rs21, %rs383, %p298;
$L__BB5_31:
	cvt.u32.u16 	%r425, %rs383;
	and.b32  	%r406, %r425, 255;
	mov.b32 	%r422, 8;
	mov.b32 	%r423, 31;
	mov.b32 	%r424, -1;
	// begin inline asm
	shfl.sync.down.b32 %r405, %r406, %r422, %r423, %r424;
	// end inline asm
	// begin inline asm
	shfl.sync.down.b32 %r410, %r411, %r422, %r423, %r424;
	// end inline asm
	mov.b64 	{%r416, %r421}, %rd403;
	// begin inline asm
	shfl.sync.down.b32 %r415, %r416, %r422, %r423, %r424;
	// end inline asm
	// begin inline asm
	shfl.sync.down.b32 %r420, %r421, %r422, %r423, %r424;
	// end inline asm
	mov.b64 	%rd30, {%r415, %r420};
	cvt.u16.u32 	%rs24, %r405;
	setp.gt.s32 	%p299, %r341, 23;
	@%p299 bra 	$L__BB5_35;
	and.b16  	%rs335, %rs383, 255;
	setp.eq.s16 	%p300, %rs335, 0;
	and.b16  	%rs336, %rs24, 255;
	setp.eq.s16 	%p301, %rs336, 0;
	or.pred  	%p302, %p300, %p301;
	@%p302 bra 	$L__BB5_34;
	min.s64 	%rd403, %rd30, %rd403;
	mov.b16 	%rs383, 1;
	bra.uni 	$L__BB5_35;
$L__BB5_34:
	setp.eq.s16 	%p303, %rs335, 0;
	selp.b64 	%rd403, %rd30, %rd403, %p303;
	selp.b16 	%rs383, %rs24, %rs383, %p303;
$L__BB5_35:
	cvt.u32.u16 	%r446, %rs383;
	and.b32  	%r427, %r446, 255;
	mov.b32 	%r443, 16;
	mov.b32 	%r444, 31;
	mov.b32 	%r445, -1;
	// begin inline asm
	shfl.sync.down.b32 %r426, %r427, %r443, %r444, %r445;
	// end inline asm
	// begin inline asm
	shfl.sync.down.b32 %r431, %r432, %r443, %r444, %r445;
	// end inline asm
	mov.b64 	{%r437, %r442}, %rd403;
	// begin inline asm
	shfl.sync.down.b32 %r436, %r437, %r443, %r444, %r445;
	// end inline asm
	// begin inline asm
	shfl.sync.down.b32 %r441, %r442, %r443, %r444, %r445;
	// end inline asm
	mov.b64 	%rd34, {%r436, %r441};
	cvt.u16.u32 	%rs27, %r426;
	setp.gt.s32 	%p304, %r341, 15;
	@%p304 bra 	$L__BB5_39;
	and.b16  	%rs339, %rs383, 255;
	setp.eq.s16 	%p305, %rs339, 0;
	and.b16  	%rs340, %rs27, 255;
	setp.eq.s16 	%p306, %rs340, 0;
	or.pred  	%p307, %p305, %p306;
	@%p307 bra 	$L__BB5_38;
	min.s64 	%rd403, %rd34, %rd403;
	mov.b16 	%rs383, 1;
	bra.uni 	$L__BB5_39;
$L__BB5_38:
	setp.eq.s16 	%p308, %rs339, 0;
	selp.b16 	%rs383, %rs27, %rs383, %p308;
	selp.b64 	%rd403, %rd34, %rd403, %p308;
$L__BB5_39:
	setp.ne.s32 	%p309, %r341, 0;
	@%p309 bra 	$L__BB5_41;
	shr.u32 	%r447, %r2, 1;
	and.b32  	%r448, %r447, 496;
	mov.u32 	%r449, _ZZN3cub18CUB_300001_SM_10006detail6reduce28DeviceReduceSingleTileKernelINS2_10policy_hubIN4cuda3std3__45tupleIJblEEEyN6thrust24THRUST_300001_SM_1000_NS8cuda_cub9__find_if7functorIS9_EEE10Policy1000ENSB_12zip_iteratorINS8_IJNSD_26transform_input_iterator_tIbNSB_6detail15normal_iteratorINSB_10device_ptrIiEEEE17greater_than_zeroEENSB_17counting_iteratorIlNSB_11use_defaultESS_SS_EEEEEEEPS9_ySF_S9_S9_NS7_10__identityEEEvT0_T1_T2_T3_T4_T6_E12temp_storage;
	add.s32 	%r450, %r449, %r448;
	st.shared.u8 	[%r450+8], %rs383;
	st.shared.u64 	[%r450+16], %rd403;
$L__BB5_41:
	bar.sync 	0;
	setp.ne.s32 	%p310, %r2, 0;
	@%p310 bra 	$L__BB5_120;
	ld.shared.u8 	%rs343, [_ZZN3cub18CUB_300001_SM_10006detail6reduce28DeviceReduceSingleTileKernelINS2_10policy_hubIN4cuda3std3__45tupleIJblEEEyN6thrust24THRUST_300001_SM_1000_NS8cuda_cub9__find_if7functorIS9_EEE10Policy1000ENSB_12zip_iteratorINS8_IJNSD_26transform_input_iterator_tIbNSB_6detail15normal_iteratorINSB_10device_ptrIiEEEE17greater_than_zeroEENSB_17counting_iteratorIlNSB_11use_defaultESS_SS_EEEEEEEPS9_ySF_S9_S9_NS7_10__identityEEEvT0_T1_T2_T3_T4_T6_E12temp_storage+24];
	ld.shared.u64 	%rd364, [_ZZN3cub18CUB_300001_SM_10006detail6reduce28DeviceReduceSingleTileKernelINS2_10policy_hubIN4cuda3std3__45tupleIJblEEEyN6thrust24THRUST_300001_SM_1000_NS8cuda_cub9__find_if7functorIS9_EEE10Policy1000ENSB_12zip_iteratorINS8_IJNSD_26transform_input_iterator_tIbNSB_6detail15normal_iteratorINSB_10device_ptrIiEEEE17greater_than_zeroEENSB_17counting_iteratorIlNSB_11use_defaultESS_SS_EEEEEEEPS9_ySF_S9_S9_NS7_10__identityEEEvT0_T1_T2_T3_T4_T6_E12temp_storage+32];
	and.b16  	%rs344, %rs383, 255;
	setp.eq.s16 	%p311, %rs344, 0;
	setp.eq.s16 	%p312, %rs343, 0;
	min.s64 	%rd365, %rd364, %rd403;
	selp.b16 	%rs345, %rs383, 1, %p312;
	selp.b16 	%rs346, %rs343, %rs345, %p311;
	and.b16  	%rs347, %rs346, 255;
	selp.b64 	%rd366, %rd403, %rd365, %p312;
	selp.b64 	%rd367, %rd364, %rd366, %p311;
	ld.shared.u8 	%rs348, [_ZZN3cub18CUB_300001_SM_10006detail6reduce28DeviceReduceSingleTileKernelINS2_10policy_hubIN4cuda3std3__45tupleIJblEEEyN6thrust24THRUST_300001_SM_1000_NS8cuda_cub9__find_if7functorIS9_EEE10Policy1000ENSB_12zip_iteratorINS8_IJNSD_26transform_input_iterator_tIbNSB_6detail15normal_iteratorINSB_10device_ptrIiEEEE17greater_than_zeroEENSB_17counting_iteratorIlNSB_11use_defaultESS_SS_EEEEEEEPS9_ySF_S9_S9_NS7_10__identityEEEvT0_T1_T2_T3_T4_T6_E12temp_storage+40];
	ld.shared.u64 	%rd368, [_ZZN3cub18CUB_300001_SM_10006detail6reduce28DeviceReduceSingleTileKernelINS2_10policy_hubIN4cuda3std3__45tupleIJblEEEyN6thrust24THRUST_300001_SM_1000_NS8cuda_cub9__find_if7functorIS9_EEE10Policy1000ENSB_12zip_iteratorINS8_IJNSD_26transform_input_iterator_tIbNSB_6detail15normal_iteratorINSB_10device_ptrIiEEEE17greater_than_zeroEENSB_17counting_iteratorIlNSB_11use_defaultESS_SS_EEEEEEEPS9_ySF_S9_S9_NS7_10__identityEEEvT0_T1_T2_T3_T4_T6_E12temp_storage+48];
	setp.eq.s16 	%p313, %rs347, 0;
	setp.eq.s16 	%p314, %rs348, 0;
	min.s64 	%rd369, %rd368, %rd367;
	selp.b16 	%rs349, %rs346, 1, %p314;
	selp.b16 	%rs350, %rs348, %rs349, %p313;
	and.b16  	%rs351, %rs350, 255;
	selp.b64 	%rd370, %rd367, %rd369, %p314;
	selp.b64 	%rd371, %rd368, %rd370, %p313;
	ld.shared.u8 	%rs352, [_ZZN3cub18CUB_300001_SM_10006detail6reduce28DeviceReduceSingleTileKernelINS2_10policy_hubIN4cuda3std3__45tupleIJblEEEyN6thrust24THRUST_300001_SM_1000_NS8cuda_cub9__find_if7functorIS9_EEE10Policy1000ENSB_12zip_iteratorINS8_IJNSD_26transform_input_iterator_tIbNSB_6detail15normal_iteratorINSB_10device_ptrIiEEEE17greater_than_zeroEENSB_17counting_iteratorIlNSB_11use_defaultESS_SS_EEEEEEEPS9_ySF_S9_S9_NS7_10__identityEEEvT0_T1_T2_T3_T4_T6_E12temp_storage+56];
	ld.shared.u64 	%rd372, [_ZZN3cub18CUB_300001_SM_10006detail6reduce28DeviceReduceSingleTileKernelINS2_10policy_hubIN4cuda3std3__45tupleIJblEEEyN6thrust24THRUST_300001_SM_1000_NS8cuda_cub9__find_if7functorIS9_EEE10Policy1000ENSB_12zip_iteratorINS8_IJNSD_26transform_input_iterator_tIbNSB_6detail15normal_iteratorINSB_10device_ptrIiEEEE17greater_than_zeroEENSB_17counting_iteratorIlNSB_11use_defaultESS_SS_EEEEEEEPS9_ySF_S9_S9_NS7_10__identityEEEvT0_T1_T2_T3_T4_T6_E12temp_storage+64];
	setp.eq.s16 	%p315, %rs351, 0;
	setp.eq.s16 	%p316, %rs352, 0;
	min.s64 	%rd373, %rd372, %rd371;
	selp.b16 	%rs353, %rs350, 1, %p316;
	selp.b16 	%rs354, %rs352, %rs353, %p315;
	and.b16  	%rs355, %rs354, 255;
	selp.b64 	%rd374, %rd371, %rd373, %p316;
	selp.b64 	%rd375, %rd372, %rd374, %p315;
	ld.shared.u8 	%rs356, [_ZZN3cub18CUB_300001_SM_10006detail6reduce28DeviceReduceSingleTileKernelINS2_10policy_hubIN4cuda3std3__45tupleIJblEEEyN6thrust24THRUST_300001_SM_1000_NS8cuda_cub9__find_if7functorIS9_EEE10Policy1000ENSB_12zip_iteratorINS8_IJNSD_26transform_input_iterator_tIbNSB_6detail15normal_iteratorINSB_10device_ptrIiEEEE17greater_than_zeroEENSB_17counting_iteratorIlNSB_11use_defaultESS_SS_EEEEEEEPS9_ySF_S9_S9_NS7_10__identityEEEvT0_T1_T2_T3_T4_T6_E12temp_storage+72];
	ld.shared.u64 	%rd376, [_ZZN3cub18CUB_300001_SM_10006detail6reduce28DeviceReduceSingleTileKernelINS2_10policy_hubIN4cuda3std3__45tupleIJblEEEyN6thrust24THRUST_300001_SM_1000_NS8cuda_cub9__find_if7functorIS9_EEE10Policy1000ENSB_12zip_iteratorINS8_IJNSD_26transform_input_iterator_tIbNSB_6detail15normal_iteratorINSB_10device_ptrIiEEEE17greater_than_zeroEENSB_17counting_iteratorIlNSB_11use_defaultESS_SS_EEEEEEEPS9_ySF_S9_S9_NS7_10__identityEEEvT0_T1_T2_T3_T4_T6_E12temp_storage+80];
	setp.eq.s16 	%p317, %rs355, 0;
	setp.eq.s16 	%p318, %rs356, 0;
	min.s64 	%rd377, %rd376, %rd375;
	selp.b16 	%rs357, %rs354, 1, %p318;
	selp.b16 	%rs358, %rs356, %rs357, %p317;
	and.b16  	%rs359, %rs358, 255;
	selp.b64 	%rd378, %rd375, %rd377, %p318;
	selp.b64 	%rd379, %rd376, %rd378, %p317;
	ld.shared.u8 	%rs360, [_ZZN3cub18CUB_300001_SM_10006detail6reduce28DeviceReduceSingleTileKernelINS2_10policy_hubIN4cuda3std3__45tupleIJblEEEyN6thrust24THRUST_300001_SM_1000_NS8cuda_cub9__find_if7functorIS9_EEE10Policy1000ENSB_12zip_iteratorINS8_IJNSD_26transform_input_iterator_tIbNSB_6detail15normal_iteratorINSB_10device_ptrIiEEEE17greater_than_zeroEENSB_17counting_iteratorIlNSB_11use_defaultESS_SS_EEEEEEEPS9_ySF_S9_S9_NS7_10__identityEEEvT0_T1_T2_T3_T4_T6_E12temp_storage+88];
	ld.shared.u64 	%rd380, [_ZZN3cub18CUB_300001_SM_10006detail6reduce28DeviceReduceSingleTileKernelINS2_10policy_hubIN4cuda3std3__45tupleIJblEEEyN6thrust24THRUST_300001_SM_1000_NS8cuda_cub9__find_if7functorIS9_EEE10Policy1000ENSB_12zip_iteratorINS8_IJNSD_26transform_input_iterator_tIbNSB_6detail15normal_iteratorINSB_10device_ptrIiEEEE17greater_than_zeroEENSB_17counting_iteratorIlNSB_11use_defaultESS_SS_EEEEEEEPS9_ySF_S9_S9_NS7_10__identityEEEvT0_T1_T2_T3_T4_T6_E12temp_storage+96];
	setp.eq.s16 	%p319, %rs359, 0;
	setp.eq.s16 	%p320, %rs360, 0;
	min.s64 	%rd381, %rd380, %rd379;
	selp.b16 	%rs361, %rs358, 1, %p320;
	selp.b16 	%rs362, %rs360, %rs361, %p319;
	and.b16  	%rs363, %rs362, 255;
	selp.b64 	%rd382, %rd379, %rd381, %p320;
	selp.b64 	%rd383, %rd380, %rd382, %p319;
	ld.shared.u8 	%rs364, [_ZZN3cub18CUB_300001_SM_10006detail6reduce28DeviceReduceSingleTileKernelINS2_10policy_hubIN4cuda3std3__45tupleIJblEEEyN6thrust24THRUST_300001_SM_1000_NS8cuda_cub9__find_if7functorIS9_EEE10Policy1000ENSB_12zip_iteratorINS8_IJNSD_26transform_input_iterator_tIbNSB_6detail15normal_iteratorINSB_10device_ptrIiEEEE17greater_than_zeroEENSB_17counting_iteratorIlNSB_11use_defaultESS_SS_EEEEEEEPS9_ySF_S9_S9_NS7_10__identityEEEvT0_T1_T2_T3_T4_T6_E12temp_storage+104];
	ld.shared.u64 	%rd384, [_ZZN3cub18CUB_300001_SM_10006detail6reduce28DeviceReduceSingleTileKernelINS2_10policy_hubIN4cuda3std3__45tupleIJblEEEyN6thrust24THRUST_300001_SM_1000_NS8cuda_cub9__find_if7functorIS9_EEE10Policy1000ENSB_12zip_iteratorINS8_IJNSD_26transform_input_iterator_tIbNSB_6detail15normal_iteratorINSB_10device_ptrIiEEEE17greater_than_zeroEENSB_17counting_iteratorIlNSB_11use_defaultESS_SS_EEEEEEEPS9_ySF_S9_S9_NS7_10__identityEEEvT0_T1_T2_T3_T4_T6_E12temp_storage+112];
	setp.eq.s16 	%p321, %rs363, 0;
	setp.eq.s16 	%p322, %rs364, 0;
	min.s64 	%rd385, %rd384, %rd383;
	selp.b16 	%rs365, %rs362, 1, %p322;
	selp.b16 	%rs366, %rs364, %rs365, %p321;
	and.b16  	%rs367, %rs366, 255;
	selp.b64 	%rd386, %rd383, %rd385, %p322;
	selp.b64 	%rd387, %rd384, %rd386, %p321;
	ld.shared.u8 	%rs368, [_ZZN3cub18CUB_300001_SM_10006detail6reduce28DeviceReduceSingleTileKernelINS2_10policy_hubIN4cuda3std3__45tupleIJblEEEyN6thrust24THRUST_300001_SM_1000_NS8cuda_cub9__find_if7functorIS9_EEE10Policy1000ENSB_12zip_iteratorINS8_IJNSD_26transform_input_iterator_tIbNSB_6detail15normal_iteratorINSB_10device_ptrIiEEEE17greater_than_zeroEENSB_17counting_iteratorIlNSB_11use_defaultESS_SS_EEEEEEEPS9_ySF_S9_S9_NS7_10__identityEEEvT0_T1_T2_T3_T4_T6_E12temp_storage+120];
	ld.shared.u64 	%rd388, [_ZZN3cub18CUB_300001_SM_10006detail6reduce28DeviceReduceSingleTileKernelINS2_10policy_hubIN4cuda3std3__45tupleIJblEEEyN6thrust24THRUST_300001_SM_1000_NS8cuda_cub9__find_if7functorIS9_EEE10Policy1000ENSB_12zip_iteratorINS8_IJNSD_26transform_input_iterator_tIbNSB_6detail15normal_iteratorINSB_10device_ptrIiEEEE17greater_than_zeroEENSB_17counting_iteratorIlNSB_11use_defaultESS_SS_EEEEEEEPS9_ySF_S9_S9_NS7_10__identityEEEvT0_T1_T2_T3_T4_T6_E12temp_storage+128];
	setp.eq.s16 	%p323, %rs367, 0;
	setp.eq.s16 	%p324, %rs368, 0;
	min.s64 	%rd389, %rd388, %rd387;
	selp.b16 	%rs369, %rs366, 1, %p324;
	selp.b16 	%rs383, %rs368, %rs369, %p323;
	selp.b64 	%rd390, %rd387, %rd389, %p324;
	selp.b64 	%rd403, %rd388, %rd390, %p323;
	bra.uni 	$L__BB5_120;
$L__BB5_43:
	// begin inline asm
	mov.u32 %r223, %laneid;
	// end inline asm
	and.b32  	%r244, %r2, 992;
	add.s32 	%r245, %r244, 32;
	setp.gt.u32 	%p235, %r245, %r1;
	not.b32 	%r246, %r244;
	add.s32 	%r247, %r1, %r246;
	selp.b32 	%r242, %r247, 31, %p235;
	cvt.u32.u16 	%r248, %rs383;
	and.b32  	%r225, %r248, 255;
	mov.b32 	%r241, 1;
	mov.b32 	%r243, -1;
	// begin inline asm
	shfl.sync.down.b32 %r224, %r225, %r241, %r242, %r243;
	// end inline asm
	// begin inline asm
	shfl.sync.down.b32 %r229, %r230, %r241, %r242, %r243;
	// end inline asm
	mov.b64 	{%r235, %r240}, %rd403;
	// begin inline asm
	shfl.sync.down.b32 %r234, %r235, %r241, %r242, %r243;
	// end inline asm
	// begin inline asm
	shfl.sync.down.b32 %r239, %r240, %r241, %r242, %r243;
	// end inline asm
	mov.b64 	%rd39, {%r234, %r239};
	cvt.u16.u32 	%rs31, %r224;
	setp.ge.s32 	%p236, %r223, %r242;
	@%p236 bra 	$L__BB5_47;
	and.b16  	%rs282, %rs383, 255;
	setp.eq.s16 	%p237, %rs282, 0;
	and.b16  	%rs283, %rs31, 255;
	setp.eq.s16 	%p238, %rs283, 0;
	or.pred  	%p239, %p237, %p238;
	@%p239 bra 	$L__BB5_46;
	min.s64 	%rd403, %rd39, %rd403;
	mov.b16 	%rs383, 1;
	bra.uni 	$L__BB5_47;
$L__BB5_46:
	setp.eq.s16 	%p240, %rs282, 0;
	selp.b16 	%rs383, %rs31, %rs383, %p240;
	selp.b64 	%rd403, %rd39, %rd403, %p240;
$L__BB5_47:
	cvt.u32.u16 	%r269, %rs383;
	and.b32  	%r250, %r269, 255;
	mov.b32 	%r266, 2;
	mov.b32 	%r268, -1;
	// begin inline asm
	shfl.sync.down.b32 %r249, %r250, %r266, %r242, %r268;
	// end inline asm
	// begin inline asm
	shfl.sync.down.b32 %r254, %r255, %r266, %r242, %r268;
	// end inline asm
	mov.b64 	{%r260, %r265}, %rd403;
	// begin inline asm
	shfl.sync.down.b32 %r259, %r260, %r266, %r242, %r268;
	// end inline asm
	// begin inline asm
	shfl.sync.down.b32 %r264, %r265, %r266, %r242, %r268;
	// end inline asm
	mov.b64 	%rd43, {%r259, %r264};
	cvt.u16.u32 	%rs34, %r249;
	add.s32 	%r270, %r223, 2;
	setp.gt.s32 	%p241, %r270, %r242;
	@%p241 bra 	$L__BB5_51;
	and.b16  	%rs286, %rs383, 255;
	setp.eq.s16 	%p242, %rs286, 0;
	and.b16  	%rs287, %rs34, 255;
	setp.eq.s16 	%p243, %rs287, 0;
	or.pred  	%p244, %p242, %p243;
	@%p244 bra 	$L__BB5_50;
	min.s64 	%rd403, %rd43, %rd403;
	mov.b16 	%rs383, 1;
	bra.uni 	$L__BB5_51;
$L__BB5_50:
	setp.eq.s16 	%p245, %rs286, 0;
	selp.b16 	%rs383, %rs34, %rs383, %p245;
	selp.b64 	%rd403, %rd43, %rd403, %p245;
$L__BB5_51:
	cvt.u32.u16 	%r291, %rs383;
	and.b32  	%r272, %r291, 255;
	mov.b32 	%r288, 4;
	mov.b32 	%r290, -1;
	// begin inline asm
	shfl.sync.down.b32 %r271, %r272, %r288, %r242, %r290;
	// end inline asm
	// begin inline asm
	shfl.sync.down.b32 %r276, %r277, %r288, %r242, %r290;
	// end inline asm
	mov.b64 	{%r282, %r287}, %rd403;
	// begin inline asm
	shfl.sync.down.b32 %r281, %r282, %r288, %r242, %r290;
	// end inline asm
	// begin inline asm
	shfl.sync.down.b32 %r286, %r287, %r288, %r242, %r290;
	// end inline asm
	mov.b64 	%rd47, {%r281, %r286};
	cvt.u16.u32 	%rs37, %r271;
	add.s32 	%r292, %r223, 4;
	setp.gt.s32 	%p246, %r292, %r242;
	@%p246 bra 	$L__BB5_55;
	and.b16  	%rs290, %rs383, 255;
	setp.eq.s16 	%p247, %rs290, 0;
	and.b16  	%rs291, %rs37, 255;
	setp.eq.s16 	%p248, %rs291, 0;
	or.pred  	%p249, %p247, %p248;
	@%p249 bra 	$L__BB5_54;
	min.s64 	%rd403, %rd47, %rd403;
	mov.b16 	%rs383, 1;
	bra.uni 	$L__BB5_55;
$L__BB5_54:
	setp.eq.s16 	%p250, %rs290, 0;
	selp.b16 	%rs383, %rs37, %rs383, %p250;
	selp.b64 	%rd403, %rd47, %rd403, %p250;
$L__BB5_55:
	cvt.u32.u16 	%r313, %rs383;
	and.b32  	%r294, %r313, 255;
	mov.b32 	%r310, 8;
	mov.b32 	%r312, -1;
	// begin inline asm
	shfl.sync.down.b32 %r293, %r294, %r310, %r242, %r312;
	// end inline asm
	// begin inline asm
	shfl.sync.down.b32 %r298, %r299, %r310, %r242, %r312;
	// end inline asm
	mov.b64 	{%r304, %r309}, %rd403;
	// begin inline asm
	shfl.sync.down.b32 %r303, %r304, %r310, %r242, %r312;
	// end inline asm
	// begin inline asm
	shfl.sync.down.b32 %r308, %r309, %r310, %r242, %r312;
	// end inline asm
	mov.b64 	%rd51, {%r303, %r308};
	cvt.u16.u32 	%rs40, %r293;
	add.s32 	%r314, %r223, 8;
	setp.gt.s32 	%p251, %r314, %r242;
	@%p251 bra 	$L__BB5_59;
	and.b16  	%rs294, %rs383, 255;
	setp.eq.s16 	%p252, %rs294, 0;
	and.b16  	%rs295, %rs40, 255;
	setp.eq.s16 	%p253, %rs295, 0;
	or.pred  	%p254, %p252, %p253;
	@%p254 bra 	$L__BB5_58;
	min.s64 	%rd403, %rd51, %rd403;
	mov.b16 	%rs383, 1;
	bra.uni 	$L__BB5_59;
$L__BB5_58:
	setp.eq.s16 	%p255, %rs294, 0;
	selp.b16 	%rs383, %rs40, %rs383, %p255;
	selp.b64 	%rd403, %rd51, %rd403, %p255;
$L__BB5_59:
	cvt.u32.u16 	%r335, %rs383;
	and.b32  	%r316, %r335, 255;
	mov.b32 	%r332, 16;
	mov.b32 	%r334, -1;
	// begin inline asm
	shfl.sync.down.b32 %r315, %r316, %r332, %r242, %r334;
	// end inline asm
	// begin inline asm
	shfl.sync.down.b32 %r320, %r321, %r332, %r242, %r334;
	// end inline asm
	mov.b64 	{%r326, %r331}, %rd403;
	// begin inline asm
	shfl.sync.down.b32 %r325, %r326, %r332, %r242, %r334;
	// end inline asm
	// begin inline asm
	shfl.sync.down.b32 %r330, %r331, %r332, %r242, %r334;
	// end inline asm
	mov.b64 	%rd55, {%r325, %r330};
	cvt.u16.u32 	%rs43, %r315;
	add.s32 	%r336, %r223, 16;
	setp.gt.s32 	%p256, %r336, %r242;
	@%p256 bra 	$L__BB5_63;
	and.b16  	%rs298, %rs383, 255;
	setp.eq.s16 	%p257, %rs298, 0;
	and.b16  	%rs299, %rs43, 255;
	setp.eq.s16 	%p258, %rs299, 0;
	or.pred  	%p259, %p257, %p258;
	@%p259 bra 	$L__BB5_62;
	min.s64 	%rd403, %rd55, %rd403;
	mov.b16 	%rs383, 1;
	bra.uni 	$L__BB5_63;
$L__BB5_62:
	setp.eq.s16 	%p260, %rs298, 0;
	selp.b16 	%rs383, %rs43, %rs383, %p260;
	selp.b64 	%rd403, %rd55, %rd403, %p260;
$L__BB5_63:
	setp.ne.s32 	%p261, %r223, 0;
	@%p261 bra 	$L__BB5_65;
	shr.u32 	%r337, %r2, 1;
	and.b32  	%r338, %r337, 496;
	mov.u32 	%r339, _ZZN3cub18CUB_300001_SM_10006detail6reduce28DeviceReduceSingleTileKernelINS2_10policy_hubIN4cuda3std3__45tupleIJblEEEyN6thrust24THRUST_300001_SM_1000_NS8cuda_cub9__find_if7functorIS9_EEE10Policy1000ENSB_12zip_iteratorINS8_IJNSD_26transform_input_iterator_tIbNSB_6detail15normal_iteratorINSB_10device_ptrIiEEEE17greater_than_zeroEENSB_17counting_iteratorIlNSB_11use_defaultESS_SS_EEEEEEEPS9_ySF_S9_S9_NS7_10__identityEEEvT0_T1_T2_T3_T4_T6_E12temp_storage;
	add.s32 	%r340, %r339, %r338;
	st.shared.u8 	[%r340+8], %rs383;
	st.shared.u64 	[%r340+16], %rd403;
$L__BB5_65:
	bar.sync 	0;
	setp.ne.s32 	%p262, %r2, 0;
	@%p262 bra 	$L__BB5_120;
	setp.lt.u64 	%p263, %rd118, 33;
	@%p263 bra 	$L__BB5_68;
	ld.shared.u8 	%rs302, [_ZZN3cub18CUB_300001_SM_10006detail6reduce28DeviceReduceSingleTileKernelINS2_10policy_hubIN4cuda3std3__45tupleIJblEEEyN6thrust24THRUST_300001_SM_1000_NS8cuda_cub9__find_if7functorIS9_EEE10Policy1000ENSB_12zip_iteratorINS8_IJNSD_26transform_input_iterator_tIbNSB_6detail15normal_iteratorINSB_10device_ptrIiEEEE17greater_than_zeroEENSB_17counting_iteratorIlNSB_11use_defaultESS_SS_EEEEEEEPS9_ySF_S9_S9_NS7_10__identityEEEvT0_T1_T2_T3_T4_T6_E12temp_storage+24];
	ld.shared.u64 	%rd343, [_ZZN3cub18CUB_300001_SM_10006detail6reduce28DeviceReduceSingleTileKernelINS2_10policy_hubIN4cuda3std3__45tupleIJblEEEyN6thrust24THRUST_300001_SM_1000_NS8cuda_cub9__find_if7functorIS9_EEE10Policy1000ENSB_12zip_iteratorINS8_IJNSD_26transform_input_iterator_tIbNSB_6detail15normal_iteratorINSB_10device_ptrIiEEEE17greater_than_zeroEENSB_17counting_iteratorIlNSB_11use_defaultESS_SS_EEEEEEEPS9_ySF_S9_S9_NS7_10__identityEEEvT0_T1_T2_T3_T4_T6_E12temp_storage+32];
	and.b16  	%rs303, %rs383, 255;
	setp.eq.s16 	%p264, %rs303, 0;
	setp.eq.s16 	%p265, %rs302, 0;
	min.s64 	%rd344, %rd343, %rd403;
	selp.b16 	%rs304, %rs383, 1, %p265;
	selp.b16 	%rs383, %rs302, %rs304, %p264;
	selp.b64 	%rd345, %rd403, %rd344, %p265;
	selp.b64 	%rd403, %rd343, %rd345, %p264;
$L__BB5_68:
	setp.lt.u64 	%p266, %rd118, 65;
	@%p266 bra 	$L__BB5_70;
	ld.shared.u8 	%rs305, [_ZZN3cub18CUB_300001_SM_10006detail6reduce28DeviceReduceSingleTileKernelINS2_10policy_hubIN4cuda3std3__45tupleIJblEEEyN6thrust24THRUST_300001_SM_1000_NS8cuda_cub9__find_if7functorIS9_EEE10Policy1000ENSB_12zip_iteratorINS8_IJNSD_26transform_input_iterator_tIbNSB_6detail15normal_iteratorINSB_10device_ptrIiEEEE17greater_than_zeroEENSB_17counting_iteratorIlNSB_11use_defaultESS_SS_EEEEEEEPS9_ySF_S9_S9_NS7_10__identityEEEvT0_T1_T2_T3_T4_T6_E12temp_storage+40];
	ld.shared.u64 	%rd346, [_ZZN3cub18CUB_300001_SM_10006detail6reduce28DeviceReduceSingleTileKernelINS2_10policy_hubIN4cuda3std3__45tupleIJblEEEyN6thrust24THRUST_300001_SM_1000_NS8cuda_cub9__find_if7functorIS9_EEE10Policy1000ENSB_12zip_iteratorINS8_IJNSD_26transform_input_iterator_tIbNSB_6detail15normal_iteratorINSB_10device_ptrIiEEEE17greater_than_zeroEENSB_17counting_iteratorIlNSB_11use_defaultESS_SS_EEEEEEEPS9_ySF_S9_S9_NS7_10__identityEEEvT0_T1_T2_T3_T4_T6_E12temp_storage+48];
	and.b16  	%rs306, %rs383, 255;
	setp.eq.s16 	%p267, %rs306, 0;
	setp.eq.s16 	%p268, %rs305, 0;
	min.s64 	%rd347, %rd346, %rd403;
	selp.b16 	%rs307, %rs383, 1, %p268;
	selp.b16 	%rs383, %rs305, %rs307, %p267;
	selp.b64 	%rd348, %rd403, %rd347, %p268;
	selp.b64 	%rd403, %rd346, %rd348, %p267;
$L__BB5_70:
	setp.lt.u64 	%p269, %rd118, 97;
	@%p269 bra 	$L__BB5_72;
	ld.shared.u8 	%rs308, [_ZZN3cub18CUB_300001_SM_10006detail6reduce28DeviceReduceSingleTileKernelINS2_10policy_hubIN4cuda3std3__45tupleIJblEEEyN6thrust24THRUST_300001_SM_1000_NS8cuda_cub9__find_if7functorIS9_EEE10Policy1000ENSB_12zip_iteratorINS8_IJNSD_26transform_input_iterator_tIbNSB_6detail15normal_iteratorINSB_10device_ptrIiEEEE17greater_than_zeroEENSB_17counting_iteratorIlNSB_11use_defaultESS_SS_EEEEEEEPS9_ySF_S9_S9_NS7_10__identityEEEvT0_T1_T2_T3_T4_T6_E12temp_storage+56];
	ld.shared.u64 	%rd349, [_ZZN3cub18CUB_300001_SM_10006detail6reduce28DeviceReduceSingleTileKernelINS2_10policy_hubIN4cuda3std3__45tupleIJblEEEyN6thrust24THRUST_300001_SM_1000_NS8cuda_cub9__find_if7functorIS9_EEE10Policy1000ENSB_12zip_iteratorINS8_IJNSD_26transform_input_iterator_tIbNSB_6detail15normal_iteratorINSB_10device_ptrIiEEEE17greater_than_zeroEENSB_17counting_iteratorIlNSB_11use_defaultESS_SS_EEEEEEEPS9_ySF_S9_S9_NS7_10__identityEEEvT0_T1_T2_T3_T4_T6_E12temp_storage+64];
	and.b16  	%rs309, %rs383, 255;
	setp.eq.s16 	%p270, %rs309, 0;
	setp.eq.s16 	%p271, %rs308, 0;
	min.s64 	%rd350, %rd349, %rd403;
	selp.b16 	%rs310, %rs383, 1, %p271;
	selp.b16 	%rs383, %rs308, %rs310, %p270;
	selp.b64 	%rd351, %rd403, %rd350, %p271;
	selp.b64 	%rd403, %rd349, %rd351, %p270;
$L__BB5_72:
	setp.lt.u64 	%p272, %rd118, 129;
	@%p272 bra 	$L__BB5_74;
	ld.shared.u8 	%rs311, [_ZZN3cub18CUB_300001_SM_10006detail6reduce28DeviceReduceSingleTileKernelINS2_10policy_hubIN4cuda3std3__45tupleIJblEEEyN6thrust24THRUST_300001_SM_1000_NS8cuda_cub9__find_if7functorIS9_EEE10Policy1000ENSB_12zip_iteratorINS8_IJNSD_26transform_input_iterator_tIbNSB_6detail15normal_iteratorINSB_10device_ptrIiEEEE17greater_than_zeroEENSB_17counting_iteratorIlNSB_11use_defaultESS_SS_EEEEEEEPS9_ySF_S9_S9_NS7_10__identityEEEvT0_T1_T2_T3_T4_T6_E12temp_storage+72];
	ld.shared.u64 	%rd352, [_ZZN3cub18CUB_300001_SM_10006detail6reduce28DeviceReduceSingleTileKernelINS2_10policy_hubIN4cuda3std3__45tupleIJblEEEyN6thrust24THRUST_300001_SM_1000_NS8cuda_cub9__find_if7functorIS9_EEE10Policy1000ENSB_12zip_iteratorINS8_IJNSD_26transform_input_iterator_tIbNSB_6detail15normal_iteratorINSB_10device_ptrIiEEEE17greater_than_zeroEENSB_17counting_iteratorIlNSB_11use_defaultESS_SS_EEEEEEEPS9_ySF_S9_S9_NS7_10__identityEEEvT0_T1_T2_T3_T4_T6_E12temp_storage+80];
	and.b16  	%rs312, %rs383, 255;
	setp.eq.s16 	%p273, %rs312, 0;
	setp.eq.s16 	%p274, %rs311, 0;
	min.s64 	%rd353, %rd352, %rd403;
	selp.b16 	%rs313, %rs383, 1, %p274;
	selp.b16 	%rs383, %rs311, %rs313, %p273;
	selp.b64 	%rd354, %rd403, %rd353, %p274;
	selp.b64 	%rd403, %rd352, %rd354, %p273;
$L__BB5_74:
	setp.lt.u64 	%p275, %rd118, 161;
	@%p275 bra 	$L__BB5_76;
	ld.shared.u8 	%rs314, [_ZZN3cub18CUB_300001_SM_10006detail6reduce28DeviceReduceSingleTileKernelINS2_10policy_hubIN4cuda3std3__45tupleIJblEEEyN6thrust24THRUST_300001_SM_1000_NS8cuda_cub9__find_if7functorIS9_EEE10Policy1000ENSB_12zip_iteratorINS8_IJNSD_26transform_input_iterator_tIbNSB_6detail15normal_iteratorINSB_10device_ptrIiEEEE17greater_than_zeroEENSB_17counting_iteratorIlNSB_11use_defaultESS_SS_EEEEEEEPS9_ySF_S9_S9_NS7_10__identityEEEvT0_T1_T2_T3_T4_T6_E12temp_storage+88];
	ld.shared.u64 	%rd355, [_ZZN3cub18CUB_300001_SM_10006detail6reduce28DeviceReduceSingleTileKernelINS2_10policy_hubIN4cuda3std3__45tupleIJblEEEyN6thrust24THRUST_300001_SM_1000_NS8cuda_cub9__find_if7functorIS9_EEE10Policy1000ENSB_12zip_iteratorINS8_IJNSD_26transform_input_iterator_tIbNSB_6detail15normal_iteratorINSB_10device_ptrIiEEEE17greater_than_zeroEENSB_17counting_iteratorIlNSB_11use_defaultESS_SS_EEEEEEEPS9_ySF_S9_S9_NS7_10__identityEEEvT0_T1_T2_T3_T4_T6_E12temp_storage+96];
	and.b16  	%rs315, %rs383, 255;
	setp.eq.s16 	%p276, %rs315, 0;
	setp.eq.s16 	%p277, %rs314, 0;
	min.s64 	%rd356, %rd355, %rd403;
	selp.b16 	%rs316, %rs383, 1, %p277;
	selp.b16 	%rs383, %rs314, %rs316, %p276;
	selp.b64 	%rd357, %rd403, %rd356, %p277;
	selp.b64 	%rd403, %rd355, %rd357, %p276;
$L__BB5_76:
	setp.lt.u64 	%p278, %rd118, 193;
	@%p278 bra 	$L__BB5_78;
	ld.shared.u8 	%rs317, [_ZZN3cub18CUB_300001_SM_10006detail6reduce28DeviceReduceSingleTileKernelINS2_10policy_hubIN4cuda3std3__45tupleIJblEEEyN6thrust24THRUST_300001_SM_1000_NS8cuda_cub9__find_if7functorIS9_EEE10Policy1000ENSB_12zip_iteratorINS8_IJNSD_26transform_input_iterator_tIbNSB_6detail15normal_iteratorINSB_10device_ptrIiEEEE17greater_than_zeroEENSB_17counting_iteratorIlNSB_11use_defaultESS_SS_EEEEEEEPS9_ySF_S9_S9_NS7_10__identityEEEvT0_T1_T2_T3_T4_T6_E12temp_storage+104];
	ld.shared.u64 	%rd358, [_ZZN3cub18CUB_300001_SM_10006detail6reduce28DeviceReduceSingleTileKernelINS2_10policy_hubIN4cuda3std3__45tupleIJblEEEyN6thrust24THRUST_300001_SM_1000_NS8cuda_cub9__find_if7functorIS9_EEE10Policy1000ENSB_12zip_iteratorINS8_IJNSD_26transform_input_iterator_tIbNSB_6detail15normal_iteratorINSB_10device_ptrIiEEEE17greater_than_zeroEENSB_17counting_iteratorIlNSB_11use_defaultESS_SS_EEEEEEEPS9_ySF_S9_S9_NS7_10__identityEEEvT0_T1_T2_T3_T4_T6_E12temp_storage+112];
	and.b16  	%rs318, %rs383, 255;
	setp.eq.s16 	%p279, %rs318, 0;
	setp.eq.s16 	%p280, %rs317, 0;
	min.s64 	%rd359, %rd358, %rd403;
	selp.b16 	%rs319, %rs383, 1, %p280;
	selp.b16 	%rs383, %rs317, %rs319, %p279;
	selp.b64 	%rd360, %rd403, %rd359, %p280;
	selp.b64 	%rd403, %rd358, %rd360, %p279;
$L__BB5_78:
	setp.lt.u64 	%p281, %rd118, 225;
	@%p281 bra 	$L__BB5_120;
	ld.shared.u8 	%rs320, [_ZZN3cub18CUB_300001_SM_10006detail6reduce28DeviceReduceSingleTileKernelINS2_10policy_hubIN4cuda3std3__45tupleIJblEEEyN6thrust24THRUST_300001_SM_1000_NS8cuda_cub9__find_if7functorIS9_EEE10Policy1000ENSB_12zip_iteratorINS8_IJNSD_26transform_input_iterator_tIbNSB_6detail15normal_iteratorINSB_10device_ptrIiEEEE17greater_than_zeroEENSB_17counting_iteratorIlNSB_11use_defaultESS_SS_EEEEEEEPS9_ySF_S9_S9_NS7_10__identityEEEvT0_T1_T2_T3_T4_T6_E12temp_storage+120];
	ld.shared.u64 	%rd361, [_ZZN3cub18CUB_300001_SM_10006detail6reduce28DeviceReduceSingleTileKernelINS2_10policy_hubIN4cuda3std3__45tupleIJblEEEyN6thrust24THRUST_300001_SM_1000_NS8cuda_cub9__find_if7functorIS9_EEE10Policy1000ENSB_12zip_iteratorINS8_IJNSD_26transform_input_iterator_tIbNSB_6detail15normal_iteratorINSB_10device_ptrIiEEEE17greater_than_zeroEENSB_17counting_iteratorIlNSB_11use_defaultESS_SS_EEEEEEEPS9_ySF_S9_S9_NS7_10__identityEEEvT0_T1_T2_T3_T4_T6_E12temp_storage+128];
	and.b16  	%rs321, %rs383, 255;
	setp.eq.s16 	%p282, %rs321, 0;
	setp.eq.s16 	%p283, %rs320, 0;
	min.s64 	%rd362, %rd361, %rd403;
	selp.b16 	%rs322, %rs383, 1, %p283;
	selp.b16 	%rs383, %rs320, %rs322, %p282;
	selp.b64 	%rd363, %rd403, %rd362, %p283;
	selp.b64 	%rd403, %rd361, %rd363, %p282;
	bra.uni 	$L__BB5_120;
$L__BB5_80:
	mov.u32 	%r21, %tid.x;
	cvt.u64.u32 	%rd72, %r21;
	mul.wide.u32 	%rd122, %r21, 4;
	add.s64 	%rd73, %rd2, %rd122;
	ld.global.u32 	%r46, [%rd73];
	setp.gt.s32 	%p3, %r46, 0;
	add.s32 	%r47, %r21, 256;
	cvt.u64.u32 	%rd123, %r47;
	ld.global.u32 	%r48, [%rd73+1024];
	setp.gt.s32 	%p4, %r48, 0;
	add.s32 	%r50, %r21, 512;
	cvt.u64.u32 	%rd124, %r50;
	add.s64 	%rd125, %rd117, %rd124;
	ld.global.u32 	%r51, [%rd73+2048];
	setp.gt.s32 	%p5, %r51, 0;
	add.s64 	%rd126, %rd125, 256;
	ld.global.u32 	%r52, [%rd73+3072];
	setp.gt.s32 	%p7, %r52, 0;
	or.pred  	%p9, %p3, %p4;
	selp.b64 	%rd127, %rd72, %rd123, %p3;
	add.s64 	%rd128, %rd117, %rd127;
	min.s64 	%rd129, %rd125, %rd128;
	selp.b64 	%rd130, %rd129, %rd128, %p5;
	or.pred  	%p10, %p9, %p5;
	selp.b64 	%rd131, %rd130, %rd125, %p9;
	min.s64 	%rd132, %rd126, %rd131;
	selp.b64 	%rd133, %rd132, %rd131, %p7;
	or.pred  	%p11, %p10, %p7;
	selp.u16 	%rs383, 1, 0, %p11;
	selp.b64 	%rd403, %rd133, %rd126, %p10;
	add.s64 	%rd75, %rd118, -1024;
	setp.lt.u64 	%p12, %rd75, 1024;
	mov.b64 	%rd422, 1024;
	@%p12 bra 	$L__BB5_84;
	mov.b64 	%rd422, 1024;
$L__BB5_82:
	add.s64 	%rd135, %rd422, %rd72;
	shl.b64 	%rd136, %rd422, 2;
	add.s64 	%rd137, %rd73, %rd136;
	add.s64 	%rd138, %rd135, %rd117;
	ld.global.u32 	%r53, [%rd137];
	setp.gt.s32 	%p13, %r53, 0;
	add.s64 	%rd139, %rd138, 256;
	ld.global.u32 	%r54, [%rd137+1024];
	setp.gt.s32 	%p14, %r54, 0;
	selp.u16 	%rs101, 1, 0, %p14;
	add.s64 	%rd140, %rd138, 512;
	ld.global.u32 	%r55, [%rd137+2048];
	setp.gt.s32 	%p15, %r55, 0;
	selp.u16 	%rs102, 1, 0, %p15;
	add.s64 	%rd141, %rd138, 768;
	ld.global.u32 	%r56, [%rd137+3072];
	setp.gt.s32 	%p16, %r56, 0;
	selp.u16 	%rs103, 1, 0, %p16;
	and.b16  	%rs104, %rs383, 255;
	setp.eq.s16 	%p17, %rs104, 0;
	selp.u16 	%rs105, 1, 0, %p13;
	min.s64 	%rd142, %rd138, %rd403;
	selp.b16 	%rs106, 1, %rs383, %p13;
	selp.b64 	%rd143, %rd142, %rd403, %p13;
	selp.b16 	%rs107, %rs105, %rs106, %p17;
	and.b16  	%rs108, %rs107, 255;
	selp.b64 	%rd144, %rd138, %rd143, %p17;
	setp.eq.s16 	%p18, %rs108, 0;
	min.s64 	%rd145, %rd139, %rd144;
	selp.b16 	%rs109, 1, %rs107, %p14;
	selp.b64 	%rd146, %rd145, %rd144, %p14;
	selp.b16 	%rs110, %rs101, %rs109, %p18;
	and.b16  	%rs111, %rs110, 255;
	selp.b64 	%rd147, %rd139, %rd146, %p18;
	setp.eq.s16 	%p19, %rs111, 0;
	min.s64 	%rd148, %rd140, %rd147;
	selp.b16 	%rs112, 1, %rs110, %p15;
	selp.b64 	%rd149, %rd148, %rd147, %p15;
	selp.b16 	%rs113, %rs102, %rs112, %p19;
	and.b16  	%rs114, %rs113, 255;
	selp.b64 	%rd150, %rd140, %rd149, %p19;
	setp.eq.s16 	%p20, %rs114, 0;
	min.s64 	%rd151, %rd141, %rd150;
	selp.b16 	%rs115, 1, %rs113, %p16;
	selp.b64 	%rd152, %rd151, %rd150, %p16;
	selp.b16 	%rs383, %rs103, %rs115, %p20;
	selp.b64 	%rd403, %rd141, %rd152, %p20;
	sub.s64 	%rd153, %rd118, %rd422;
	setp.lt.u64 	%p21, %rd153, 1024;
	@%p21 bra 	$L__BB5_96;
	add.s64 	%rd422, %rd422, 1024;
	setp.le.u64 	%p22, %rd422, %rd75;
	@%p22 bra 	$L__BB5_82;
$L__BB5_84:
	setp.le.u64 	%p23, %rd118, %rd422;
	cvt.u32.u64 	%r57, %rd422;
	cvt.u32.u64 	%r58, %rd118;
	sub.s32 	%r59, %r58, %r57;
	setp.ge.s32 	%p24, %r21, %r59;
	or.pred  	%p25, %p23, %p24;
	@%p25 bra 	$L__BB5_96;
	not.b32 	%r62, %r21;
	add.s32 	%r63, %r62, %r58;
	sub.s32 	%r22, %r63, %r57;
	shr.u32 	%r65, %r22, 8;
	add.s32 	%r23, %r65, 1;
	and.b32  	%r24, %r23, 7;
	setp.lt.u32 	%p26, %r22, 1792;
	mov.u32 	%r461, %r21;
	@%p26 bra 	$L__BB5_88;
	and.b32  	%r66, %r23, 33554424;
	neg.s32 	%r459, %r66;
	mov.u32 	%r461, %r21;
$L__BB5_87:
	.pragma "nounroll";
	cvt.u64.u32 	%rd155, %r461;
	add.s64 	%rd156, %rd422, %rd155;
	shl.b64 	%rd157, %rd156, 2;
	add.s64 	%rd158, %rd2, %rd157;
	add.s64 	%rd159, %rd156, %rd117;
	ld.global.u32 	%r67, [%rd158];
	setp.gt.s32 	%p27, %r67, 0;
	selp.u16 	%rs117, 1, 0, %p27;
	and.b16  	%rs118, %rs383, 255;
	setp.ne.s16 	%p29, %rs118, 0;
	and.pred  	%p30, %p29, %p27;
	min.s64 	%rd160, %rd159, %rd403;
	setp.eq.s16 	%p31, %rs118, 0;
	selp.b16 	%rs119, %rs117, %rs383, %p31;
	selp.b64 	%rd161, %rd159, %rd403, %p31;
	selp.b16 	%rs120, 1, %rs119, %p30;
	and.b16  	%rs121, %rs120, 255;
	selp.b64 	%rd162, %rd160, %rd161, %p30;
	add.s64 	%rd163, %rd159, 256;
	ld.global.u32 	%r68, [%rd158+1024];
	setp.gt.s32 	%p32, %r68, 0;
	selp.u16 	%rs122, 1, 0, %p32;
	setp.ne.s16 	%p34, %rs121, 0;
	and.pred  	%p35, %p34, %p32;
	min.s64 	%rd164, %rd163, %rd162;
	setp.eq.s16 	%p36, %rs121, 0;
	selp.b16 	%rs123, %rs122, %rs120, %p36;
	selp.b64 	%rd165, %rd163, %rd162, %p36;
	selp.b16 	%rs124, 1, %rs123, %p35;
	and.b16  	%rs125, %rs124, 255;
	selp.b64 	%rd166, %rd164, %rd165, %p35;
	add.s64 	%rd167, %rd159, 512;
	ld.global.u32 	%r69, [%rd158+2048];
	setp.gt.s32 	%p37, %r69, 0;
	selp.u16 	%rs126, 1, 0, %p37;
	setp.ne.s16 	%p39, %rs125, 0;
	and.pred  	%p40, %p39, %p37;
	min.s64 	%rd168, %rd167, %rd166;
	setp.eq.s16 	%p41, %rs125, 0;
	selp.b16 	%rs127, %rs126, %rs124, %p41;
	selp.b64 	%rd169, %rd167, %rd166, %p41;
	selp.b16 	%rs128, 1, %rs127, %p40;
	and.b16  	%rs129, %rs128, 255;
	selp.b64 	%rd170, %rd168, %rd169, %p40;
	add.s64 	%rd171, %rd159, 768;
	ld.global.u32 	%r70, [%rd158+3072];
	setp.gt.s32 	%p42, %r70, 0;
	selp.u16 	%rs130, 1, 0, %p42;
	setp.ne.s16 	%p44, %rs129, 0;
	and.pred  	%p45, %p44, %p42;
	min.s64 	%rd172, %rd171, %rd170;
	setp.eq.s16 	%p46, %rs129, 0;
	selp.b16 	%rs131, %rs130, %rs128, %p46;
	selp.b64 	%rd173, %rd171, %rd170, %p46;
	selp.b16 	%rs132, 1, %rs131, %p45;
	and.b16  	%rs133, %rs132, 255;
	selp.b64 	%rd174, %rd172, %rd173, %p45;
	add.s64 	%rd175, %rd159, 1024;
	ld.global.u32 	%r71, [%rd158+4096];
	setp.gt.s32 	%p47, %r71, 0;
	selp.u16 	%rs134, 1, 0, %p47;
	setp.ne.s16 	%p49, %rs133, 0;
	and.pred  	%p50, %p49, %p47;
	min.s64 	%rd176, %rd175, %rd174;
	setp.eq.s16 	%p51, %rs133, 0;
	selp.b16 	%rs135, %rs134, %rs132, %p51;
	selp.b64 	%rd177, %rd175, %rd174, %p51;
	selp.b16 	%rs136, 1, %rs135, %p50;
	and.b16  	%rs137, %rs136, 255;
	selp.b64 	%rd178, %rd176, %rd177, %p50;
	add.s64 	%rd179, %rd159, 1280;
	ld.global.u32 	%r72, [%rd158+5120];
	setp.gt.s32 	%p52, %r72, 0;
	selp.u16 	%rs138, 1, 0, %p52;
	setp.ne.s16 	%p54, %rs137, 0;
	and.pred  	%p55, %p54, %p52;
	min.s64 	%rd180, %rd179, %rd178;
	setp.eq.s16 	%p56, %rs137, 0;
	selp.b16 	%rs139, %rs138, %rs136, %p56;
	selp.b64 	%rd181, %rd179, %rd178, %p56;
	selp.b16 	%rs140, 1, %rs139, %p55;
	and.b16  	%rs141, %rs140, 255;
	selp.b64 	%rd182, %rd180, %rd181, %p55;
	add.s64 	%rd183, %rd159, 1536;
	ld.global.u32 	%r73, [%rd158+6144];
	setp.gt.s32 	%p57, %r73, 0;
	selp.u16 	%rs142, 1, 0, %p57;
	setp.ne.s16 	%p59, %rs141, 0;
	and.pred  	%p60, %p59, %p57;
	min.s64 	%rd184, %rd183, %rd182;
	setp.eq.s16 	%p61, %rs141, 0;
	selp.b16 	%rs143, %rs142, %rs140, %p61;
	selp.b64 	%rd185, %rd183, %rd182, %p61;
	selp.b16 	%rs144, 1, %rs143, %p60;
	and.b16  	%rs145, %rs144, 255;
	selp.b64 	%rd186, %rd184, %rd185, %p60;
	add.s64 	%rd187, %rd159, 1792;
	ld.global.u32 	%r74, [%rd158+7168];
	setp.gt.s32 	%p62, %r74, 0;
	selp.u16 	%rs146, 1, 0, %p62;
	setp.ne.s16 	%p64, %rs145, 0;
	and.pred  	%p65, %p64, %p62;
	min.s64 	%rd188, %rd187, %rd186;
	setp.eq.s16 	%p66, %rs145, 0;
	selp.b16 	%rs147, %rs146, %rs144, %p66;
	selp.b64 	%rd189, %rd187, %rd186, %p66;
	selp.b16 	%rs383, 1, %rs147, %p65;
	selp.b64 	%rd403, %rd188, %rd189, %p65;
	add.s32 	%r461, %r461, 2048;
	add.s32 	%r459, %r459, 8;
	setp.ne.s32 	%p67, %r459, 0;
	@%p67 bra 	$L__BB5_87;
$L__BB5_88:
	setp.eq.s32 	%p68, %r24, 0;
	@%p68 bra 	$L__BB5_96;
	setp.lt.u32 	%p69, %r24, 4;
	@%p69 bra 	$L__BB5_91;
	cvt.u64.u32 	%rd191, %r461;
	add.s64 	%rd192, %rd422, %rd191;
	shl.b64 	%rd193, %rd192, 2;
	add.s64 	%rd194, %rd2, %rd193;
	add.s64 	%rd195, %rd192, %rd117;
	ld.global.u32 	%r75, [%rd194];
	setp.gt.s32 	%p70, %r75, 0;
	selp.u16 	%rs149, 1, 0, %p70;
	and.b16  	%rs150, %rs383, 255;
	setp.ne.s16 	%p72, %rs150, 0;
	and.pred  	%p73, %p72, %p70;
	min.s64 	%rd196, %rd195, %rd403;
	setp.eq.s16 	%p74, %rs150, 0;
	selp.b16 	%rs151, %rs149, %rs383, %p74;
	selp.b64 	%rd197, %rd195, %rd403, %p74;
	selp.b16 	%rs152, 1, %rs151, %p73;
	and.b16  	%rs153, %rs152, 255;
	selp.b64 	%rd198, %rd196, %rd197, %p73;
	add.s32 	%r76, %r461, 256;
	cvt.u64.u32 	%rd199, %r76;
	add.s64 	%rd200, %rd422, %rd199;
	add.s64 	%rd201, %rd200, %rd117;
	ld.global.u32 	%r77, [%rd194+1024];
	setp.gt.s32 	%p75, %r77, 0;
	selp.u16 	%rs154, 1, 0, %p75;
	setp.ne.s16 	%p77, %rs153, 0;
	and.pred  	%p78, %p77, %p75;
	min.s64 	%rd202, %rd201, %rd198;
	setp.eq.s16 	%p79, %rs153, 0;
	selp.b16 	%rs155, %rs154, %rs152, %p79;
	selp.b64 	%rd203, %rd201, %rd198, %p79;
	selp.b16 	%rs156, 1, %rs155, %p78;
	and.b16  	%rs157, %rs156, 255;
	selp.b64 	%rd204, %rd202, %rd203, %p78;
	add.s32 	%r78, %r461, 512;
	cvt.u64.u32 	%rd205, %r78;
	add.s64 	%rd206, %rd422, %rd205;
	add.s64 	%rd207, %rd206, %rd117;
	ld.global.u32 	%r79, [%rd194+2048];
	setp.gt.s32 	%p80, %r79, 0;
	selp.u16 	%rs158, 1, 0, %p80;
	setp.ne.s16 	%p82, %rs157, 0;
	and.pred  	%p83, %p82, %p80;
	min.s64 	%rd208, %rd207, %rd204;
	setp.eq.s16 	%p84, %rs157, 0;
	selp.b16 	%rs159, %rs158, %rs156, %p84;
	selp.b64 	%rd209, %rd207, %rd204, %p84;
	selp.b16 	%rs160, 1, %rs159, %p83;
	and.b16  	%rs161, %rs160, 255;
	selp.b64 	%rd210, %rd208, %rd209, %p83;
	add.s32 	%r80, %r461, 768;
	cvt.u64.u32 	%rd211, %r80;
	add.s64 	%rd212, %rd422, %rd211;
	add.s64 	%rd213, %rd212, %rd117;
	ld.global.u32 	%r81, [%rd194+3072];
	setp.gt.s32 	%p85, %r81, 0;
	selp.u16 	%rs162, 1, 0, %p85;
	setp.ne.s16 	%p87, %rs161, 0;
	and.pred  	%p88, %p87, %p85;
	min.s64 	%rd214, %rd213, %rd210;
	setp.eq.s16 	%p89, %rs161, 0;
	selp.b16 	%rs163, %rs162, %rs160, %p89;
	selp.b64 	%rd215, %rd213, %rd210, %p89;
	selp.b16 	%rs383, 1, %rs163, %p88;
	selp.b64 	%rd403, %rd214, %rd215, %p88;
	add.s32 	%r461, %r461, 1024;
$L__BB5_91:
	and.b32  	%r82, %r23, 3;
	setp.eq.s32 	%p90, %r82, 0;
	@%p90 bra 	$L__BB5_96;
	setp.eq.s32 	%p91, %r82, 1;
	@%p91 bra 	$L__BB5_94;
	cvt.u64.u32 	%rd217, %r461;
	add.s64 	%rd218, %rd422, %rd217;
	shl.b64 	%rd219, %rd218, 2;
	add.s64 	%rd220, %rd2, %rd219;
	add.s64 	%rd221, %rd218, %rd117;
	ld.global.u32 	%r83, [%rd220];
	setp.gt.s32 	%p92, %r83, 0;
	selp.u16 	%rs165, 1, 0, %p92;
	and.b16  	%rs166, %rs383, 255;
	setp.ne.s16 	%p94, %rs166, 0;
	and.pred  	%p95, %p94, %p92;
	min.s64 	%rd222, %rd221, %rd403;
	setp.eq.s16 	%p96, %rs166, 0;
	selp.b16 	%rs167, %rs165, %rs383, %p96;
	selp.b64 	%rd223, %rd221, %rd403, %p96;
	selp.b16 	%rs168, 1, %rs167, %p95;
	and.b16  	%rs169, %rs168, 255;
	selp.b64 	%rd224, %rd222, %rd223, %p95;
	add.s32 	%r84, %r461, 256;
	cvt.u64.u32 	%rd225, %r84;
	add.s64 	%rd226, %rd422, %rd225;
	add.s64 	%rd227, %rd226, %rd117;
	ld.global.u32 	%r85, [%rd220+1024];
	setp.gt.s32 	%p97, %r85, 0;
	selp.u16 	%rs170, 1, 0, %p97;
	setp.ne.s16 	%p99, %rs169, 0;
	and.pred  	%p100, %p99, %p97;
	min.s64 	%rd228, %rd227, %rd224;
	setp.eq.s16 	%p101, %rs169, 0;
	selp.b16 	%rs171, %rs170, %rs168, %p101;
	selp.b64 	%rd229, %rd227, %rd224, %p101;
	selp.b16 	%rs383, 1, %rs171, %p100;
	selp.b64 	%rd403, %rd228, %rd229, %p100;
	add.s32 	%r461, %r461, 512;
$L__BB5_94:
	and.b32  	%r86, %r22, 256;
	setp.ne.s32 	%p102, %r86, 0;
	@%p102 bra 	$L__BB5_96;
	cvt.u64.u32 	%rd230, %r461;
	add.s64 	%rd231, %rd422, %rd230;
	shl.b64 	%rd232, %rd231, 2;
	add.s64 	%rd233, %rd2, %rd232;
	add.s64 	%rd234, %rd231, %rd117;
	ld.global.u32 	%r87, [%rd233];
	setp.gt.s32 	%p103, %r87, 0;
	selp.u16 	%rs172, 1, 0, %p103;
	and.b16  	%rs173, %rs383, 255;
	setp.ne.s16 	%p105, %rs173, 0;
	and.pred  	%p106, %p105, %p103;
	min.s64 	%rd235, %rd234, %rd403;
	setp.eq.s16 	%p107, %rs173, 0;
	selp.b16 	%rs174, %rs172, %rs383, %p107;
	selp.b64 	%rd236, %rd234, %rd403, %p107;
	selp.b16 	%rs383, 1, %rs174, %p106;
	selp.b64 	%rd403, %rd235, %rd236, %p106;
$L__BB5_96:
	// begin inline asm
	mov.u32 %r88, %laneid;
	// end inline asm
	cvt.u32.u16 	%r109, %rs383;
	and.b32  	%r90, %r109, 255;
	mov.b32 	%r106, 1;
	mov.b32 	%r107, 31;
	mov.b32 	%r108, -1;
	// begin inline asm
	shfl.sync.down.b32 %r89, %r90, %r106, %r107, %r108;
	// end inline asm
	// begin inline asm
	shfl.sync.down.b32 %r94, %r95, %r106, %r107, %r108;
	// end inline asm
	mov.b64 	{%r100, %r105}, %rd403;
	// begin inline asm
	shfl.sync.down.b32 %r99, %r100, %r106, %r107, %r108;
	// end inline asm
	// begin inline asm
	shfl.sync.down.b32 %r104, %r105, %r106, %r107, %r108;
	// end inline asm
	mov.b64 	%rd94, {%r99, %r104};
	cvt.u16.u32 	%rs75, %r89;
	setp.gt.s32 	%p108, %r88, 30;
	@%p108 bra 	$L__BB5_100;
	and.b16  	%rs175, %rs383, 255;
	setp.eq.s16 	%p109, %rs175, 0;
	and.b16  	%rs176, %rs75, 255;
	setp.eq.s16 	%p110, %rs176, 0;
	or.pred  	%p111, %p109, %p110;
	@%p111 bra 	$L__BB5_99;
	min.s64 	%rd403, %rd94, %rd403;
	mov.b16 	%rs383, 1;
	bra.uni 	$L__BB5_100;
$L__BB5_99:
	setp.eq.s16 	%p112, %rs175, 0;
	selp.b16 	%rs383, %rs75, %rs383, %p112;
	selp.b64 	%rd403, %rd94, %rd403, %p112;
$L__BB5_100:
	cvt.u32.u16 	%r130, %rs383;
	and.b32  	%r111, %r130, 255;
	mov.b32 	%r127, 2;
	mov.b32 	%r128, 31;
	mov.b32 	%r129, -1;
	// begin inline asm
	shfl.sync.down.b32 %r110, %r111, %r127, %r128, %r129;
	// end inline asm
	// begin inline asm
	shfl.sync.down.b32 %r115, %r116, %r127, %r128, %r129;
	// end inline asm
	mov.b64 	{%r121, %r126}, %rd403;
	// begin inline asm
	shfl.sync.down.b32 %r120, %r121, %r127, %r128, %r129;
	// end inline asm
	// begin inline asm
	shfl.sync.down.b32 %r125, %r126, %r127, %r128, %r129;
	// end inline asm
	mov.b64 	%rd98, {%r120, %r125};
	cvt.u16.u32 	%rs78, %r110;
	setp.gt.s32 	%p113, %r88, 29;
	@%p113 bra 	$L__BB5_104;
	and.b16  	%rs179, %rs383, 255;
	setp.eq.s16 	%p114, %rs179, 0;
	and.b16  	%rs180, %rs78, 255;
	setp.eq.s16 	%p115, %rs180, 0;
	or.pred  	%p116, %p114, %p115;
	@%p116 bra 	$L__BB5_103;
	min.s64 	%rd403, %rd98, %rd403;
	mov.b16 	%rs383, 1;
	bra.uni 	$L__BB5_104;
$L__BB5_103:
	setp.eq.s16 	%p117, %rs179, 0;
	selp.b16 	%rs383, %rs78, %rs383, %p117;
	selp.b64 	%rd403, %rd98, %rd403, %p117;
$L__BB5_104:
	cvt.u32.u16 	%r151, %rs383;
	and.b32  	%r132, %r151, 255;
	mov.b32 	%r148, 4;
	mov.b32 	%r149, 31;
	mov.b32 	%r150, -1;
	// begin inline asm
	shfl.sync.down.b32 %r131, %r132, %r148, %r149, %r150;
	// end inline asm
	// begin inline asm
	shfl.sync.down.b32 %r136, %r137, %r148, %r149, %r150;
	// end inline asm
	mov.b64 	{%r142, %r147}, %rd403;
	// begin inline asm
	shfl.sync.down.b32 %r141, %r142, %r148, %r149, %r150;
	// end inline asm
	// begin inline asm
	shfl.sync.down.b32 %r146, %r147, %r148, %r149, %r150;
	// end inline asm
	mov.b64 	%rd102, {%r141, %r146};
	cvt.u16.u32 	%rs81, %r131;
	setp.gt.s32 	%p118, %r88, 27;
	@%p118 bra 	$L__BB5_108;
	and.b16  	%rs183, %rs383, 255;
	setp.eq.s16 	%p119, %rs183, 0;
	and.b16  	%rs184, %rs81, 255;
	setp.eq.s16 	%p120, %rs184, 0;
	or.pred  	%p121, %p119, %p120;
	@%p121 bra 	$L__BB5_107;
	min.s64 	%rd403, %rd102, %rd403;
	mov.b16 	%rs383, 1;
	bra.uni 	$L__BB5_108;
$L__BB5_107:
	setp.eq.s16 	%p122, %rs183, 0;
	selp.b16 	%rs383, %rs81, %rs383, %p122;
	selp.b64 	%rd403, %rd102, %rd403, %p122;
$L__BB5_108:
	cvt.u32.u16 	%r172, %rs383;
	and.b32  	%r153, %r172, 255;
	mov.b32 	%r169, 8;
	mov.b32 	%r170, 31;
	mov.b32 	%r171, -1;
	// begin inline asm
	shfl.sync.down.b32 %r152, %r153, %r169, %r170, %r171;
	// end inline asm
	// begin inline asm
	shfl.sync.down.b32 %r157, %r158, %r169, %r170, %r171;
	// end inline asm
	mov.b64 	{%r163, %r168}, %rd403;
	// begin inline asm
	shfl.sync.down.b32 %r162, %r163, %r169, %r170, %r171;
	// end inline asm
	// begin inline asm
	shfl.sync.down.b32 %r167, %r168, %r169, %r170, %r171;
	// end inline asm
	mov.b64 	%rd106, {%r162, %r167};
	cvt.u16.u32 	%rs84, %r152;
	setp.gt.s32 	%p123, %r88, 23;
	@%p123 bra 	$L__BB5_112;
	and.b16  	%rs187, %rs383, 255;
	setp.eq.s16 	%p124, %rs187, 0;
	and.b16  	%rs188, %rs84, 255;
	setp.eq.s16 	%p125, %rs188, 0;
	or.pred  	%p126, %p124, %p125;
	@%p126 bra 	$L__BB5_111;
	min.s64 	%rd403, %rd106, %rd403;
	mov.b16 	%rs383, 1;
	bra.uni 	$L__BB5_112;
$L__BB5_111:
	setp.eq.s16 	%p127, %rs187, 0;
	selp.b16 	%rs383, %rs84, %rs383, %p127;
	selp.b64 	%rd403, %rd106, %rd403, %p127;
$L__BB5_112:
	cvt.u32.u16 	%r193, %rs383;
	and.b32  	%r174, %r193, 255;
	mov.b32 	%r190, 16;
	mov.b32 	%r191, 31;
	mov.b32 	%r192, -1;
	// begin inline asm
	shfl.sync.down.b32 %r173, %r174, %r190, %r191, %r192;
	// end inline asm
	// begin inline asm
	shfl.sync.down.b32 %r178, %r179, %r190, %r191, %r192;
	// end inline asm
	mov.b64 	{%r184, %r189}, %rd403;
	// begin inline asm
	shfl.sync.down.b32 %r183, %r184, %r190, %r191, %r192;
	// end inline asm
	// begin inline asm
	shfl.sync.down.b32 %r188, %r189, %r190, %r191, %r192;
	// end inline asm
	mov.b64 	%rd110, {%r183, %r188};
	cvt.u16.u32 	%rs87, %r173;
	setp.gt.s32 	%p128, %r88, 15;
	@%p128 bra 	$L__BB5_116;
	and.b16  	%rs191, %rs383, 255;
	setp.eq.s16 	%p129, %rs191, 0;
	and.b16  	%rs192, %rs87, 255;
	setp.eq.s16 	%p130, %rs192, 0;
	or.pred  	%p131, %p129, %p130;
	@%p131 bra 	$L__BB5_115;
	min.s64 	%rd403, %rd110, %rd403;
	mov.b16 	%rs383, 1;
	bra.uni 	$L__BB5_116;
$L__BB5_115:
	setp.eq.s16 	%p132, %rs191, 0;
	selp.b16 	%rs383, %rs87, %rs383, %p132;
	selp.b64 	%rd403, %rd110, %rd403, %p132;
$L__BB5_116:
	setp.ne.s32 	%p133, %r88, 0;
	@%p133 bra 	$L__BB5_118;
	shr.u32 	%r194, %r21, 1;
	and.b32  	%r195, %r194, 496;
	mov.u32 	%r196, _ZZN3cub18CUB_300001_SM_10006detail6reduce28DeviceReduceSingleTileKernelINS2_10policy_hubIN4cuda3std3__45tupleIJblEEEyN6thrust24THRUST_300001_SM_1000_NS8cuda_cub9__find_if7functorIS9_EEE10Policy1000ENSB_12zip_iteratorINS8_IJNSD_26transform_input_iterator_tIbNSB_6detail15normal_iteratorINSB_10device_ptrIiEEEE17greater_than_zeroEENSB_17counting_iteratorIlNSB_11use_defaultESS_SS_EEEEEEEPS9_ySF_S9_S9_NS7_10__identityEEEvT0_T1_T2_T3_T4_T6_E12temp_storage;
	add.s32 	%r197, %r196, %r195;
	st.shared.u8 	[%r197+8], %rs383;
	st.shared.u64 	[%r197+16], %rd403;
$L__BB5_118:
	bar.sync 	0;
	setp.ne.s32 	%p134, %r21, 0;
	@%p134 bra 	$L__BB5_120;
	ld.shared.u8 	%rs195, [_ZZN3cub18CUB_300001_SM_10006detail6reduce28DeviceReduceSingleTileKernelINS2_10policy_hubIN4cuda3std3__45tupleIJblEEEyN6thrust24THRUST_300001_SM_1000_NS8cuda_cub9__find_if7functorIS9_EEE10Policy1000ENSB_12zip_iteratorINS8_IJNSD_26transform_input_iterator_tIbNSB_6detail15normal_iteratorINSB_10device_ptrIiEEEE17greater_than_zeroEENSB_17counting_iteratorIlNSB_11use_defaultESS_SS_EEEEEEEPS9_ySF_S9_S9_NS7_10__identityEEEvT0_T1_T2_T3_T4_T6_E12temp_storage+24];
	ld.shared.u64 	%rd237, [_ZZN3cub18CUB_300001_SM_10006detail6reduce28DeviceReduceSingleTileKernelINS2_10policy_hubIN4cuda3std3__45tupleIJblEEEyN6thrust24THRUST_300001_SM_1000_NS8cuda_cub9__find_if7functorIS9_EEE10Policy1000ENSB_12zip_iteratorINS8_IJNSD_26transform_input_iterator_tIbNSB_6detail15normal_iteratorINSB_10device_ptrIiEEEE17greater_than_zeroEENSB_17counting_iteratorIlNSB_11use_defaultESS_SS_EEEEEEEPS9_ySF_S9_S9_NS7_10__identityEEEvT0_T1_T2_T3_T4_T6_E12temp_storage+32];
	and.b16  	%rs196, %rs383, 255;
	setp.eq.s16 	%p135, %rs196, 0;
	setp.eq.s16 	%p136, %rs195, 0;
	min.s64 	%rd238, %rd237, %rd403;
	selp.b16 	%rs197, %rs383, 1, %p136;
	selp.b16 	%rs198, %rs195, %rs197, %p135;
	and.b16  	%rs199, %rs198, 255;
	selp.b64 	%rd239, %rd403, %rd238, %p136;
	selp.b64 	%rd240, %rd237, %rd239, %p135;
	ld.shared.u8 	%rs200, [_ZZN3cub18CUB_300001_SM_10006detail6reduce28DeviceReduceSingleTileKernelINS2_10policy_hubIN4cuda3std3__45tupleIJblEEEyN6thrust24THRUST_300001_SM_1000_NS8cuda_cub9__find_if7functorIS9_EEE10Policy1000ENSB_12zip_iteratorINS8_IJNSD_26transform_input_iterator_tIbNSB_6detail15normal_iteratorINSB_10device_ptrIiEEEE17greater_than_zeroEENSB_17counting_iteratorIlNSB_11use_defaultESS_SS_EEEEEEEPS9_ySF_S9_S9_NS7_10__identityEEEvT0_T1_T2_T3_T4_T6_E12temp_storage+40];
	ld.shared.u64 	%rd241, [_ZZN3cub18CUB_300001_SM_10006detail6reduce28DeviceReduceSingleTileKernelINS2_10policy_hubIN4cuda3std3__45tupleIJblEEEyN6thrust24THRUST_300001_SM_1000_NS8cuda_cub9__find_if7functorIS9_EEE10Policy1000ENSB_12zip_iteratorINS8_IJNSD_26transform_input_iterator_tIbNSB_6detail15normal_iteratorINSB_10device_ptrIiEEEE17greater_than_zeroEENSB_17counting_iteratorIlNSB_11use_defaultESS_SS_EEEEEEEPS9_ySF_S9_S9_NS7_10__identityEEEvT0_T1_T2_T3_T4_T6_E12temp_storage+48];
	setp.eq.s16 	%p137, %rs199, 0;
	setp.eq.s16 	%p138, %rs200, 0;
	min.s64 	%rd242, %rd241, %rd240;
	selp.b16 	%rs201, %rs198, 1, %p138;
	selp.b16 	%rs202, %rs200, %rs201, %p137;
	and.b16  	%rs203, %rs202, 255;
	selp.b64 	%rd243, %rd240, %rd242, %p138;
	selp.b64 	%rd244, %rd241, %rd243, %p137;
	ld.shared.u8 	%rs204, [_ZZN3cub18CUB_300001_SM_10006detail6reduce28DeviceReduceSingleTileKernelINS2_10policy_hubIN4cuda3std3__45tupleIJblEEEyN6thrust24THRUST_300001_SM_1000_NS8cuda_cub9__find_if7functorIS9_EEE10Policy1000ENSB_12zip_iteratorINS8_IJNSD_26transform_input_iterator_tIbNSB_6detail15normal_iteratorINSB_10device_ptrIiEEEE17greater_than_zeroEENSB_17counting_iteratorIlNSB_11use_defaultESS_SS_EEEEEEEPS9_ySF_S9_S9_NS7_10__identityEEEvT0_T1_T2_T3_T4_T6_E12temp_storage+56];
	ld.shared.u64 	%rd245, [_ZZN3cub18CUB_300001_SM_10006detail6reduce28DeviceReduceSingleTileKernelINS2_10policy_hubIN4cuda3std3__45tupleIJblEEEyN6thrust24THRUST_300001_SM_1000_NS8cuda_cub9__find_if7functorIS9_EEE10Policy1000ENSB_12zip_iteratorINS8_IJNSD_26transform_input_iterator_tIbNSB_6detail15normal_iteratorINSB_10device_ptrIiEEEE17greater_than_zeroEENSB_17counting_iteratorIlNSB_11use_defaultESS_SS_EEEEEEEPS9_ySF_S9_S9_NS7_10__identityEEEvT0_T1_T2_T3_T4_T6_E12temp_storage+64];
	setp.eq.s16 	%p139, %rs203, 0;
	setp.eq.s16 	%p140, %rs204, 0;
	min.s64 	%rd246, %rd245, %rd244;
	selp.b16 	%rs205, %rs202, 1, %p140;
	selp.b16 	%rs206, %rs204, %rs205, %p139;
	and.b16  	%rs207, %rs206, 255;
	selp.b64 	%rd247, %rd244, %rd246, %p140;
	selp.b64 	%rd248, %rd245, %rd247, %p139;
	ld.shared.u8 	%rs208, [_ZZN3cub18CUB_300001_SM_10006detail6reduce28DeviceReduceSingleTileKernelINS2_10policy_hubIN4cuda3std3__45tupleIJblEEEyN6thrust24THRUST_300001_SM_1000_NS8cuda_cub9__find_if7functorIS9_EEE10Policy1000ENSB_12zip_iteratorINS8_IJNSD_26transform_input_iterator_tIbNSB_6detail15normal_iteratorINSB_10device_ptrIiEEEE17greater_than_zeroEENSB_17counting_iteratorIlNSB_11use_defaultESS_SS_EEEEEEEPS9_ySF_S9_S9_NS7_10__identityEEEvT0_T1_T2_T3_T4_T6_E12temp_storage+72];
	ld.shared.u64 	%rd249, [_ZZN3cub18CUB_300001_SM_10006detail6reduce28DeviceReduceSingleTileKernelINS2_10policy_hubIN4cuda3std3__45tupleIJblEEEyN6thrust24THRUST_300001_SM_1000_NS8cuda_cub9__find_if7functorIS9_EEE10Policy1000ENSB_12zip_iteratorINS8_IJNSD_26transform_input_iterator_tIbNSB_6detail15normal_iteratorINSB_10device_ptrIiEEEE17greater_than_zeroEENSB_17counting_iteratorIlNSB_11use_defaultESS_SS_EEEEEEEPS9_ySF_S9_S9_NS7_10__identityEEEvT0_T1_T2_T3_T4_T6_E12temp_storage+80];
	setp.eq.s16 	%p141, %rs207, 0;
	setp.eq.s16 	%p142, %rs208, 0;
	min.s64 	%rd250, %rd249, %rd248;
	selp.b16 	%rs209, %rs206, 1, %p142;
	selp.b16 	%rs210, %rs208, %rs209, %p141;
	and.b16  	%rs211, %rs210, 255;
	selp.b64 	%rd251, %rd248, %rd250, %p142;
	selp.b64 	%rd252, %rd249, %rd251, %p141;
	ld.shared.u8 	%rs212, [_ZZN3cub18CUB_300001_SM_10006detail6reduce28DeviceReduceSingleTileKernelINS2_10policy_hubIN4cuda3std3__45tupleIJblEEEyN6thrust24THRUST_300001_SM_1000_NS8cuda_cub9__find_if7functorIS9_EEE10Policy1000ENSB_12zip_iteratorINS8_IJNSD_26transform_input_iterator_tIbNSB_6detail15normal_iteratorINSB_10device_ptrIiEEEE17greater_than_zeroEENSB_17counting_iteratorIlNSB_11use_defaultESS_SS_EEEEEEEPS9_ySF_S9_S9_NS7_10__identityEEEvT0_T1_T2_T3_T4_T6_E12temp_storage+88];
	ld.shared.u64 	%rd253, [_ZZN3cub18CUB_300001_SM_10006detail6reduce28DeviceReduceSingleTileKernelINS2_10policy_hubIN4cuda3std3__45tupleIJblEEEyN6thrust24THRUST_300001_SM_1000_NS8cuda_cub9__find_if7functorIS9_EEE10Policy1000ENSB_12zip_iteratorINS8_IJNSD_26transform_input_iterator_tIbNSB_6detail15normal_iteratorINSB_10device_ptrIiEEEE17greater_than_zeroEENSB_17counting_iteratorIlNSB_11use_defaultESS_SS_EEEEEEEPS9_ySF_S9_S9_NS7_10__identityEEEvT0_T1_T2_T3_T4_T6_E12temp_storage+96];
	setp.eq.s16 	%p143, %rs211, 0;
	setp.eq.s16 	%p144, %rs212, 0;
	min.s64 	%rd254, %rd253, %rd252;
	selp.b16 	%rs213, %rs210, 1, %p144;
	selp.b16 	%rs214, %rs212, %rs213, %p143;
	and.b16  	%rs215, %rs214, 255;
	selp.b64 	%rd255, %rd252, %rd254, %p144;
	selp.b64 	%rd256, %rd253, %rd255, %p143;
	ld.shared.u8 	%rs216, [_ZZN3cub18CUB_300001_SM_10006detail6reduce28DeviceReduceSingleTileKernelINS2_10policy_hubIN4cuda3std3__45tupleIJblEEEyN6thrust24THRUST_300001_SM_1000_NS8cuda_cub9__find_if7functorIS9_EEE10Policy1000ENSB_12zip_iteratorINS8_IJNSD_26transform_input_iterator_tIbNSB_6detail15normal_iteratorINSB_10device_ptrIiEEEE17greater_than_zeroEENSB_17counting_iteratorIlNSB_11use_defaultESS_SS_EEEEEEEPS9_ySF_S9_S9_NS7_10__identityEEEvT0_T1_T2_T3_T4_T6_E12temp_storage+104];
	ld.shared.u64 	%rd257, [_ZZN3cub18CUB_300001_SM_10006detail6reduce28DeviceReduceSingleTileKernelINS2_10policy_hubIN4cuda3std3__45tupleIJblEEEyN6thrust24THRUST_300001_SM_1000_NS8cuda_cub9__find_if7functorIS9_EEE10Policy1000ENSB_12zip_iteratorINS8_IJNSD_26transform_input_iterator_tIbNSB_6detail15normal_iteratorINSB_10device_ptrIiEEEE17greater_than_zeroEENSB_17counting_iteratorIlNSB_11use_defaultESS_SS_EEEEEEEPS9_ySF_S9_S9_NS7_10__identityEEEvT0_T1_T2_T3_T4_T6_E12temp_storage+112];
	setp.eq.s16 	%p145, %rs215, 0;
	setp.eq.s16 	%p146, %rs216, 0;
	min.s64 	%rd258, %rd257, %rd256;
	selp.b16 	%rs217, %rs214, 1, %p146;
	selp.b16 	%rs218, %rs216, %rs217, %p145;
	and.b16  	%rs219, %rs218, 255;
	selp.b64 	%rd259, %rd256, %rd258, %p146;
	selp.b64 	%rd260, %rd257, %rd259, %p145;
	ld.shared.u8 	%rs220, [_ZZN3cub18CUB_300001_SM_10006detail6reduce28DeviceReduceSingleTileKernelINS2_10policy_hubIN4cuda3std3__45tupleIJblEEEyN6thrust24THRUST_300001_SM_1000_NS8cuda_cub9__find_if7functorIS9_EEE10Policy1000ENSB_12zip_iteratorINS8_IJNSD_26transform_input_iterator_tIbNSB_6detail15normal_iteratorINSB_10device_ptrIiEEEE17greater_than_zeroEENSB_17counting_iteratorIlNSB_11use_defaultESS_SS_EEEEEEEPS9_ySF_S9_S9_NS7_10__identityEEEvT0_T1_T2_T3_T4_T6_E12temp_storage+120];
	ld.shared.u64 	%rd261, [_ZZN3cub18CUB_300001_SM_10006detail6reduce28DeviceReduceSingleTileKernelINS2_10policy_hubIN4cuda3std3__45tupleIJblEEEyN6thrust24THRUST_300001_SM_1000_NS8cuda_cub9__find_if7functorIS9_EEE10Policy1000ENSB_12zip_iteratorINS8_IJNSD_26transform_input_iterator_tIbNSB_6detail15normal_iteratorINSB_10device_ptrIiEEEE17greater_than_zeroEENSB_17counting_iteratorIlNSB_11use_defaultESS_SS_EEEEEEEPS9_ySF_S9_S9_NS7_10__identityEEEvT0_T1_T2_T3_T4_T6_E12temp_storage+128];
	setp.eq.s16 	%p147, %rs219, 0;
	setp.eq.s16 	%p148, %rs220, 0;
	min.s64 	%rd262, %rd261, %rd260;
	selp.b16 	%rs221, %rs218, 1, %p148;
	selp.b16 	%rs383, %rs220, %rs221, %p147;
	selp.b64 	%rd263, %rd260, %rd262, %p148;
	selp.b64 	%rd403, %rd261, %rd263, %p147;
$L__BB5_120:
	mov.u32 	%r451, %tid.x;
	setp.ne.s32 	%p325, %r451, 0;
	@%p325 bra 	$L__BB5_122;
	setp.eq.s16 	%p326, %rs100, 0;
	and.b16  	%rs371, %rs383, 255;
	setp.eq.s16 	%p327, %rs371, 0;
	min.s64 	%rd391, %rd403, %rd119;
	selp.b16 	%rs372, %rs100, 1, %p327;
	selp.b16 	%rs373, %rs383, %rs372, %p326;
	selp.b64 	%rd392, %rd119, %rd391, %p327;
	selp.b64 	%rd393, %rd403, %rd392, %p326;
	st.global.u8 	[%rd1], %rs373;
	st.global.u64 	[%rd1+8], %rd393;
$L__BB5_122:
	ret;

}
	// .globl	_ZN3cub18CUB_300001_SM_10006detail6reduce18DeviceReduceKernelINS2_10policy_hubIN4cuda3std3__45tupleIJblEEEyN6thrust24THRUST_300001_SM_1000_NS8cuda_cub9__find_if7functorIS9_EEE10Policy1000ENSB_12zip_iteratorINS8_IJNSD_26transform_input_iterator_tIbNSB_6detail15normal_iteratorINSB_10device_ptrIiEEEE17greater_than_zeroEENSB_17counting_iteratorIlNSB_11use_defaultESS_SS_EEEEEEEySF_S9_NS7_10__identityEEEvT0_PT3_T1_NS0_13GridEvenShareIS10_EET2_T4_
.visible .entry _ZN3cub18CUB_300001_SM_10006detail6reduce18DeviceReduceKernelINS2_10policy_hubIN4cuda3std3__45tupleIJblEEEyN6thrust24THRUST_300001_SM_1000_NS8cuda_cub9__find_if7functorIS9_EEE10Policy1000ENSB_12zip_iteratorINS8_IJNSD_26transform_input_iterator_tIbNSB_6detail15normal_iteratorINSB_10device_ptrIiEEEE17greater_than_zeroEENSB_17counting_iteratorIlNSB_11use_defaultESS_SS_EEEEEEEySF_S9_NS7_10__identityEEEvT0_PT3_T1_NS0_13GridEvenShareIS10_EET2_T4_(
	.param .align 8 .b8 _ZN3cub18CUB_300001_SM_10006detail6reduce18DeviceReduceKernelINS2_10policy_hubIN4cuda3std3__45tupleIJblEEEyN6thrust24THRUST_300001_SM_1000_NS8cuda_cub9__find_if7functorIS9_EEE10Policy1000ENSB_12zip_iteratorINS8_IJNSD_26transform_input_iterator_tIbNSB_6detail15normal_iteratorINSB_10device_ptrIiEEEE17greater_than_zeroEENSB_17counting_iteratorIlNSB_11use_defaultESS_SS_EEEEEEEySF_S9_NS7_10__identityEEEvT0_PT3_T1_NS0_13GridEvenShareIS10_EET2_T4__param_0[24],
	.param .u64 .ptr .align 1 _ZN3cub18CUB_300001_SM_10006detail6reduce18DeviceReduceKernelINS2_10policy_hubIN4cuda3std3__45tupleIJblEEEyN6thrust24THRUST_300001_SM_1000_NS8cuda_cub9__find_if7functorIS9_EEE10Policy1000ENSB_12zip_iteratorINS8_IJNSD_26transform_input_iterator_tIbNSB_6detail15normal_iteratorINSB_10device_ptrIiEEEE17greater_than_zeroEENSB_17counting_iteratorIlNSB_11use_defaultESS_SS_EEEEEEEySF_S9_NS7_10__identityEEEvT0_PT3_T1_NS0_13GridEvenShareIS10_EET2_T4__param_1,
	.param .u64 _ZN3cub18CUB_300001_SM_10006detail6reduce18DeviceReduceKernelINS2_10policy_hubIN4cuda3std3__45tupleIJblEEEyN6thrust24THRUST_300001_SM_1000_NS8cuda_cub9__find_if7functorIS9_EEE10Policy1000ENSB_12zip_iteratorINS8_IJNSD_26transform_input_iterator_tIbNSB_6detail15normal_iteratorINSB_10device_ptrIiEEEE17greater_than_zeroEENSB_17counting_iteratorIlNSB_11use_defaultESS_SS_EEEEEEEySF_S9_NS7_10__identityEEEvT0_PT3_T1_NS0_13GridEvenShareIS10_EET2_T4__param_2,
	.param .align 8 .b8 _ZN3cub18CUB_300001_SM_10006detail6reduce18DeviceReduceKernelINS2_10policy_hubIN4cuda3std3__45tupleIJblEEEyN6thrust24THRUST_300001_SM_1000_NS8cuda_cub9__find_if7functorIS9_EEE10Policy1000ENSB_12zip_iteratorINS8_IJNSD_26transform_input_iterator_tIbNSB_6detail15normal_iteratorINSB_10device_ptrIiEEEE17greater_than_zeroEENSB_17counting_iteratorIlNSB_11use_defaultESS_SS_EEEEEEEySF_S9_NS7_10__identityEEEvT0_PT3_T1_NS0_13GridEvenShareIS10_EET2_T4__param_3[72],
	.param .align 1 .b8 _ZN3cub18CUB_300001_SM_10006detail6reduce18DeviceReduceKernelINS2_10policy_hubIN4cuda3std3__45tupleIJblEEEyN6thrust24THRUST_300001_SM_1000_NS8cuda_cub9__find_if7functorIS9_EEE10Policy1000ENSB_12zip_iteratorINS8_IJNSD_26transform_input_iterator_tIbNSB_6detail15normal_iteratorINSB_10device_ptrIiEEEE17greater_than_zeroEENSB_17counting_iteratorIlNSB_11use_defaultESS_SS_EEEEEEEySF_S9_NS7_10__identityEEEvT0_PT3_T1_NS0_13GridEvenShareIS10_EET2_T4__param_4[1],
	.param .align 1 .b8 _ZN3cub18CUB_300001_SM_10006detail6reduce18DeviceReduceKernelINS2_10policy_hubIN4cuda3std3__45tupleIJblEEEyN6thrust24THRUST_300001_SM_1000_NS8cuda_cub9__find_if7functorIS9_EEE10Policy1000ENSB_12zip_iteratorINS8_IJNSD_26transform_input_iterator_tIbNSB_6detail15normal_iteratorINSB_10device_ptrIiEEEE17greater_than_zeroEENSB_17counting_iteratorIlNSB_11use_defaultESS_SS_EEEEEEEySF_S9_NS7_10__identityEEEvT0_PT3_T1_NS0_13GridEvenShareIS10_EET2_T4__param_5[1]
)
.maxntid 256
{
	.reg .pred 	%p<325>;
	.reg .b16 	%rs<400>;
	.reg .b32 	%r<493>;
	.reg .b64 	%rd<456>;
	// demoted variable
	.shared .align 8 .b8 _ZZN3cub18CUB_300001_SM_10006detail6reduce18DeviceReduceKernelINS2_10policy_hubIN4cuda3std3__45tupleIJblEEEyN6thrust24THRUST_300001_SM_1000_NS8cuda_cub9__find_if7functorIS9_EEE10Policy1000ENSB_12zip_iteratorINS8_IJNSD_26transform_input_iterator_tIbNSB_6detail15normal_iteratorINSB_10device_ptrIiEEEE17greater_than_zeroEENSB_17counting_iteratorIlNSB_11use_defaultESS_SS_EEEEEEEySF_S9_NS7_10__identityEEEvT0_PT3_T1_NS0_13GridEvenShareIS10_EET2_T4_E12temp_storage[152];
	ld.param.u64 	%rd3, [_ZN3cub18CUB_300001_SM_10006detail6reduce18DeviceReduceKernelINS2_10policy_hubIN4cuda3std3__45tupleIJblEEEyN6thrust24THRUST_300001_SM_1000_NS8cuda_cub9__find_if7functorIS9_EEE10Policy1000ENSB_12zip_iteratorINS8_IJNSD_26transform_input_iterator_tIbNSB_6detail15normal_iteratorINSB_10device_ptrIiEEEE17greater_than_zeroEENSB_17counting_iteratorIlNSB_11use_defaultESS_SS_EEEEEEEySF_S9_NS7_10__identityEEEvT0_PT3_T1_NS0_13GridEvenShareIS10_EET2_T4__param_0+16];
	ld.param.u64 	%rd1, [_ZN3cub18CUB_300001_SM_10006detail6reduce18DeviceReduceKernelINS2_10policy_hubIN4cuda3std3__45tupleIJblEEEyN6thrust24THRUST_300001_SM_1000_NS8cuda_cub9__find_if7functorIS9_EEE10Policy1000ENSB_12zip_iteratorINS8_IJNSD_26transform_input_iterator_tIbNSB_6detail15normal_iteratorINSB_10device_ptrIiEEEE17greater_than_zeroEENSB_17counting_iteratorIlNSB_11use_defaultESS_SS_EEEEEEEySF_S9_NS7_10__identityEEEvT0_PT3_T1_NS0_13GridEvenShareIS10_EET2_T4__param_3+32];
	ld.param.u32 	%r1, [_ZN3cub18CUB_300001_SM_10006detail6reduce18DeviceReduceKernelINS2_10policy_hubIN4cuda3std3__45tupleIJblEEEyN6thrust24THRUST_300001_SM_1000_NS8cuda_cub9__find_if7functorIS9_EEE10Policy1000ENSB_12zip_iteratorINS8_IJNSD_26transform_input_iterator_tIbNSB_6detail15normal_iteratorINSB_10device_ptrIiEEEE17greater_than_zeroEENSB_17counting_iteratorIlNSB_11use_defaultESS_SS_EEEEEEEySF_S9_NS7_10__identityEEEvT0_PT3_T1_NS0_13GridEvenShareIS10_EET2_T4__param_3+40];
	ld.param.u64 	%rd116, [_ZN3cub18CUB_300001_SM_10006detail6reduce18DeviceReduceKernelINS2_10policy_hubIN4cuda3std3__45tupleIJblEEEyN6thrust24THRUST_300001_SM_1000_NS8cuda_cub9__find_if7functorIS9_EEE10Policy1000ENSB_12zip_iteratorINS8_IJNSD_26transform_input_iterator_tIbNSB_6detail15normal_iteratorINSB_10device_ptrIiEEEE17greater_than_zeroEENSB_17counting_iteratorIlNSB_11use_defaultESS_SS_EEEEEEEySF_S9_NS7_10__identityEEEvT0_PT3_T1_NS0_13GridEvenShareIS10_EET2_T4__param_0];
	cvta.to.global.u64 	%rd2, %rd116;
	mov.u32 	%r2, %ctaid.x;
	shl.b32 	%r47, %r1, 10;
	cvt.s64.s32 	%rd4, %r47;
	shl.b32 	%r48, %r2, 10;
	cvt.u64.u32 	%rd5, %r48;
	sub.s64 	%rd6, %rd1, %rd5;
	setp.gt.u64 	%p1, %rd6, 1023;
	@%p1 bra 	$L__BB6_78;
	cvt.u32.u64 	%r214, %rd5;
	cvt.u32.u64 	%r3, %rd1;
	sub.s32 	%r4, %r3, %r214;
	mov.u32 	%r5, %tid.x;
	setp.ge.s32 	%p148, %r5, %r4;
	mov.b16 	%rs369, 0;
	mov.b64 	%rd424, 0;
	mov.u32 	%r483, %r5;
	@%p148 bra 	$L__BB6_3;
	add.s32 	%r216, %r214, %r5;
	cvt.u64.u32 	%rd263, %r216;
	mul.wide.u32 	%rd264, %r216, 4;
	add.s64 	%rd265, %rd2, %rd264;
	add.s64 	%rd424, %rd3, %rd263;
	ld.global.u32 	%r217, [%rd265];
	setp.gt.s32 	%p149, %r217, 0;
	selp.u16 	%rs369, 1, 0, %p149;
	add.s32 	%r483, %r5, 256;
$L__BB6_3:
	setp.ge.s32 	%p150, %r483, %r4;
	@%p150 bra 	$L__BB6_16;
	not.b32 	%r219, %r483;
	add.s32 	%r8, %r219, %r3;
	sub.s32 	%r220, %r8, %r214;
	shr.u32 	%r221, %r220, 8;
	add.s32 	%r9, %r221, 1;
	and.b32  	%r10, %r9, 7;
	setp.lt.u32 	%p151, %r220, 1792;
	@%p151 bra 	$L__BB6_8;
	add.s32 	%r482, %r483, 1024;
	and.b32  	%r222, %r9, 33554424;
	neg.s32 	%r481, %r222;
$L__BB6_6:
	.pragma "nounroll";
	add.s32 	%r223, %r482, -1024;
	cvt.s64.s32 	%rd267, %r223;
	add.s64 	%rd268, %rd267, %rd5;
	shl.b64 	%rd269, %rd268, 2;
	add.s64 	%rd270, %rd2, %rd269;
	add.s64 	%rd271, %rd268, %rd3;
	ld.global.u32 	%r224, [%rd270];
	setp.gt.s32 	%p152, %r224, 0;
	selp.u16 	%rs214, 1, 0, %p152;
	and.b16  	%rs215, %rs369, 255;
	setp.ne.s16 	%p154, %rs215, 0;
	and.pred  	%p155, %p154, %p152;
	min.s64 	%rd272, %rd271, %rd424;
	setp.eq.s16 	%p156, %rs215, 0;
	selp.b64 	%rd273, %rd271, %rd424, %p156;
	selp.b16 	%rs216, %rs214, %rs369, %p156;
	selp.b64 	%rd274, %rd272, %rd273, %p155;
	selp.b16 	%rs217, 1, %rs216, %p155;
	and.b16  	%rs218, %rs217, 255;
	add.s32 	%r225, %r482, -768;
	cvt.s64.s32 	%rd275, %r225;
	add.s64 	%rd276, %rd275, %rd5;
	add.s64 	%rd277, %rd276, %rd3;
	ld.global.u32 	%r226, [%rd270+1024];
	setp.gt.s32 	%p157, %r226, 0;
	selp.u16 	%rs219, 1, 0, %p157;
	setp.ne.s16 	%p159, %rs218, 0;
	and.pred  	%p160, %p159, %p157;
	min.s64 	%rd278, %rd277, %rd274;
	setp.eq.s16 	%p161, %rs218, 0;
	selp.b64 	%rd279, %rd277, %rd274, %p161;
	selp.b16 	%rs220, %rs219, %rs217, %p161;
	selp.b64 	%rd280, %rd278, %rd279, %p160;
	selp.b16 	%rs221, 1, %rs220, %p160;
	and.b16  	%rs222, %rs221, 255;
	add.s32 	%r227, %r482, -512;
	cvt.s64.s32 	%rd281, %r227;
	add.s64 	%rd282, %rd281, %rd5;
	add.s64 	%rd283, %rd282, %rd3;
	ld.global.u32 	%r228, [%rd270+2048];
	setp.gt.s32 	%p162, %r228, 0;
	selp.u16 	%rs223, 1, 0, %p162;
	setp.ne.s16 	%p164, %rs222, 0;
	and.pred  	%p165, %p164, %p162;
	min.s64 	%rd284, %rd283, %rd280;
	setp.eq.s16 	%p166, %rs222, 0;
	selp.b64 	%rd285, %rd283, %rd280, %p166;
	selp.b16 	%rs224, %rs223, %rs221, %p166;
	selp.b64 	%rd286, %rd284, %rd285, %p165;
	selp.b16 	%rs225, 1, %rs224, %p165;
	and.b16  	%rs226, %rs225, 255;
	add.s32 	%r229, %r482, -256;
	cvt.s64.s32 	%rd287, %r229;
	add.s64 	%rd288, %rd287, %rd5;
	add.s64 	%rd289, %rd288, %rd3;
	ld.global.u32 	%r230, [%rd270+3072];
	setp.gt.s32 	%p167, %r230, 0;
	selp.u16 	%rs227, 1, 0, %p167;
	setp.ne.s16 	%p169, %rs226, 0;
	and.pred  	%p170, %p169, %p167;
	min.s64 	%rd290, %rd289, %rd286;
	setp.eq.s16 	%p171, %rs226, 0;
	selp.b64 	%rd291, %rd289, %rd286, %p171;
	selp.b16 	%rs228, %rs227, %rs225, %p171;
	selp.b64 	%rd292, %rd290, %rd291, %p170;
	selp.b16 	%rs229, 1, %rs228, %p170;
	and.b16  	%rs230, %rs229, 255;
	add.s32 	%r231, %r482, 768;
	cvt.s64.s32 	%rd293, %r482;
	add.s64 	%rd294, %rd293, %rd5;
	add.s64 	%rd295, %rd294, %rd3;
	ld.global.u32 	%r232, [%rd270+4096];
	setp.gt.s32 	%p172, %r232, 0;
	selp.u16 	%rs231, 1, 0, %p172;
	setp.ne.s16 	%p174, %rs230, 0;
	and.pred  	%p175, %p174, %p172;
	min.s64 	%rd296, %rd295, %rd292;
	setp.eq.s16 	%p176, %rs230, 0;
	selp.b64 	%rd297, %rd295, %rd292, %p176;
	selp.b16 	%rs232, %rs231, %rs229, %p176;
	selp.b64 	%rd298, %rd296, %rd297, %p175;
	selp.b16 	%rs233, 1, %rs232, %p175;
	and.b16  	%rs234, %rs233, 255;
	add.s32 	%r233, %r482, 256;
	cvt.s64.s32 	%rd299, %r233;
	add.s64 	%rd300, %rd299, %rd5;
	add.s64 	%rd301, %rd300, %rd3;
	ld.global.u32 	%r234, [%rd270+5120];
	setp.gt.s32 	%p177, %r234, 0;
	selp.u16 	%rs235, 1, 0, %p177;
	setp.ne.s16 	%p179, %rs234, 0;
	and.pred  	%p180, %p179, %p177;
	min.s64 	%rd302, %rd301, %rd298;
	setp.eq.s16 	%p181, %rs234, 0;
	selp.b64 	%rd303, %rd301, %rd298, %p181;
	selp.b16 	%rs236, %rs235, %rs233, %p181;
	selp.b64 	%rd304, %rd302, %rd303, %p180;
	selp.b16 	%rs237, 1, %rs236, %p180;
	and.b16  	%rs238, %rs237, 255;
	add.s32 	%r235, %r482, 512;
	cvt.s64.s32 	%rd305, %r235;
	add.s64 	%rd306, %rd305, %rd5;
	add.s64 	%rd307, %rd306, %rd3;
	ld.global.u32 	%r236, [%rd270+6144];
	setp.gt.s32 	%p182, %r236, 0;
	selp.u16 	%rs239, 1, 0, %p182;
	setp.ne.s16 	%p184, %rs238, 0;
	and.pred  	%p185, %p184, %p182;
	min.s64 	%rd308, %rd307, %rd304;
	setp.eq.s16 	%p186, %rs238, 0;
	selp.b64 	%rd309, %rd307, %rd304, %p186;
	selp.b16 	%rs240, %rs239, %rs237, %p186;
	selp.b64 	%rd310, %rd308, %rd309, %p185;
	selp.b16 	%rs241, 1, %rs240, %p185;
	and.b16  	%rs242, %rs241, 255;
	cvt.s64.s32 	%rd311, %r231;
	add.s64 	%rd312, %rd311, %rd5;
	add.s64 	%rd313, %rd312, %rd3;
	ld.global.u32 	%r237, [%rd270+7168];
	setp.gt.s32 	%p187, %r237, 0;
	selp.u16 	%rs243, 1, 0, %p187;
	setp.ne.s16 	%p189, %rs242, 0;
	and.pred  	%p190, %p189, %p187;
	min.s64 	%rd314, %rd313, %rd310;
	setp.eq.s16 	%p191, %rs242, 0;
	selp.b64 	%rd315, %rd313, %rd310, %p191;
	selp.b16 	%rs244, %rs243, %rs241, %p191;
	selp.b64 	%rd424, %rd314, %rd315, %p190;
	selp.b16 	%rs369, 1, %rs244, %p190;
	add.s32 	%r482, %r482, 2048;
	add.s32 	%r481, %r481, 8;
	setp.ne.s32 	%p192, %r481, 0;
	@%p192 bra 	$L__BB6_6;
	add.s32 	%r483, %r482, -1024;
$L__BB6_8:
	setp.eq.s32 	%p193, %r10, 0;
	@%p193 bra 	$L__BB6_16;
	setp.lt.u32 	%p194, %r10, 4;
	@%p194 bra 	$L__BB6_11;
	cvt.s64.s32 	%rd317, %r483;
	add.s64 	%rd318, %rd317, %rd5;
	shl.b64 	%rd319, %rd318, 2;
	add.s64 	%rd320, %rd2, %rd319;
	add.s64 	%rd321, %rd318, %rd3;
	ld.global.u32 	%r238, [%rd320];
	setp.gt.s32 	%p195, %r238, 0;
	selp.u16 	%rs246, 1, 0, %p195;
	and.b16  	%rs247, %rs369, 255;
	setp.ne.s16 	%p197, %rs247, 0;
	and.pred  	%p198, %p197, %p195;
	min.s64 	%rd322, %rd321, %rd424;
	setp.eq.s16 	%p199, %rs247, 0;
	selp.b64 	%rd323, %rd321, %rd424, %p199;
	selp.b16 	%rs248, %rs246, %rs369, %p199;
	selp.b64 	%rd324, %rd322, %rd323, %p198;
	selp.b16 	%rs249, 1, %rs248, %p198;
	and.b16  	%rs250, %rs249, 255;
	add.s32 	%r239, %r483, 256;
	cvt.s64.s32 	%rd325, %r239;
	add.s64 	%rd326, %rd325, %rd5;
	add.s64 	%rd327, %rd326, %rd3;
	ld.global.u32 	%r240, [%rd320+1024];
	setp.gt.s32 	%p200, %r240, 0;
	selp.u16 	%rs251, 1, 0, %p200;
	setp.ne.s16 	%p202, %rs250, 0;
	and.pred  	%p203, %p202, %p200;
	min.s64 	%rd328, %rd327, %rd324;
	setp.eq.s16 	%p204, %rs250, 0;
	selp.b64 	%rd329, %rd327, %rd324, %p204;
	selp.b16 	%rs252, %rs251, %rs249, %p204;
	selp.b64 	%rd330, %rd328, %rd329, %p203;
	selp.b16 	%rs253, 1, %rs252, %p203;
	and.b16  	%rs254, %rs253, 255;
	add.s32 	%r241, %r483, 512;
	cvt.s64.s32 	%rd331, %r241;
	add.s64 	%rd332, %rd331, %rd5;
	add.s64 	%rd333, %rd332, %rd3;
	ld.global.u32 	%r242, [%rd320+2048];
	setp.gt.s32 	%p205, %r242, 0;
	selp.u16 	%rs255, 1, 0, %p205;
	setp.ne.s16 	%p207, %rs254, 0;
	and.pred  	%p208, %p207, %p205;
	min.s64 	%rd334, %rd333, %rd330;
	setp.eq.s16 	%p209, %rs254, 0;
	selp.b64 	%rd335, %rd333, %rd330, %p209;
	selp.b16 	%rs256, %rs255, %rs253, %p209;
	selp.b64 	%rd336, %rd334, %rd335, %p208;
	selp.b16 	%rs257, 1, %rs256, %p208;
	and.b16  	%rs258, %rs257, 255;
	add.s32 	%r243, %r483, 768;
	cvt.s64.s32 	%rd337, %r243;
	add.s64 	%rd338, %rd337, %rd5;
	add.s64 	%rd339, %rd338, %rd3;
	ld.global.u32 	%r244, [%rd320+3072];
	setp.gt.s32 	%p210, %r244, 0;
	selp.u16 	%rs259, 1, 0, %p210;
	setp.ne.s16 	%p212, %rs258, 0;
	and.pred  	%p213, %p212, %p210;
	min.s64 	%rd340, %rd339, %rd336;
	setp.eq.s16 	%p214, %rs258, 0;
	selp.b64 	%rd341, %rd339, %rd336, %p214;
	selp.b16 	%rs260, %rs259, %rs257, %p214;
	selp.b64 	%rd424, %rd340, %rd341, %p213;
	selp.b16 	%rs369, 1, %rs260, %p213;
	add.s32 	%r483, %r483, 1024;
$L__BB6_11:
	and.b32  	%r245, %r9, 3;
	setp.eq.s32 	%p215, %r245, 0;
	@%p215 bra 	$L__BB6_16;
	setp.eq.s32 	%p216, %r245, 1;
	@%p216 bra 	$L__BB6_14;
	cvt.s64.s32 	%rd343, %r483;
	add.s64 	%rd344, %rd343, %rd5;
	shl.b64 	%rd345, %rd344, 2;
	add.s64 	%rd346, %rd2, %rd345;
	add.s64 	%rd347, %rd344, %rd3;
	ld.global.u32 	%r246, [%rd346];
	setp.gt.s32 	%p217, %r246, 0;
	selp.u16 	%rs262, 1, 0, %p217;
	and.b16  	%rs263, %rs369, 255;
	setp.ne.s16 	%p219, %rs263, 0;
	and.pred  	%p220, %p219, %p217;
	min.s64 	%rd348, %rd347, %rd424;
	setp.eq.s16 	%p221, %rs263, 0;
	selp.b64 	%rd349, %rd347, %rd424, %p221;
	selp.b16 	%rs264, %rs262, %rs369, %p221;
	selp.b64 	%rd350, %rd348, %rd349, %p220;
	selp.b16 	%rs265, 1, %rs264, %p220;
	and.b16  	%rs266, %rs265, 255;
	add.s32 	%r247, %r483, 256;
	cvt.s64.s32 	%rd351, %r247;
	add.s64 	%rd352, %rd351, %rd5;
	add.s64 	%rd353, %rd352, %rd3;
	ld.global.u32 	%r248, [%rd346+1024];
	setp.gt.s32 	%p222, %r248, 0;
	selp.u16 	%rs267, 1, 0, %p222;
	setp.ne.s16 	%p224, %rs266, 0;
	and.pred  	%p225, %p224, %p222;
	min.s64 	%rd354, %rd353, %rd350;
	setp.eq.s16 	%p226, %rs266, 0;
	selp.b64 	%rd355, %rd353, %rd350, %p226;
	selp.b16 	%rs268, %rs267, %rs265, %p226;
	selp.b64 	%rd424, %rd354, %rd355, %p225;
	selp.b16 	%rs369, 1, %rs268, %p225;
	add.s32 	%r483, %r483, 512;
$L__BB6_14:
	and.b32  	%r249, %r8, 256;
	setp.ne.s32 	%p227, %r249, 0;
	@%p227 bra 	$L__BB6_16;
	cvt.s64.s32 	%rd356, %r483;
	add.s64 	%rd357, %rd356, %rd5;
	shl.b64 	%rd358, %rd357, 2;
	add.s64 	%rd359, %rd2, %rd358;
	add.s64 	%rd360, %rd357, %rd3;
	ld.global.u32 	%r250, [%rd359];
	setp.gt.s32 	%p228, %r250, 0;
	selp.u16 	%rs269, 1, 0, %p228;
	and.b16  	%rs270, %rs369, 255;
	setp.ne.s16 	%p230, %rs270, 0;
	and.pred  	%p231, %p230, %p228;
	min.s64 	%rd361, %rd360, %rd424;
	setp.eq.s16 	%p232, %rs270, 0;
	selp.b64 	%rd362, %rd360, %rd424, %p232;
	selp.b16 	%rs271, %rs269, %rs369, %p232;
	selp.b64 	%rd424, %rd361, %rd362, %p231;
	selp.b16 	%rs369, 1, %rs271, %p231;
$L__BB6_16:
	setp.lt.s32 	%p233, %r4, 256;
	@%p233 bra 	$L__BB6_41;
	// begin inline asm
	mov.u32 %r369, %laneid;
	// end inline asm
	cvt.u32.u16 	%r390, %rs369;
	and.b32  	%r371, %r390, 255;
	mov.b32 	%r387, 1;
	mov.b32 	%r388, 31;
	mov.b32 	%r389, -1;
	// begin inline asm
	shfl.sync.down.b32 %r370, %r371, %r387, %r388, %r389;
	// end inline asm
	// begin inline asm
	shfl.sync.down.b32 %r375, %r376, %r387, %r388, %r389;
	// end inline asm
	mov.b64 	{%r381, %r386}, %rd424;
	// begin inline asm
	shfl.sync.down.b32 %r380, %r381, %r387, %r388, %r389;
	// end inline asm
	// begin inline asm
	shfl.sync.down.b32 %r385, %r386, %r387, %r388, %r389;
	// end inline asm
	mov.b64 	%rd21, {%r380, %r385};
	cvt.u16.u32 	%rs15, %r370;
	setp.gt.s32 	%p283, %r369, 30;
	@%p283 bra 	$L__BB6_21;
	and.b16  	%rs313, %rs369, 255;
	setp.eq.s16 	%p284, %rs313, 0;
	and.b16  	%rs314, %rs15, 255;
	setp.eq.s16 	%p285, %rs314, 0;
	or.pred  	%p286, %p284, %p285;
	@%p286 bra 	$L__BB6_20;
	min.s64 	%rd424, %rd21, %rd424;
	mov.b16 	%rs369, 1;
	bra.uni 	$L__BB6_21;
$L__BB6_20:
	setp.eq.s16 	%p287, %rs313, 0;
	selp.b64 	%rd424, %rd21, %rd424, %p287;
	selp.b16 	%rs369, %rs15, %rs369, %p287;
$L__BB6_21:
	cvt.u32.u16 	%r411, %rs369;
	and.b32  	%r392, %r411, 255;
	mov.b32 	%r408, 2;
	mov.b32 	%r409, 31;
	mov.b32 	%r410, -1;
	// begin inline asm
	shfl.sync.down.b32 %r391, %r392, %r408, %r409, %r410;
	// end inline asm
	// begin inline asm
	shfl.sync.down.b32 %r396, %r397, %r408, %r409, %r410;
	// end inline asm
	mov.b64 	{%r402, %r407}, %rd424;
	// begin inline asm
	shfl.sync.down.b32 %r401, %r402, %r408, %r409, %r410;
	// end inline asm
	// begin inline asm
	shfl.sync.down.b32 %r406, %r407, %r408, %r409, %r410;
	// end inline asm
	mov.b64 	%rd25, {%r401, %r406};
	cvt.u16.u32 	%rs18, %r391;
	setp.gt.s32 	%p288, %r369, 29;
	@%p288 bra 	$L__BB6_25;
	and.b16  	%rs317, %rs369, 255;
	setp.eq.s16 	%p289, %rs317, 0;
	and.b16  	%rs318, %rs18, 255;
	setp.eq.s16 	%p290, %rs318, 0;
	or.pred  	%p291, %p289, %p290;
	@%p291 bra 	$L__BB6_24;
	min.s64 	%rd424, %rd25, %rd424;
	mov.b16 	%rs369, 1;
	bra.uni 	$L__BB6_25;
$L__BB6_24:
	setp.eq.s16 	%p292, %rs317, 0;
	selp.b64 	%rd424, %rd25, %rd424, %p292;
	selp.b16 	%rs369, %rs18, %rs369, %p292;
$L__BB6_25:
	cvt.u32.u16 	%r432, %rs369;
	and.b32  	%r413, %r432, 255;
	mov.b32 	%r429, 4;
	mov.b32 	%r430, 31;
	mov.b32 	%r431, -1;
	// begin inline asm
	shfl.sync.down.b32 %r412, %r413, %r429, %r430, %r431;
	// end inline asm
	// begin inline asm
	shfl.sync.down.b32 %r417, %r418, %r429, %r430, %r431;
	// end inline asm
	mov.b64 	{%r423, %r428}, %rd424;
	// begin inline asm
	shfl.sync.down.b32 %r422, %r423, %r429, %r430, %r431;
	// end inline asm
	// begin inline asm
	shfl.sync.down.b32 %r427, %r428, %r429, %r430, %r431;
	// end inline asm
	mov.b64 	%rd29, {%r422, %r427};
	cvt.u16.u32 	%rs21, %r412;
	setp.gt.s32 	%p293, %r369, 27;
	@%p293 bra 	$L__BB6_29;
	and.b16  	%rs321, %rs369, 255;
	setp.eq.s16 	%p294, %rs321, 0;
	and.b16  	%rs322, %rs21, 255;
	setp.eq.s16 	%p295, %rs322, 0;
	or.pred  	%p296, %p294, %p295;
	@%p296 bra 	$L__BB6_28;
	min.s64 	%rd424, %rd29, %rd424;
	mov.b16 	%rs369, 1;
	bra.uni 	$L__BB6_29;
$L__BB6_28:
	setp.eq.s16 	%p297, %rs321, 0;
	selp.b64 	%rd424, %rd29, %rd424, %p297;
	selp.b16 	%rs369, %rs21, %rs369, %p297;
$L__BB6_29:
	cvt.u32.u16 	%r453, %rs369;
	and.b32  	%r434, %r453, 255;
	mov.b32 	%r450, 8;
	mov.b32 	%r451, 31;
	mov.b32 	%r452, -1;
	// begin inline asm
	shfl.sync.down.b32 %r433, %r434, %r450, %r451, %r452;
	// end inline asm
	// begin inline asm
	shfl.sync.down.b32 %r438, %r439, %r450, %r451, %r452;
	// end inline asm
	mov.b64 	{%r444, %r449}, %rd424;
	// begin inline asm
	shfl.sync.down.b32 %r443, %r444, %r450, %r451, %r452;
	// end inline asm
	// begin inline asm
	shfl.sync.down.b32 %r448, %r449, %r450, %r451, %r452;
	// end inline asm
	mov.b64 	%rd33, {%r443, %r448};
	cvt.u16.u32 	%rs24, %r433;
	setp.gt.s32 	%p298, %r369, 23;
	@%p298 bra 	$L__BB6_33;
	and.b16  	%rs325, %rs369, 255;
	setp.eq.s16 	%p299, %rs325, 0;
	and.b16  	%rs326, %rs24, 255;
	setp.eq.s16 	%p300, %rs326, 0;
	or.pred  	%p301, %p299, %p300;
	@%p301 bra 	$L__BB6_32;
	min.s64 	%rd424, %rd33, %rd424;
	mov.b16 	%rs369, 1;
	bra.uni 	$L__BB6_33;
$L__BB6_32:
	setp.eq.s16 	%p302, %rs325, 0;
	selp.b64 	%rd424, %rd33, %rd424, %p302;
	selp.b16 	%rs369, %rs24, %rs369, %p302;
$L__BB6_33:
	cvt.u32.u16 	%r474, %rs369;
	and.b32  	%r455, %r474, 255;
	mov.b32 	%r471, 16;
	mov.b32 	%r472, 31;
	mov.b32 	%r473, -1;
	// begin inline asm
	shfl.sync.down.b32 %r454, %r455, %r471, %r472, %r473;
	// end inline asm
	// begin inline asm
	shfl.sync.down.b32 %r459, %r460, %r471, %r472, %r473;
	// end inline asm
	mov.b64 	{%r465, %r470}, %rd424;
	// begin inline asm
	shfl.sync.down.b32 %r464, %r465, %r471, %r472, %r473;
	// end inline asm
	// begin inline asm
	shfl.sync.down.b32 %r469, %r470, %r471, %r472, %r473;
	// end inline asm
	mov.b64 	%rd37, {%r464, %r469};
	cvt.u16.u32 	%rs27, %r454;
	setp.gt.s32 	%p303, %r369, 15;
	@%p303 bra 	$L__BB6_37;
	and.b16  	%rs329, %rs369, 255;
	setp.eq.s16 	%p304, %rs329, 0;
	and.b16  	%rs330, %rs27, 255;
	setp.eq.s16 	%p305, %rs330, 0;
	or.pred  	%p306, %p304, %p305;
	@%p306 bra 	$L__BB6_36;
	min.s64 	%rd424, %rd37, %rd424;
	mov.b16 	%rs369, 1;
	bra.uni 	$L__BB6_37;
$L__BB6_36:
	setp.eq.s16 	%p307, %rs329, 0;
	selp.b16 	%rs369, %rs27, %rs369, %p307;
	selp.b64 	%rd424, %rd37, %rd424, %p307;
$L__BB6_37:
	setp.ne.s32 	%p308, %r369, 0;
	@%p308 bra 	$L__BB6_39;
	shr.u32 	%r475, %r5, 1;
	and.b32  	%r476, %r475, 496;
	mov.u32 	%r477, _ZZN3cub18CUB_300001_SM_10006detail6reduce18DeviceReduceKernelINS2_10policy_hubIN4cuda3std3__45tupleIJblEEEyN6thrust24THRUST_300001_SM_1000_NS8cuda_cub9__find_if7functorIS9_EEE10Policy1000ENSB_12zip_iteratorINS8_IJNSD_26transform_input_iterator_tIbNSB_6detail15normal_iteratorINSB_10device_ptrIiEEEE17greater_than_zeroEENSB_17counting_iteratorIlNSB_11use_defaultESS_SS_EEEEEEEySF_S9_NS7_10__identityEEEvT0_PT3_T1_NS0_13GridEvenShareIS10_EET2_T4_E12temp_storage;
	add.s32 	%r478, %r477, %r476;
	st.shared.u8 	[%r478+8], %rs369;
	st.shared.u64 	[%r478+16], %rd424;
$L__BB6_39:
	bar.sync 	0;
	setp.ne.s32 	%p309, %r5, 0;
	@%p309 bra 	$L__BB6_118;
	ld.shared.u8 	%rs333, [_ZZN3cub18CUB_300001_SM_10006detail6reduce18DeviceReduceKernelINS2_10policy_hubIN4cuda3std3__45tupleIJblEEEyN6thrust24THRUST_300001_SM_1000_NS8cuda_cub9__find_if7functorIS9_EEE10Policy1000ENSB_12zip_iteratorINS8_IJNSD_26transform_input_iterator_tIbNSB_6detail15normal_iteratorINSB_10device_ptrIiEEEE17greater_than_zeroEENSB_17counting_iteratorIlNSB_11use_defaultESS_SS_EEEEEEEySF_S9_NS7_10__identityEEEvT0_PT3_T1_NS0_13GridEvenShareIS10_EET2_T4_E12temp_storage+24];
	ld.shared.u64 	%rd384, [_ZZN3cub18CUB_300001_SM_10006detail6reduce18DeviceReduceKernelINS2_10policy_hubIN4cuda3std3__45tupleIJblEEEyN6thrust24THRUST_300001_SM_1000_NS8cuda_cub9__find_if7functorIS9_EEE10Policy1000ENSB_12zip_iteratorINS8_IJNSD_26transform_input_iterator_tIbNSB_6detail15normal_iteratorINSB_10device_ptrIiEEEE17greater_than_zeroEENSB_17counting_iteratorIlNSB_11use_defaultESS_SS_EEEEEEEySF_S9_NS7_10__identityEEEvT0_PT3_T1_NS0_13GridEvenShareIS10_EET2_T4_E12temp_storage+32];
	and.b16  	%rs334, %rs369, 255;
	setp.eq.s16 	%p310, %rs334, 0;
	setp.eq.s16 	%p311, %rs333, 0;
	min.s64 	%rd385, %rd384, %rd424;
	selp.b16 	%rs335, %rs369, 1, %p311;
	selp.b16 	%rs336, %rs333, %rs335, %p310;
	and.b16  	%rs337, %rs336, 255;
	selp.b64 	%rd386, %rd424, %rd385, %p311;
	selp.b64 	%rd387, %rd384, %rd386, %p310;
	ld.shared.u8 	%rs338, [_ZZN3cub18CUB_300001_SM_10006detail6reduce18DeviceReduceKernelINS2_10policy_hubIN4cuda3std3__45tupleIJblEEEyN6thrust24THRUST_300001_SM_1000_NS8cuda_cub9__find_if7functorIS9_EEE10Policy1000ENSB_12zip_iteratorINS8_IJNSD_26transform_input_iterator_tIbNSB_6detail15normal_iteratorINSB_10device_ptrIiEEEE17greater_than_zeroEENSB_17counting_iteratorIlNSB_11use_defaultESS_SS_EEEEEEEySF_S9_NS7_10__identityEEEvT0_PT3_T1_NS0_13GridEvenShareIS10_EET2_T4_E12temp_storage+40];
	ld.shared.u64 	%rd388, [_ZZN3cub18CUB_300001_SM_10006detail6reduce18DeviceReduceKernelINS2_10policy_hubIN4cuda3std3__45tupleIJblEEEyN6thrust24THRUST_300001_SM_1000_NS8cuda_cub9__find_if7functorIS9_EEE10Policy1000ENSB_12zip_iteratorINS8_IJNSD_26transform_input_iterator_tIbNSB_6detail15normal_iteratorINSB_10device_ptrIiEEEE17greater_than_zeroEENSB_17counting_iteratorIlNSB_11use_defaultESS_SS_EEEEEEEySF_S9_NS7_10__identityEEEvT0_PT3_T1_NS0_13GridEvenShareIS10_EET2_T4_E12temp_storage+48];
	setp.eq.s16 	%p312, %rs337, 0;
	setp.eq.s16 	%p313, %rs338, 0;
	min.s64 	%rd389, %rd388, %rd387;
	selp.b16 	%rs339, %rs336, 1, %p313;
	selp.b16 	%rs340, %rs338, %rs339, %p312;
	and.b16  	%rs341, %rs340, 255;
	selp.b64 	%rd390, %rd387, %rd389, %p313;
	selp.b64 	%rd391, %rd388, %rd390, %p312;
	ld.shared.u8 	%rs342, [_ZZN3cub18CUB_300001_SM_10006detail6reduce18DeviceReduceKernelINS2_10policy_hubIN4cuda3std3__45tupleIJblEEEyN6thrust24THRUST_300001_SM_1000_NS8cuda_cub9__find_if7functorIS9_EEE10Policy1000ENSB_12zip_iteratorINS8_IJNSD_26transform_input_iterator_tIbNSB_6detail15normal_iteratorINSB_10device_ptrIiEEEE17greater_than_zeroEENSB_17counting_iteratorIlNSB_11use_defaultESS_SS_EEEEEEEySF_S9_NS7_10__identityEEEvT0_PT3_T1_NS0_13GridEvenShareIS10_EET2_T4_E12temp_storage+56];
	ld.shared.u64 	%rd392, [_ZZN3cub18CUB_300001_SM_10006detail6reduce18DeviceReduceKernelINS2_10policy_hubIN4cuda3std3__45tupleIJblEEEyN6thrust24THRUST_300001_SM_1000_NS8cuda_cub9__find_if7functorIS9_EEE10Policy1000ENSB_12zip_iteratorINS8_IJNSD_26transform_input_iterator_tIbNSB_6detail15normal_iteratorINSB_10device_ptrIiEEEE17greater_than_zeroEENSB_17counting_iteratorIlNSB_11use_defaultESS_SS_EEEEEEEySF_S9_NS7_10__identityEEEvT0_PT3_T1_NS0_13GridEvenShareIS10_EET2_T4_E12temp_storage+64];
	setp.eq.s16 	%p314, %rs341, 0;
	setp.eq.s16 	%p315, %rs342, 0;
	min.s64 	%rd393, %rd392, %rd391;
	selp.b16 	%rs343, %rs340, 1, %p315;
	selp.b16 	%rs344, %rs342, %rs343, %p314;
	and.b16  	%rs345, %rs344, 255;
	selp.b64 	%rd394, %rd391, %rd393, %p315;
	selp.b64 	%rd395, %rd392, %rd394, %p314;
	ld.shared.u8 	%rs346, [_ZZN3cub18CUB_300001_SM_10006detail6reduce18DeviceReduceKernelINS2_10policy_hubIN4cuda3std3__45tupleIJblEEEyN6thrust24THRUST_300001_SM_1000_NS8cuda_cub9__find_if7functorIS9_EEE10Policy1000ENSB_12zip_iteratorINS8_IJNSD_26transform_input_iterator_tIbNSB_6detail15normal_iteratorINSB_10device_ptrIiEEEE17greater_than_zeroEENSB_17counting_iteratorIlNSB_11use_defaultESS_SS_EEEEEEEySF_S9_NS7_10__identityEEEvT0_PT3_T1_NS0_13GridEvenShareIS10_EET2_T4_E12temp_storage+72];
	ld.shared.u64 	%rd396, [_ZZN3cub18CUB_300001_SM_10006detail6reduce18DeviceReduceKernelINS2_10policy_hubIN4cuda3std3__45tupleIJblEEEyN6thrust24THRUST_300001_SM_1000_NS8cuda_cub9__find_if7functorIS9_EEE10Policy1000ENSB_12zip_iteratorINS8_IJNSD_26transform_input_iterator_tIbNSB_6detail15normal_iteratorINSB_10device_ptrIiEEEE17greater_than_zeroEENSB_17counting_iteratorIlNSB_11use_defaultESS_SS_EEEEEEEySF_S9_NS7_10__identityEEEvT0_PT3_T1_NS0_13GridEvenShareIS10_EET2_T4_E12temp_storage+80];
	setp.eq.s16 	%p316, %rs345, 0;
	setp.eq.s16 	%p317, %rs346, 0;
	min.s64 	%rd397, %rd396, %rd395;
	selp.b16 	%rs347, %rs344, 1, %p317;
	selp.b16 	%rs348, %rs346, %rs347, %p316;
	and.b16  	%rs349, %rs348, 255;
	selp.b64 	%rd398, %rd395, %rd397, %p317;
	selp.b64 	%rd399, %rd396, %rd398, %p316;
	ld.shared.u8 	%rs350, [_ZZN3cub18CUB_300001_SM_10006detail6reduce18DeviceReduceKernelINS2_10policy_hubIN4cuda3std3__45tupleIJblEEEyN6thrust24THRUST_300001_SM_1000_NS8cuda_cub9__find_if7functorIS9_EEE10Policy1000ENSB_12zip_iteratorINS8_IJNSD_26transform_input_iterator_tIbNSB_6detail15normal_iteratorINSB_10device_ptrIiEEEE17greater_than_zeroEENSB_17counting_iteratorIlNSB_11use_defaultESS_SS_EEEEEEEySF_S9_NS7_10__identityEEEvT0_PT3_T1_NS0_13GridEvenShareIS10_EET2_T4_E12temp_storage+88];
	ld.shared.u64 	%rd400, [_ZZN3cub18CUB_300001_SM_10006detail6reduce18DeviceReduceKernelINS2_10policy_hubIN4cuda3std3__45tupleIJblEEEyN6thrust24THRUST_300001_SM_1000_NS8cuda_cub9__find_if7functorIS9_EEE10Policy1000ENSB_12zip_iteratorINS8_IJNSD_26transform_input_iterator_tIbNSB_6detail15normal_iteratorINSB_10device_ptrIiEEEE17greater_than_zeroEENSB_17counting_iteratorIlNSB_11use_defaultESS_SS_EEEEEEEySF_S9_NS7_10__identityEEEvT0_PT3_T1_NS0_13GridEvenShareIS10_EET2_T4_E12temp_storage+96];
	setp.eq.s16 	%p318, %rs349, 0;
	setp.eq.s16 	%p319, %rs350, 0;
	min.s64 	%rd401, %rd400, %rd399;
	selp.b16 	%rs351, %rs348, 1, %p319;
	selp.b16 	%rs352, %rs350, %rs351, %p318;
	and.b16  	%rs353, %rs352, 255;
	selp.b64 	%rd402, %rd399, %rd401, %p319;
	selp.b64 	%rd403, %rd400, %rd402, %p318;
	ld.shared.u8 	%rs354, [_ZZN3cub18CUB_300001_SM_10006detail6reduce18DeviceReduceKernelINS2_10policy_hubIN4cuda3std3__45tupleIJblEEEyN6thrust24THRUST_300001_SM_1000_NS8cuda_cub9__find_if7functorIS9_EEE10Policy1000ENSB_12zip_iteratorINS8_IJNSD_26transform_input_iterator_tIbNSB_6detail15normal_iteratorINSB_10device_ptrIiEEEE17greater_than_zeroEENSB_17counting_iteratorIlNSB_11use_defaultESS_SS_EEEEEEEySF_S9_NS7_10__identityEEEvT0_PT3_T1_NS0_13GridEvenShareIS10_EET2_T4_E12temp_storage+104];
	ld.shared.u64 	%rd404, [_ZZN3cub18CUB_300001_SM_10006detail6reduce18DeviceReduceKernelINS2_10policy_hubIN4cuda3std3__45tupleIJblEEEyN6thrust24THRUST_300001_SM_1000_NS8cuda_cub9__find_if7functorIS9_EEE10Policy1000ENSB_12zip_iteratorINS8_IJNSD_26transform_input_iterator_tIbNSB_6detail15normal_iteratorINSB_10device_ptrIiEEEE17greater_than_zeroEENSB_17counting_iteratorIlNSB_11use_defaultESS_SS_EEEEEEEySF_S9_NS7_10__identityEEEvT0_PT3_T1_NS0_13GridEvenShareIS10_EET2_T4_E12temp_storage+112];
	setp.eq.s16 	%p320, %rs353, 0;
	setp.eq.s16 	%p321, %rs354, 0;
	min.s64 	%rd405, %rd404, %rd403;
	selp.b16 	%rs355, %rs352, 1, %p321;
	selp.b16 	%rs356, %rs354, %rs355, %p320;
	and.b16  	%rs357, %rs356, 255;
	selp.b64 	%rd406, %rd403, %rd405, %p321;
	selp.b64 	%rd407, %rd404, %rd406, %p320;
	ld.shared.u8 	%rs358, [_ZZN3cub18CUB_300001_SM_10006detail6reduce18DeviceReduceKernelINS2_10policy_hubIN4cuda3std3__45tupleIJblEEEyN6thrust24THRUST_300001_SM_1000_NS8cuda_cub9__find_if7functorIS9_EEE10Policy1000ENSB_12zip_iteratorINS8_IJNSD_26transform_input_iterator_tIbNSB_6detail15normal_iteratorINSB_10device_ptrIiEEEE17greater_than_zeroEENSB_17counting_iteratorIlNSB_11use_defaultESS_SS_EEEEEEEySF_S9_NS7_10__identityEEEvT0_PT3_T1_NS0_13GridEvenShareIS10_EET2_T4_E12temp_storage+120];
	ld.shared.u64 	%rd408, [_ZZN3cub18CUB_300001_SM_10006detail6reduce18DeviceReduceKernelINS2_10policy_hubIN4cuda3std3__45tupleIJblEEEyN6thrust24THRUST_300001_SM_1000_NS8cuda_cub9__find_if7functorIS9_EEE10Policy1000ENSB_12zip_iteratorINS8_IJNSD_26transform_input_iterator_tIbNSB_6detail15normal_iteratorINSB_10device_ptrIiEEEE17greater_than_zeroEENSB_17counting_iteratorIlNSB_11use_defaultESS_SS_EEEEEEEySF_S9_NS7_10__identityEEEvT0_PT3_T1_NS0_13GridEvenShareIS10_EET2_T4_E12temp_storage+128];
	setp.eq.s16 	%p322, %rs357, 0;
	setp.eq.s16 	%p323, %rs358, 0;
	min.s64 	%rd409, %rd408, %rd407;
	selp.b16 	%rs359, %rs356, 1, %p323;
	selp.b16 	%rs369, %rs358, %rs359, %p322;
	selp.b64 	%rd410, %rd407, %rd409, %p323;
	selp.b64 	%rd424, %rd408, %rd410, %p322;
	bra.uni 	$L__BB6_118;
$L__BB6_41:
	// begin inline asm
	mov.u32 %r251, %laneid;
	// end inline asm
	and.b32  	%r272, %r5, 992;
	add.s32 	%r273, %r272, 32;
	setp.gt.s32 	%p234, %r273, %r4;
	not.b32 	%r274, %r272;
	add.s32 	%r275, %r4, %r274;
	selp.b32 	%r270, %r275, 31, %p234;
	cvt.u32.u16 	%r276, %rs369;
	and.b32  	%r253, %r276, 255;
	mov.b32 	%r269, 1;
	mov.b32 	%r271, -1;
	// begin inline asm
	shfl.sync.down.b32 %r252, %r253, %r269, %r270, %r271;
	// end inline asm
	// begin inline asm
	shfl.sync.down.b32 %r257, %r258, %r269, %r270, %r271;
	// end inline asm
	mov.b64 	{%r263, %r268}, %rd424;
	// begin inline asm
	shfl.sync.down.b32 %r262, %r263, %r269, %r270, %r271;
	// end inline asm
	// begin inline asm
	shfl.sync.down.b32 %r267, %r268, %r269, %r270, %r271;
	// end inline asm
	mov.b64 	%rd42, {%r262, %r267};
	cvt.u16.u32 	%rs31, %r252;
	setp.ge.s32 	%p235, %r251, %r270;
	@%p235 bra 	$L__BB6_45;
	and.b16  	%rs272, %rs369, 255;
	setp.eq.s16 	%p236, %rs272, 0;
	and.b16  	%rs273, %rs31, 255;
	setp.eq.s16 	%p237, %rs273, 0;
	or.pred  	%p238, %p236, %p237;
	@%p238 bra 	$L__BB6_44;
	min.s64 	%rd424, %rd42, %rd424;
	mov.b16 	%rs369, 1;
	bra.uni 	$L__BB6_45;
$L__BB6_44:
	setp.eq.s16 	%p239, %rs272, 0;
	selp.b16 	%rs369, %rs31, %rs369, %p239;
	selp.b64 	%rd424, %rd42, %rd424, %p239;
$L__BB6_45:
	cvt.u32.u16 	%r297, %rs369;
	and.b32  	%r278, %r297, 255;
	mov.b32 	%r294, 2;
	mov.b32 	%r296, -1;
	// begin inline asm
	shfl.sync.down.b32 %r277, %r278, %r294, %r270, %r296;
	// end inline asm
	// begin inline asm
	shfl.sync.down.b32 %r282, %r283, %r294, %r270, %r296;
	// end inline asm
	mov.b64 	{%r288, %r293}, %rd424;
	// begin inline asm
	shfl.sync.down.b32 %r287, %r288, %r294, %r270, %r296;
	// end inline asm
	// begin inline asm
	shfl.sync.down.b32 %r292, %r293, %r294, %r270, %r296;
	// end inline asm
	mov.b64 	%rd46, {%r287, %r292};
	cvt.u16.u32 	%rs34, %r277;
	add.s32 	%r298, %r251, 2;
	setp.gt.s32 	%p240, %r298, %r270;
	@%p240 bra 	$L__BB6_49;
	and.b16  	%rs276, %rs369, 255;
	setp.eq.s16 	%p241, %rs276, 0;
	and.b16  	%rs277, %rs34, 255;
	setp.eq.s16 	%p242, %rs277, 0;
	or.pred  	%p243, %p241, %p242;
	@%p243 bra 	$L__BB6_48;
	min.s64 	%rd424, %rd46, %rd424;
	mov.b16 	%rs369, 1;
	bra.uni 	$L__BB6_49;
$L__BB6_48:
	setp.eq.s16 	%p244, %rs276, 0;
	selp.b16 	%rs369, %rs34, %rs369, %p244;
	selp.b64 	%rd424, %rd46, %rd424, %p244;
$L__BB6_49:
	cvt.u32.u16 	%r319, %rs369;
	and.b32  	%r300, %r319, 255;
	mov.b32 	%r316, 4;
	mov.b32 	%r318, -1;
	// begin inline asm
	shfl.sync.down.b32 %r299, %r300, %r316, %r270, %r318;
	// end inline asm
	// begin inline asm
	shfl.sync.down.b32 %r304, %r305, %r316, %r270, %r318;
	// end inline asm
	mov.b64 	{%r310, %r315}, %rd424;
	// begin inline asm
	shfl.sync.down.b32 %r309, %r310, %r316, %r270, %r318;
	// end inline asm
	// begin inline asm
	shfl.sync.down.b32 %r314, %r315, %r316, %r270, %r318;
	// end inline asm
	mov.b64 	%rd50, {%r309, %r314};
	cvt.u16.u32 	%rs37, %r299;
	add.s32 	%r320, %r251, 4;
	setp.gt.s32 	%p245, %r320, %r270;
	@%p245 bra 	$L__BB6_53;
	and.b16  	%rs280, %rs369, 255;
	setp.eq.s16 	%p246, %rs280, 0;
	and.b16  	%rs281, %rs37, 255;
	setp.eq.s16 	%p247, %rs281, 0;
	or.pred  	%p248, %p246, %p247;
	@%p248 bra 	$L__BB6_52;
	min.s64 	%rd424, %rd50, %rd424;
	mov.b16 	%rs369, 1;
	bra.uni 	$L__BB6_53;
$L__BB6_52:
	setp.eq.s16 	%p249, %rs280, 0;
	selp.b16 	%rs369, %rs37, %rs369, %p249;
	selp.b64 	%rd424, %rd50, %rd424, %p249;
$L__BB6_53:
	cvt.u32.u16 	%r341, %rs369;
	and.b32  	%r322, %r341, 255;
	mov.b32 	%r338, 8;
	mov.b32 	%r340, -1;
	// begin inline asm
	shfl.sync.down.b32 %r321, %r322, %r338, %r270, %r340;
	// end inline asm
	// begin inline asm
	shfl.sync.down.b32 %r326, %r327, %r338, %r270, %r340;
	// end inline asm
	mov.b64 	{%r332, %r337}, %rd424;
	// begin inline asm
	shfl.sync.down.b32 %r331, %r332, %r338, %r270, %r340;
	// end inline asm
	// begin inline asm
	shfl.sync.down.b32 %r336, %r337, %r338, %r270, %r340;
	// end inline asm
	mov.b64 	%rd54, {%r331, %r336};
	cvt.u16.u32 	%rs40, %r321;
	add.s32 	%r342, %r251, 8;
	setp.gt.s32 	%p250, %r342, %r270;
	@%p250 bra 	$L__BB6_57;
	and.b16  	%rs284, %rs369, 255;
	setp.eq.s16 	%p251, %rs284, 0;
	and.b16  	%rs285, %rs40, 255;
	setp.eq.s16 	%p252, %rs285, 0;
	or.pred  	%p253, %p251, %p252;
	@%p253 bra 	$L__BB6_56;
	min.s64 	%rd424, %rd54, %rd424;
	mov.b16 	%rs369, 1;
	bra.uni 	$L__BB6_57;
$L__BB6_56:
	setp.eq.s16 	%p254, %rs284, 0;
	selp.b16 	%rs369, %rs40, %rs369, %p254;
	selp.b64 	%rd424, %rd54, %rd424, %p254;
$L__BB6_57:
	cvt.u32.u16 	%r363, %rs369;
	and.b32  	%r344, %r363, 255;
	mov.b32 	%r360, 16;
	mov.b32 	%r362, -1;
	// begin inline asm
	shfl.sync.down.b32 %r343, %r344, %r360, %r270, %r362;
	// end inline asm
	// begin inline asm
	shfl.sync.down.b32 %r348, %r349, %r360, %r270, %r362;
	// end inline asm
	mov.b64 	{%r354, %r359}, %rd424;
	// begin inline asm
	shfl.sync.down.b32 %r353, %r354, %r360, %r270, %r362;
	// end inline asm
	// begin inline asm
	shfl.sync.down.b32 %r358, %r359, %r360, %r270, %r362;
	// end inline asm
	mov.b64 	%rd58, {%r353, %r358};
	cvt.u16.u32 	%rs43, %r343;
	add.s32 	%r364, %r251, 16;
	setp.gt.s32 	%p255, %r364, %r270;
	@%p255 bra 	$L__BB6_61;
	and.b16  	%rs288, %rs369, 255;
	setp.eq.s16 	%p256, %rs288, 0;
	and.b16  	%rs289, %rs43, 255;
	setp.eq.s16 	%p257, %rs289, 0;
	or.pred  	%p258, %p256, %p257;
	@%p258 bra 	$L__BB6_60;
	min.s64 	%rd424, %rd58, %rd424;
	mov.b16 	%rs369, 1;
	bra.uni 	$L__BB6_61;
$L__BB6_60:
	setp.eq.s16 	%p259, %rs288, 0;
	selp.b16 	%rs369, %rs43, %rs369, %p259;
	selp.b64 	%rd424, %rd58, %rd424, %p259;
$L__BB6_61:
	setp.ne.s32 	%p260, %r251, 0;
	@%p260 bra 	$L__BB6_63;
	shr.u32 	%r365, %r5, 1;
	and.b32  	%r366, %r365, 496;
	mov.u32 	%r367, _ZZN3cub18CUB_300001_SM_10006detail6reduce18DeviceReduceKernelINS2_10policy_hubIN4cuda3std3__45tupleIJblEEEyN6thrust24THRUST_300001_SM_1000_NS8cuda_cub9__find_if7functorIS9_EEE10Policy1000ENSB_12zip_iteratorINS8_IJNSD_26transform_input_iterator_tIbNSB_6detail15normal_iteratorINSB_10device_ptrIiEEEE17greater_than_zeroEENSB_17counting_iteratorIlNSB_11use_defaultESS_SS_EEEEEEEySF_S9_NS7_10__identityEEEvT0_PT3_T1_NS0_13GridEvenShareIS10_EET2_T4_E12temp_storage;
	add.s32 	%r368, %r367, %r366;
	st.shared.u8 	[%r368+8], %rs369;
	st.shared.u64 	[%r368+16], %rd424;
$L__BB6_63:
	bar.sync 	0;
	setp.ne.s32 	%p261, %r5, 0;
	@%p261 bra 	$L__BB6_118;
	setp.lt.s32 	%p262, %r4, 33;
	@%p262 bra 	$L__BB6_66;
	ld.shared.u8 	%rs292, [_ZZN3cub18CUB_300001_SM_10006detail6reduce18DeviceReduceKernelINS2_10policy_hubIN4cuda3std3__45tupleIJblEEEyN6thrust24THRUST_300001_SM_1000_NS8cuda_cub9__find_if7functorIS9_EEE10Policy1000ENSB_12zip_iteratorINS8_IJNSD_26transform_input_iterator_tIbNSB_6detail15normal_iteratorINSB_10device_ptrIiEEEE17greater_than_zeroEENSB_17counting_iteratorIlNSB_11use_defaultESS_SS_EEEEEEEySF_S9_NS7_10__identityEEEvT0_PT3_T1_NS0_13GridEvenShareIS10_EET2_T4_E12temp_storage+24];
	ld.shared.u64 	%rd363, [_ZZN3cub18CUB_300001_SM_10006detail6reduce18DeviceReduceKernelINS2_10policy_hubIN4cuda3std3__45tupleIJblEEEyN6thrust24THRUST_300001_SM_1000_NS8cuda_cub9__find_if7functorIS9_EEE10Policy1000ENSB_12zip_iteratorINS8_IJNSD_26transform_input_iterator_tIbNSB_6detail15normal_iteratorINSB_10device_ptrIiEEEE17greater_than_zeroEENSB_17counting_iteratorIlNSB_11use_defaultESS_SS_EEEEEEEySF_S9_NS7_10__identityEEEvT0_PT3_T1_NS0_13GridEvenShareIS10_EET2_T4_E12temp_storage+32];
	and.b16  	%rs293, %rs369, 255;
	setp.eq.s16 	%p263, %rs293, 0;
	setp.eq.s16 	%p264, %rs292, 0;
	min.s64 	%rd364, %rd363, %rd424;
	selp.b16 	%rs294, %rs369, 1, %p264;
	selp.b16 	%rs369, %rs292, %rs294, %p263;
	selp.b64 	%rd365, %rd424, %rd364, %p264;
	selp.b64 	%rd424, %rd363, %rd365, %p263;
$L__BB6_66:
	setp.lt.s32 	%p265, %r4, 65;
	@%p265 bra 	$L__BB6_68;
	ld.shared.u8 	%rs295, [_ZZN3cub18CUB_300001_SM_10006detail6reduce18DeviceReduceKernelINS2_10policy_hubIN4cuda3std3__45tupleIJblEEEyN6thrust24THRUST_300001_SM_1000_NS8cuda_cub9__find_if7functorIS9_EEE10Policy1000ENSB_12zip_iteratorINS8_IJNSD_26transform_input_iterator_tIbNSB_6detail15normal_iteratorINSB_10device_ptrIiEEEE17greater_than_zeroEENSB_17counting_iteratorIlNSB_11use_defaultESS_SS_EEEEEEEySF_S9_NS7_10__identityEEEvT0_PT3_T1_NS0_13GridEvenShareIS10_EET2_T4_E12temp_storage+40];
	ld.shared.u64 	%rd366, [_ZZN3cub18CUB_300001_SM_10006detail6reduce18DeviceReduceKernelINS2_10policy_hubIN4cuda3std3__45tupleIJblEEEyN6thrust24THRUST_300001_SM_1000_NS8cuda_cub9__find_if7functorIS9_EEE10Policy1000ENSB_12zip_iteratorINS8_IJNSD_26transform_input_iterator_tIbNSB_6detail15normal_iteratorINSB_10device_ptrIiEEEE17greater_than_zeroEENSB_17counting_iteratorIlNSB_11use_defaultESS_SS_EEEEEEEySF_S9_NS7_10__identityEEEvT0_PT3_T1_NS0_13GridEvenShareIS10_EET2_T4_E12temp_storage+48];
	and.b16  	%rs296, %rs369, 255;
	setp.eq.s16 	%p266, %rs296, 0;
	setp.eq.s16 	%p267, %rs295, 0;
	min.s64 	%rd367, %rd366, %rd424;
	selp.b16 	%rs297, %rs369, 1, %p267;
	selp.b16 	%rs369, %rs295, %rs297, %p266;
	selp.b64 	%rd368, %rd424, %rd367, %p267;
	selp.b64 	%rd424, %rd366, %rd368, %p266;
$L__BB6_68:
	setp.lt.s32 	%p268, %r4, 97;
	@%p268 bra 	$L__BB6_70;
	ld.shared.u8 	%rs298, [_ZZN3cub18CUB_300001_SM_10006detail6reduce18DeviceReduceKernelINS2_10policy_hubIN4cuda3std3__45tupleIJblEEEyN6thrust24THRUST_300001_SM_1000_NS8cuda_cub9__find_if7functorIS9_EEE10Policy1000ENSB_12zip_iteratorINS8_IJNSD_26transform_input_iterator_tIbNSB_6detail15normal_iteratorINSB_10device_ptrIiEEEE17greater_than_zeroEENSB_17counting_iteratorIlNSB_11use_defaultESS_SS_EEEEEEEySF_S9_NS7_10__identityEEEvT0_PT3_T1_NS0_13GridEvenShareIS10_EET2_T4_E12temp_storage+56];
	ld.shared.u64 	%rd369, [_ZZN3cub18CUB_300001_SM_10006detail6reduce18DeviceReduceKernelINS2_10policy_hubIN4cuda3std3__45tupleIJblEEEyN6thrust24THRUST_300001_SM_1000_NS8cuda_cub9__find_if7functorIS9_EEE10Policy1000ENSB_12zip_iteratorINS8_IJNSD_26transform_input_iterator_tIbNSB_6detail15normal_iteratorINSB_10device_ptrIiEEEE17greater_than_zeroEENSB_17counting_iteratorIlNSB_11use_defaultESS_SS_EEEEEEEySF_S9_NS7_10__identityEEEvT0_PT3_T1_NS0_13GridEvenShareIS10_EET2_T4_E12temp_storage+64];
	and.b16  	%rs299, %rs369, 255;
	setp.eq.s16 	%p269, %rs299, 0;
	setp.eq.s16 	%p270, %rs298, 0;
	min.s64 	%rd370, %rd369, %rd424;
	selp.b16 	%rs300, %rs369, 1, %p270;
	selp.b16 	%rs369, %rs298, %rs300, %p269;
	selp.b64 	%rd371, %rd424, %rd370, %p270;
	selp.b64 	%rd424, %rd369, %rd371, %p269;
$L__BB6_70:
	setp.lt.s32 	%p271, %r4, 129;
	@%p271 bra 	$L__BB6_72;
	ld.shared.u8 	%rs301, [_ZZN3cub18CUB_300001_SM_10006detail6reduce18DeviceReduceKernelINS2_10policy_hubIN4cuda3std3__45tupleIJblEEEyN6thrust24THRUST_300001_SM_1000_NS8cuda_cub9__find_if7functorIS9_EEE10Policy1000ENSB_12zip_iteratorINS8_IJNSD_26transform_input_iterator_tIbNSB_6detail15normal_iteratorINSB_10device_ptrIiEEEE17greater_than_zeroEENSB_17counting_iteratorIlNSB_11use_defaultESS_SS_EEEEEEEySF_S9_NS7_10__identityEEEvT0_PT3_T1_NS0_13GridEvenShareIS10_EET2_T4_E12temp_storage+72];
	ld.shared.u64 	%rd372, [_ZZN3cub18CUB_300001_SM_10006detail6reduce18DeviceReduceKernelINS2_10policy_hubIN4cuda3std3__45tupleIJblEEEyN6thrust24THRUST_300001_SM_1000_NS8cuda_cub9__find_if7functorIS9_EEE10Policy1000ENSB_12zip_iteratorINS8_IJNSD_26transform_input_iterator_tIbNSB_6detail15normal_iteratorINSB_10device_ptrIiEEEE17greater_than_zeroEENSB_17counting_iteratorIlNSB_11use_defaultESS_SS_EEEEEEEySF_S9_NS7_10__identityEEEvT0_PT3_T1_NS0_13GridEvenShareIS10_EET2_T4_E12temp_storage+80];
	and.b16  	%rs302, %rs369, 255;
	setp.eq.s16 	%p272, %rs302, 0;
	setp.eq.s16 	%p273, %rs301, 0;
	min.s64 	%rd373, %rd372, %rd424;
	selp.b16 	%rs303, %rs369, 1, %p273;
	selp.b16 	%rs369, %rs301, %rs303, %p272;
	selp.b64 	%rd374, %rd424, %rd373, %p273;
	selp.b64 	%rd424, %rd372, %rd374, %p272;
$L__BB6_72:
	setp.lt.s32 	%p274, %r4, 161;
	@%p274 bra 	$L__BB6_74;
	ld.shared.u8 	%rs304, [_ZZN3cub18CUB_300001_SM_10006detail6reduce18DeviceReduceKernelINS2_10policy_hubIN4cuda3std3__45tupleIJblEEEyN6thrust24THRUST_300001_SM_1000_NS8cuda_cub9__find_if7functorIS9_EEE10Policy1000ENSB_12zip_iteratorINS8_IJNSD_26transform_input_iterator_tIbNSB_6detail15normal_iteratorINSB_10device_ptrIiEEEE17greater_than_zeroEENSB_17counting_iteratorIlNSB_11use_defaultESS_SS_EEEEEEEySF_S9_NS7_10__identityEEEvT0_PT3_T1_NS0_13GridEvenShareIS10_EET2_T4_E12temp_storage+88];
	ld.shared.u64 	%rd375, [_ZZN3cub18CUB_300001_SM_10006detail6reduce18DeviceReduceKernelINS2_10policy_hubIN4cuda3std3__45tupleIJblEEEyN6thrust24THRUST_300001_SM_1000_NS8cuda_cub9__find_if7functorIS9_EEE10Policy1000ENSB_12zip_iteratorINS8_IJNSD_26transform_input_iterator_tIbNSB_6detail15normal_iteratorINSB_10device_ptrIiEEEE17greater_than_zeroEENSB_17counting_iteratorIlNSB_11use_defaultESS_SS_EEEEEEEySF_S9_NS7_10__identityEEEvT0_PT3_T1_NS0_13GridEvenShareIS10_EET2_T4_E12temp_storage+96];
	and.b16  	%rs305, %rs369, 255;
	setp.eq.s16 	%p275, %rs305, 0;
	setp.eq.s16 	%p276, %rs304, 0;
	min.s64 	%rd376, %rd375, %rd424;
	selp.b16 	%rs306, %rs369, 1, %p276;
	selp.b16 	%rs369, %rs304, %rs306, %p275;
	selp.b64 	%rd377, %rd424, %rd376, %p276;
	selp.b64 	%rd424, %rd375, %rd377, %p275;
$L__BB6_74:
	setp.lt.s32 	%p277, %r4, 193;
	@%p277 bra 	$L__BB6_76;
	ld.shared.u8 	%rs307, [_ZZN3cub18CUB_300001_SM_10006detail6reduce18DeviceReduceKernelINS2_10policy_hubIN4cuda3std3__45tupleIJblEEEyN6thrust24THRUST_300001_SM_1000_NS8cuda_cub9__find_if7functorIS9_EEE10Policy1000ENSB_12zip_iteratorINS8_IJNSD_26transform_input_iterator_tIbNSB_6detail15normal_iteratorINSB_10device_ptrIiEEEE17greater_than_zeroEENSB_17counting_iteratorIlNSB_11use_defaultESS_SS_EEEEEEEySF_S9_NS7_10__identityEEEvT0_PT3_T1_NS0_13GridEvenShareIS10_EET2_T4_E12temp_storage+104];
	ld.shared.u64 	%rd378, [_ZZN3cub18CUB_300001_SM_10006detail6reduce18DeviceReduceKernelINS2_10policy_hubIN4cuda3std3__45tupleIJblEEEyN6thrust24THRUST_300001_SM_1000_NS8cuda_cub9__find_if7functorIS9_EEE10Policy1000ENSB_12zip_iteratorINS8_IJNSD_26transform_input_iterator_tIbNSB_6detail15normal_iteratorINSB_10device_ptrIiEEEE17greater_than_zeroEENSB_17counting_iteratorIlNSB_11use_defaultESS_SS_EEEEEEEySF_S9_NS7_10__identityEEEvT0_PT3_T1_NS0_13GridEvenShareIS10_EET2_T4_E12temp_storage+112];
	and.b16  	%rs308, %rs369, 255;
	setp.eq.s16 	%p278, %rs308, 0;
	setp.eq.s16 	%p279, %rs307, 0;
	min.s64 	%rd379, %rd378, %rd424;
	selp.b16 	%rs309, %rs369, 1, %p279;
	selp.b16 	%rs369, %rs307, %rs309, %p278;
	selp.b64 	%rd380, %rd424, %rd379, %p279;
	selp.b64 	%rd424, %rd378, %rd380, %p278;
$L__BB6_76:
	setp.lt.s32 	%p280, %r4, 225;
	@%p280 bra 	$L__BB6_118;
	ld.shared.u8 	%rs310, [_ZZN3cub18CUB_300001_SM_10006detail6reduce18DeviceReduceKernelINS2_10policy_hubIN4cuda3std3__45tupleIJblEEEyN6thrust24THRUST_300001_SM_1000_NS8cuda_cub9__find_if7functorIS9_EEE10Policy1000ENSB_12zip_iteratorINS8_IJNSD_26transform_input_iterator_tIbNSB_6detail15normal_iteratorINSB_10device_ptrIiEEEE17greater_than_zeroEENSB_17counting_iteratorIlNSB_11use_defaultESS_SS_EEEEEEEySF_S9_NS7_10__identityEEEvT0_PT3_T1_NS0_13GridEvenShareIS10_EET2_T4_E12temp_storage+120];
	ld.shared.u64 	%rd381, [_ZZN3cub18CUB_300001_SM_10006detail6reduce18DeviceReduceKernelINS2_10policy_hubIN4cuda3std3__45tupleIJblEEEyN6thrust24THRUST_300001_SM_1000_NS8cuda_cub9__find_if7functorIS9_EEE10Policy1000ENSB_12zip_iteratorINS8_IJNSD_26transform_input_iterator_tIbNSB_6detail15normal_iteratorINSB_10device_ptrIiEEEE17greater_than_zeroEENSB_17counting_iteratorIlNSB_11use_defaultESS_SS_EEEEEEEySF_S9_NS7_10__identityEEEvT0_PT3_T1_NS0_13GridEvenShareIS10_EET2_T4_E12temp_storage+128];
	and.b16  	%rs311, %rs369, 255;
	setp.eq.s16 	%p281, %rs311, 0;
	setp.eq.s16 	%p282, %rs310, 0;
	min.s64 	%rd382, %rd381, %rd424;
	selp.b16 	%rs312, %rs369, 1, %p282;
	selp.b16 	%rs369, %rs310, %rs312, %p281;
	selp.b64 	%rd383, %rd424, %rd382, %p282;
	selp.b64 	%rd424, %rd381, %rd383, %p281;
	bra.uni 	$L__BB6_118;
$L__BB6_78:
	mov.u32 	%r26, %tid.x;
	add.s64 	%rd117, %rd3, %rd5;
	cvt.u64.u32 	%rd75, %r26;
	add.s64 	%rd118, %rd75, %rd5;
	shl.b64 	%rd119, %rd118, 2;
	add.s64 	%rd120, %rd2, %rd119;
	ld.global.u32 	%r49, [%rd120];
	setp.gt.s32 	%p2, %r49, 0;
	add.s32 	%r50, %r26, 256;
	cvt.u64.u32 	%rd121, %r50;
	ld.global.u32 	%r51, [%rd120+1024];
	setp.gt.s32 	%p3, %r51, 0;
	add.s32 	%r53, %r26, 512;
	cvt.u64.u32 	%rd122, %r53;
	add.s64 	%rd123, %rd117, %rd122;
	ld.global.u32 	%r54, [%rd120+2048];
	setp.gt.s32 	%p4, %r54, 0;
	add.s64 	%rd124, %rd123, 256;
	ld.global.u32 	%r55, [%rd120+3072];
	setp.gt.s32 	%p6, %r55, 0;
	or.pred  	%p8, %p2, %p3;
	selp.b64 	%rd125, %rd75, %rd121, %p2;
	add.s64 	%rd126, %rd117, %rd125;
	min.s64 	%rd127, %rd123, %rd126;
	selp.b64 	%rd128, %rd127, %rd126, %p4;
	or.pred  	%p9, %p8, %p4;
	selp.b64 	%rd129, %rd128, %rd123, %p8;
	min.s64 	%rd130, %rd124, %rd129;
	selp.b64 	%rd131, %rd130, %rd129, %p6;
	or.pred  	%p10, %p9, %p6;
	selp.u16 	%rs369, 1, 0, %p10;
	selp.b64 	%rd424, %rd131, %rd124, %p9;
	setp.lt.u64 	%p11, %rd6, %rd4;
	@%p11 bra 	$L__BB6_94;
	cvt.u32.u64 	%r57, %rd4;
	cvt.u32.u64 	%r58, %rd5;
	cvt.u32.u64 	%r27, %rd1;
	not.b32 	%r59, %r26;
	add.s32 	%r60, %r59, %r27;
	sub.s32 	%r61, %r60, %r57;
	sub.s32 	%r486, %r61, %r58;
	mov.b32 	%r487, 0;
	mov.u64 	%rd441, %rd5;
$L__BB6_80:
	add.s64 	%rd441, %rd441, %rd4;
	add.s64 	%rd132, %rd1, -1024;
	setp.gt.u64 	%p12, %rd441, %rd132;
	@%p12 bra 	$L__BB6_82;
	cvt.u32.u64 	%r62, %rd4;
	add.s64 	%rd133, %rd441, %rd75;
	shl.b64 	%rd134, %rd133, 2;
	add.s64 	%rd135, %rd2, %rd134;
	add.s64 	%rd136, %rd133, %rd3;
	ld.global.u32 	%r63, [%rd135];
	setp.gt.s32 	%p13, %r63, 0;
	add.s64 	%rd137, %rd136, 256;
	ld.global.u32 	%r64, [%rd135+1024];
	setp.gt.s32 	%p14, %r64, 0;
	selp.u16 	%rs91, 1, 0, %p14;
	add.s64 	%rd138, %rd136, 512;
	ld.global.u32 	%r65, [%rd135+2048];
	setp.gt.s32 	%p15, %r65, 0;
	selp.u16 	%rs92, 1, 0, %p15;
	add.s64 	%rd139, %rd136, 768;
	ld.global.u32 	%r66, [%rd135+3072];
	setp.gt.s32 	%p16, %r66, 0;
	selp.u16 	%rs93, 1, 0, %p16;
	and.b16  	%rs94, %rs369, 255;
	setp.eq.s16 	%p17, %rs94, 0;
	selp.u16 	%rs95, 1, 0, %p13;
	min.s64 	%rd140, %rd136, %rd424;
	selp.b16 	%rs96, 1, %rs369, %p13;
	selp.b64 	%rd141, %rd140, %rd424, %p13;
	selp.b16 	%rs97, %rs95, %rs96, %p17;
	and.b16  	%rs98, %rs97, 255;
	selp.b64 	%rd142, %rd136, %rd141, %p17;
	setp.eq.s16 	%p18, %rs98, 0;
	min.s64 	%rd143, %rd137, %rd142;
	selp.b16 	%rs99, 1, %rs97, %p14;
	selp.b64 	%rd144, %rd143, %rd142, %p14;
	selp.b16 	%rs100, %rs91, %rs99, %p18;
	and.b16  	%rs101, %rs100, 255;
	selp.b64 	%rd145, %rd137, %rd144, %p18;
	setp.eq.s16 	%p19, %rs101, 0;
	min.s64 	%rd146, %rd138, %rd145;
	selp.b16 	%rs102, 1, %rs100, %p15;
	selp.b64 	%rd147, %rd146, %rd145, %p15;
	selp.b16 	%rs103, %rs92, %rs102, %p19;
	and.b16  	%rs104, %rs103, 255;
	selp.b64 	%rd148, %rd138, %rd147, %p19;
	setp.eq.s16 	%p20, %rs104, 0;
	min.s64 	%rd149, %rd139, %rd148;
	selp.b16 	%rs105, 1, %rs103, %p16;
	selp.b64 	%rd150, %rd149, %rd148, %p16;
	selp.b16 	%rs369, %rs93, %rs105, %p20;
	selp.b64 	%rd424, %rd139, %rd150, %p20;
	sub.s64 	%rd151, %rd1, %rd441;
	setp.lt.u64 	%p21, %rd151, %rd4;
	add.s32 	%r487, %r487, 1;
	sub.s32 	%r486, %r486, %r62;
	@%p21 bra 	$L__BB6_94;
	bra.uni 	$L__BB6_80;
$L__BB6_82:
	setp.le.u64 	%p22, %rd1, %rd441;
	cvt.u32.u64 	%r67, %rd441;
	cvt.u32.u64 	%r68, %rd1;
	sub.s32 	%r69, %r68, %r67;
	setp.ge.s32 	%p23, %r26, %r69;
	or.pred  	%p24, %p22, %p23;
	@%p24 bra 	$L__BB6_94;
	cvt.u32.u64 	%r71, %rd4;
	cvt.u32.u64 	%r72, %rd5;
	not.b32 	%r73, %r26;
	add.s32 	%r33, %r73, %r27;
	add.s32 	%r74, %r71, %r72;
	sub.s32 	%r75, %r33, %r74;
	mul.lo.s32 	%r76, %r1, %r487;
	shl.b32 	%r77, %r76, 10;
	sub.s32 	%r78, %r75, %r77;
	shr.u32 	%r79, %r78, 8;
	add.s32 	%r34, %r79, 1;
	and.b32  	%r35, %r34, 7;
	setp.lt.u32 	%p25, %r78, 1792;
	mov.u32 	%r490, %r26;
	@%p25 bra 	$L__BB6_86;
	shr.u32 	%r80, %r486, 8;
	add.s32 	%r81, %r80, 1;
	and.b32  	%r82, %r81, 33554424;
	neg.s32 	%r488, %r82;
	mov.u32 	%r490, %r26;
$L__BB6_85:
	.pragma "nounroll";
	cvt.u64.u32 	%rd153, %r490;
	add.s64 	%rd154, %rd441, %rd153;
	shl.b64 	%rd155, %rd154, 2;
	add.s64 	%rd156, %rd2, %rd155;
	add.s64 	%rd157, %rd154, %rd3;
	ld.global.u32 	%r83, [%rd156];
	setp.gt.s32 	%p26, %r83, 0;
	selp.u16 	%rs107, 1, 0, %p26;
	and.b16  	%rs108, %rs369, 255;
	setp.ne.s16 	%p28, %rs108, 0;
	and.pred  	%p29, %p28, %p26;
	min.s64 	%rd158, %rd157, %rd424;
	setp.eq.s16 	%p30, %rs108, 0;
	selp.b16 	%rs109, %rs107, %rs369, %p30;
	selp.b64 	%rd159, %rd157, %rd424, %p30;
	selp.b16 	%rs110, 1, %rs109, %p29;
	and.b16  	%rs111, %rs110, 255;
	selp.b64 	%rd160, %rd158, %rd159, %p29;
	add.s64 	%rd161, %rd157, 256;
	ld.global.u32 	%r84, [%rd156+1024];
	setp.gt.s32 	%p31, %r84, 0;
	selp.u16 	%rs112, 1, 0, %p31;
	setp.ne.s16 	%p33, %rs111, 0;
	and.pred  	%p34, %p33, %p31;
	min.s64 	%rd162, %rd161, %rd160;
	setp.eq.s16 	%p35, %rs111, 0;
	selp.b16 	%rs113, %rs112, %rs110, %p35;
	selp.b64 	%rd163, %rd161, %rd160, %p35;
	selp.b16 	%rs114, 1, %rs113, %p34;
	and.b16  	%rs115, %rs114, 255;
	selp.b64 	%rd164, %rd162, %rd163, %p34;
	add.s64 	%rd165, %rd157, 512;
	ld.global.u32 	%r85, [%rd156+2048];
	setp.gt.s32 	%p36, %r85, 0;
	selp.u16 	%rs116, 1, 0, %p36;
	setp.ne.s16 	%p38, %rs115, 0;
	and.pred  	%p39, %p38, %p36;
	min.s64 	%rd166, %rd165, %rd164;
	setp.eq.s16 	%p40, %rs115, 0;
	selp.b16 	%rs117, %rs116, %rs114, %p40;
	selp.b64 	%rd167, %rd165, %rd164, %p40;
	selp.b16 	%rs118, 1, %rs117, %p39;
	and.b16  	%rs119, %rs118, 255;
	selp.b64 	%rd168, %rd166, %rd167, %p39;
	add.s64 	%rd169, %rd157, 768;
	ld.global.u32 	%r86, [%rd156+3072];
	setp.gt.s32 	%p41, %r86, 0;
	selp.u16 	%rs120, 1, 0, %p41;
	setp.ne.s16 	%p43, %rs119, 0;
	and.pred  	%p44, %p43, %p41;
	min.s64 	%rd170, %rd169, %rd168;
	setp.eq.s16 	%p45, %rs119, 0;
	selp.b16 	%rs121, %rs120, %rs118, %p45;
	selp.b64 	%rd171, %rd169, %rd168, %p45;
	selp.b16 	%rs122, 1, %rs121, %p44;
	and.b16  	%rs123, %rs122, 255;
	selp.b64 	%rd172, %rd170, %rd171, %p44;
	add.s64 	%rd173, %rd157, 1024;
	ld.global.u32 	%r87, [%rd156+4096];
	setp.gt.s32 	%p46, %r87, 0;
	selp.u16 	%rs124, 1, 0, %p46;
	setp.ne.s16 	%p48, %rs123, 0;
	and.pred  	%p49, %p48, %p46;
	min.s64 	%rd174, %rd173, %rd172;
	setp.eq.s16 	%p50, %rs123, 0;
	selp.b16 	%rs125, %rs124, %rs122, %p50;
	selp.b64 	%rd175, %rd173, %rd172, %p50;
	selp.b16 	%rs126, 1, %rs125, %p49;
	and.b16  	%rs127, %rs126, 255;
	selp.b64 	%rd176, %rd174, %rd175, %p49;
	add.s64 	%rd177, %rd157, 1280;
	ld.global.u32 	%r88, [%rd156+5120];
	setp.gt.s32 	%p51, %r88, 0;
	selp.u16 	%rs128, 1, 0, %p51;
	setp.ne.s16 	%p53, %rs127, 0;
	and.pred  	%p54, %p53, %p51;
	min.s64 	%rd178, %rd177, %rd176;
	setp.eq.s16 	%p55, %rs127, 0;
	selp.b16 	%rs129, %rs128, %rs126, %p55;
	selp.b64 	%rd179, %rd177, %rd176, %p55;
	selp.b16 	%rs130, 1, %rs129, %p54;
	and.b16  	%rs131, %rs130, 255;
	selp.b64 	%rd180, %rd178, %rd179, %p54;
	add.s64 	%rd181, %rd157, 1536;
	ld.global.u32 	%r89, [%rd156+6144];
	setp.gt.s32 	%p56, %r89, 0;
	selp.u16 	%rs132, 1, 0, %p56;
	setp.ne.s16 	%p58, %rs131, 0;
	and.pred  	%p59, %p58, %p56;
	min.s64 	%rd182, %rd181, %rd180;
	setp.eq.s16 	%p60, %rs131, 0;
	selp.b16 	%rs133, %rs132, %rs130, %p60;
	selp.b64 	%rd183, %rd181, %rd180, %p60;
	selp.b16 	%rs134, 1, %rs133, %p59;
	and.b16  	%rs135, %rs134, 255;
	selp.b64 	%rd184, %rd182, %rd183, %p59;
	add.s64 	%rd185, %rd157, 1792;
	ld.global.u32 	%r90, [%rd156+7168];
	setp.gt.s32 	%p61, %r90, 0;
	selp.u16 	%rs136, 1, 0, %p61;
	setp.ne.s16 	%p63, %rs135, 0;
	and.pred  	%p64, %p63, %p61;
	min.s64 	%rd186, %rd185, %rd184;
	setp.eq.s16 	%p65, %rs135, 0;
	selp.b16 	%rs137, %rs136, %rs134, %p65;
	selp.b64 	%rd187, %rd185, %rd184, %p65;
	selp.b16 	%rs369, 1, %rs137, %p64;
	selp.b64 	%rd424, %rd186, %rd187, %p64;
	add.s32 	%r490, %r490, 2048;
	add.s32 	%r488, %r488, 8;
	setp.ne.s32 	%p66, %r488, 0;
	@%p66 bra 	$L__BB6_85;
$L__BB6_86:
	setp.eq.s32 	%p67, %r35, 0;
	@%p67 bra 	$L__BB6_94;
	setp.lt.u32 	%p68, %r35, 4;
	@%p68 bra 	$L__BB6_89;
	cvt.u64.u32 	%rd189, %r490;
	add.s64 	%rd190, %rd441, %rd189;
	shl.b64 	%rd191, %rd190, 2;
	add.s64 	%rd192, %rd2, %rd191;
	add.s64 	%rd193, %rd190, %rd3;
	ld.global.u32 	%r91, [%rd192];
	setp.gt.s32 	%p69, %r91, 0;
	selp.u16 	%rs139, 1, 0, %p69;
	and.b16  	%rs140, %rs369, 255;
	setp.ne.s16 	%p71, %rs140, 0;
	and.pred  	%p72, %p71, %p69;
	min.s64 	%rd194, %rd193, %rd424;
	setp.eq.s16 	%p73, %rs140, 0;
	selp.b16 	%rs141, %rs139, %rs369, %p73;
	selp.b64 	%rd195, %rd193, %rd424, %p73;
	selp.b16 	%rs142, 1, %rs141, %p72;
	and.b16  	%rs143, %rs142, 255;
	selp.b64 	%rd196, %rd194, %rd195, %p72;
	add.s32 	%r92, %r490, 256;
	cvt.u64.u32 	%rd197, %r92;
	add.s64 	%rd198, %rd441, %rd197;
	add.s64 	%rd199, %rd198, %rd3;
	ld.global.u32 	%r93, [%rd192+1024];
	setp.gt.s32 	%p74, %r93, 0;
	selp.u16 	%rs144, 1, 0, %p74;
	setp.ne.s16 	%p76, %rs143, 0;
	and.pred  	%p77, %p76, %p74;
	min.s64 	%rd200, %rd199, %rd196;
	setp.eq.s16 	%p78, %rs143, 0;
	selp.b16 	%rs145, %rs144, %rs142, %p78;
	selp.b64 	%rd201, %rd199, %rd196, %p78;
	selp.b16 	%rs146, 1, %rs145, %p77;
	and.b16  	%rs147, %rs146, 255;
	selp.b64 	%rd202, %rd200, %rd201, %p77;
	add.s32 	%r94, %r490, 512;
	cvt.u64.u32 	%rd203, %r94;
	add.s64 	%rd204, %rd441, %rd203;
	add.s64 	%rd205, %rd204, %rd3;
	ld.global.u32 	%r95, [%rd192+2048];
	setp.gt.s32 	%p79, %r95, 0;
	selp.u16 	%rs148, 1, 0, %p79;
	setp.ne.s16 	%p81, %rs147, 0;
	and.pred  	%p82, %p81, %p79;
	min.s64 	%rd206, %rd205, %rd202;
	setp.eq.s16 	%p83, %rs147, 0;
	selp.b16 	%rs149, %rs148, %rs146, %p83;
	selp.b64 	%rd207, %rd205, %rd202, %p83;
	selp.b16 	%rs150, 1, %rs149, %p82;
	and.b16  	%rs151, %rs150, 255;
	selp.b64 	%rd208, %rd206, %rd207, %p82;
	add.s32 	%r96, %r490, 768;
	cvt.u64.u32 	%rd209, %r96;
	add.s64 	%rd210, %rd441, %rd209;
	add.s64 	%rd211, %rd210, %rd3;
	ld.global.u32 	%r97, [%rd192+3072];
	setp.gt.s32 	%p84, %r97, 0;
	selp.u16 	%rs152, 1, 0, %p84;
	setp.ne.s16 	%p86, %rs151, 0;
	and.pred  	%p87, %p86, %p84;
	min.s64 	%rd212, %rd211, %rd208;
	setp.eq.s16 	%p88, %rs151, 0;
	selp.b16 	%rs153, %rs152, %rs150, %p88;
	selp.b64 	%rd213, %rd211, %rd208, %p88;
	selp.b16 	%rs369, 1, %rs153, %p87;
	selp.b64 	%rd424, %rd212, %rd213, %p87;
	add.s32 	%r490, %r490, 1024;
$L__BB6_89:
	and.b32  	%r98, %r34, 3;
	setp.eq.s32 	%p89, %r98, 0;
	@%p89 bra 	$L__BB6_94;
	setp.eq.s32 	%p90, %r98, 1;
	@%p90 bra 	$L__BB6_92;
	cvt.u64.u32 	%rd215, %r490;
	add.s64 	%rd216, %rd441, %rd215;
	shl.b64 	%rd217, %rd216, 2;
	add.s64 	%rd218, %rd2, %rd217;
	add.s64 	%rd219, %rd216, %rd3;
	ld.global.u32 	%r99, [%rd218];
	setp.gt.s32 	%p91, %r99, 0;
	selp.u16 	%rs155, 1, 0, %p91;
	and.b16  	%rs156, %rs369, 255;
	setp.ne.s16 	%p93, %rs156, 0;
	and.pred  	%p94, %p93, %p91;
	min.s64 	%rd220, %rd219, %rd424;
	setp.eq.s16 	%p95, %rs156, 0;
	selp.b16 	%rs157, %rs155, %rs369, %p95;
	selp.b64 	%rd221, %rd219, %rd424, %p95;
	selp.b16 	%rs158, 1, %rs157, %p94;
	and.b16  	%rs159, %rs158, 255;
	selp.b64 	%rd222, %rd220, %rd221, %p94;
	add.s32 	%r100, %r490, 256;
	cvt.u64.u32 	%rd223, %r100;
	add.s64 	%rd224, %rd441, %rd223;
	add.s64 	%rd225, %rd224, %rd3;
	ld.global.u32 	%r101, [%rd218+1024];
	setp.gt.s32 	%p96, %r101, 0;
	selp.u16 	%rs160, 1, 0, %p96;
	setp.ne.s16 	%p98, %rs159, 0;
	and.pred  	%p99, %p98, %p96;
	min.s64 	%rd226, %rd225, %rd222;
	setp.eq.s16 	%p100, %rs159, 0;
	selp.b16 	%rs161, %rs160, %rs158, %p100;
	selp.b64 	%rd227, %rd225, %rd222, %p100;
	selp.b16 	%rs369, 1, %rs161, %p99;
	selp.b64 	%rd424, %rd226, %rd227, %p99;
	add.s32 	%r490, %r490, 512;
$L__BB6_92:
	and.b32  	%r102, %r33, 256;
	setp.ne.s32 	%p101, %r102, 0;
	@%p101 bra 	$L__BB6_94;
	cvt.u64.u32 	%rd228, %r490;
	add.s64 	%rd229, %rd441, %rd228;
	shl.b64 	%rd230, %rd229, 2;
	add.s64 	%rd231, %rd2, %rd230;
	add.s64 	%rd232, %rd229, %rd3;
	ld.global.u32 	%r103, [%rd231];
	setp.gt.s32 	%p102, %r103, 0;
	selp.u16 	%rs162, 1, 0, %p102;
	and.b16  	%rs163, %rs369, 255;
	setp.ne.s16 	%p104, %rs163, 0;
	and.pred  	%p105, %p104, %p102;
	min.s64 	%rd233, %rd232, %rd424;
	setp.eq.s16 	%p106, %rs163, 0;
	selp.b16 	%rs164, %rs162, %rs369, %p106;
	selp.b64 	%rd234, %rd232, %rd424, %p106;
	selp.b16 	%rs369, 1, %rs164, %p105;
	selp.b64 	%rd424, %rd233, %rd234, %p105;
$L__BB6_94:
	// begin inline asm
	mov.u32 %r104, %laneid;
	// end inline asm
	cvt.u32.u16 	%r125, %rs369;
	and.b32  	%r106, %r125, 255;
	mov.b32 	%r122, 1;
	mov.b32 	%r123, 31;
	mov.b32 	%r124, -1;
	// begin inline asm
	shfl.sync.down.b32 %r105, %r106, %r122, %r123, %r124;
	// end inline asm
	// begin inline asm
	shfl.sync.down.b32 %r110, %r111, %r122, %r123, %r124;
	// end inline asm
	mov.b64 	{%r116, %r121}, %rd424;
	// begin inline asm
	shfl.sync.down.b32 %r115, %r116, %r122, %r123, %r124;
	// end inline asm
	// begin inline asm
	shfl.sync.down.b32 %r120, %r121, %r122, %r123, %r124;
	// end inline asm
	mov.b64 	%rd93, {%r115, %r120};
	cvt.u16.u32 	%rs74, %r105;
	setp.gt.s32 	%p107, %r104, 30;
	@%p107 bra 	$L__BB6_98;
	and.b16  	%rs165, %rs369, 255;
	setp.eq.s16 	%p108, %rs165, 0;
	and.b16  	%rs166, %rs74, 255;
	setp.eq.s16 	%p109, %rs166, 0;
	or.pred  	%p110, %p108, %p109;
	@%p110 bra 	$L__BB6_97;
	min.s64 	%rd424, %rd93, %rd424;
	mov.b16 	%rs369, 1;
	bra.uni 	$L__BB6_98;
$L__BB6_97:
	setp.eq.s16 	%p111, %rs165, 0;
	selp.b16 	%rs369, %rs74, %rs369, %p111;
	selp.b64 	%rd424, %rd93, %rd424, %p111;
$L__BB6_98:
	cvt.u32.u16 	%r146, %rs369;
	and.b32  	%r127, %r146, 255;
	mov.b32 	%r143, 2;
	mov.b32 	%r144, 31;
	mov.b32 	%r145, -1;
	// begin inline asm
	shfl.sync.down.b32 %r126, %r127, %r143, %r144, %r145;
	// end inline asm
	// begin inline asm
	shfl.sync.down.b32 %r131, %r132, %r143, %r144, %r145;
	// end inline asm
	mov.b64 	{%r137, %r142}, %rd424;
	// begin inline asm
	shfl.sync.down.b32 %r136, %r137, %r143, %r144, %r145;
	// end inline asm
	// begin inline asm
	shfl.sync.down.b32 %r141, %r142, %r143, %r144, %r145;
	// end inline asm
	mov.b64 	%rd97, {%r136, %r141};
	cvt.u16.u32 	%rs77, %r126;
	setp.gt.s32 	%p112, %r104, 29;
	@%p112 bra 	$L__BB6_102;
	and.b16  	%rs169, %rs369, 255;
	setp.eq.s16 	%p113, %rs169, 0;
	and.b16  	%rs170, %rs77, 255;
	setp.eq.s16 	%p114, %rs170, 0;
	or.pred  	%p115, %p113, %p114;
	@%p115 bra 	$L__BB6_101;
	min.s64 	%rd424, %rd97, %rd424;
	mov.b16 	%rs369, 1;
	bra.uni 	$L__BB6_102;
$L__BB6_101:
	setp.eq.s16 	%p116, %rs169, 0;
	selp.b16 	%rs369, %rs77, %rs369, %p116;
	selp.b64 	%rd424, %rd97, %rd424, %p116;
$L__BB6_102:
	cvt.u32.u16 	%r167, %rs369;
	and.b32  	%r148, %r167, 255;
	mov.b32 	%r164, 4;
	mov.b32 	%r165, 31;
	mov.b32 	%r166, -1;
	// begin inline asm
	shfl.sync.down.b32 %r147, %r148, %r164, %r165, %r166;
	// end inline asm
	// begin inline asm
	shfl.sync.down.b32 %r152, %r153, %r164, %r165, %r166;
	// end inline asm
	mov.b64 	{%r158, %r163}, %rd424;
	// begin inline asm
	shfl.sync.down.b32 %r157, %r158, %r164, %r165, %r166;
	// end inline asm
	// begin inline asm
	shfl.sync.down.b32 %r162, %r163, %r164, %r165, %r166;
	// end inline asm
	mov.b64 	%rd101, {%r157, %r162};
	cvt.u16.u32 	%rs80, %r147;
	setp.gt.s32 	%p117, %r104, 27;
	@%p117 bra 	$L__BB6_106;
	and.b16  	%rs173, %rs369, 255;
	setp.eq.s16 	%p118, %rs173, 0;
	and.b16  	%rs174, %rs80, 255;
	setp.eq.s16 	%p119, %rs174, 0;
	or.pred  	%p120, %p118, %p119;
	@%p120 bra 	$L__BB6_105;
	min.s64 	%rd424, %rd101, %rd424;
	mov.b16 	%rs369, 1;
	bra.uni 	$L__BB6_106;
$L__BB6_105:
	setp.eq.s16 	%p121, %rs173, 0;
	selp.b16 	%rs369, %rs80, %rs369, %p121;
	selp.b64 	%rd424, %rd101, %rd424, %p121;
$L__BB6_106:
	cvt.u32.u16 	%r188, %rs369;
	and.b32  	%r169, %r188, 255;
	mov.b32 	%r185, 8;
	mov.b32 	%r186, 31;
	mov.b32 	%r187, -1;
	// begin inline asm
	shfl.sync.down.b32 %r168, %r169, %r185, %r186, %r187;
	// end inline asm
	// begin inline asm
	shfl.sync.down.b32 %r173, %r174, %r185, %r186, %r187;
	// end inline asm
	mov.b64 	{%r179, %r184}, %rd424;
	// begin inline asm
	shfl.sync.down.b32 %r178, %r179, %r185, %r186, %r187;
	// end inline asm
	// begin inline asm
	shfl.sync.down.b32 %r183, %r184, %r185, %r186, %r187;
	// end inline asm
	mov.b64 	%rd105, {%r178, %r183};
	cvt.u16.u32 	%rs83, %r168;
	setp.gt.s32 	%p122, %r104, 23;
	@%p122 bra 	$L__BB6_110;
	and.b16  	%rs177, %rs369, 255;
	setp.eq.s16 	%p123, %rs177, 0;
	and.b16  	%rs178, %rs83, 255;
	setp.eq.s16 	%p124, %rs178, 0;
	or.pred  	%p125, %p123, %p124;
	@%p125 bra 	$L__BB6_109;
	min.s64 	%rd424, %rd105, %rd424;
	mov.b16 	%rs369, 1;
	bra.uni 	$L__BB6_110;
$L__BB6_109:
	setp.eq.s16 	%p126, %rs177, 0;
	selp.b16 	%rs369, %rs83, %rs369, %p126;
	selp.b64 	%rd424, %rd105, %rd424, %p126;
$L__BB6_110:
	cvt.u32.u16 	%r209, %rs369;
	and.b32  	%r190, %r209, 255;
	mov.b32 	%r206, 16;
	mov.b32 	%r207, 31;
	mov.b32 	%r208, -1;
	// begin inline asm
	shfl.sync.down.b32 %r189, %r190, %r206, %r207, %r208;
	// end inline asm
	// begin inline asm
	shfl.sync.down.b32 %r194, %r195, %r206, %r207, %r208;
	// end inline asm
	mov.b64 	{%r200, %r205}, %rd424;
	// begin inline asm
	shfl.sync.down.b32 %r199, %r200, %r206, %r207, %r208;
	// end inline asm
	// begin inline asm
	shfl.sync.down.b32 %r204, %r205, %r206, %r207, %r208;
	// end inline asm
	mov.b64 	%rd109, {%r199, %r204};
	cvt.u16.u32 	%rs86, %r189;
	setp.gt.s32 	%p127, %r104, 15;
	@%p127 bra 	$L__BB6_114;
	and.b16  	%rs181, %rs369, 255;
	setp.eq.s16 	%p128, %rs181, 0;
	and.b16  	%rs182, %rs86, 255;
	setp.eq.s16 	%p129, %rs182, 0;
	or.pred  	%p130, %p128, %p129;
	@%p130 bra 	$L__BB6_113;
	min.s64 	%rd424, %rd109, %rd424;
	mov.b16 	%rs369, 1;
	bra.uni 	$L__BB6_114;
$L__BB6_113:
	setp.eq.s16 	%p131, %rs181, 0;
	selp.b16 	%rs369, %rs86, %rs369, %p131;
	selp.b64 	%rd424, %rd109, %rd424, %p131;
$L__BB6_114:
	setp.ne.s32 	%p132, %r104, 0;
	@%p132 bra 	$L__BB6_116;
	shr.u32 	%r210, %r26, 1;
	and.b32  	%r211, %r210, 496;
	mov.u32 	%r212, _ZZN3cub18CUB_300001_SM_10006detail6reduce18DeviceReduceKernelINS2_10policy_hubIN4cuda3std3__45tupleIJblEEEyN6thrust24THRUST_300001_SM_1000_NS8cuda_cub9__find_if7functorIS9_EEE10Policy1000ENSB_12zip_iteratorINS8_IJNSD_26transform_input_iterator_tIbNSB_6detail15normal_iteratorINSB_10device_ptrIiEEEE17greater_than_zeroEENSB_17counting_iteratorIlNSB_11use_defaultESS_SS_EEEEEEEySF_S9_NS7_10__identityEEEvT0_PT3_T1_NS0_13GridEvenShareIS10_EET2_T4_E12temp_storage;
	add.s32 	%r213, %r212, %r211;
	st.shared.u8 	[%r213+8], %rs369;
	st.shared.u64 	[%r213+16], %rd424;
$L__BB6_116:
	bar.sync 	0;
	setp.ne.s32 	%p133, %r26, 0;
	@%p133 bra 	$L__BB6_118;
	ld.shared.u8 	%rs185, [_ZZN3cub18CUB_300001_SM_10006detail6reduce18DeviceReduceKernelINS2_10policy_hubIN4cuda3std3__45tupleIJblEEEyN6thrust24THRUST_300001_SM_1000_NS8cuda_cub9__find_if7functorIS9_EEE10Policy1000ENSB_12zip_iteratorINS8_IJNSD_26transform_input_iterator_tIbNSB_6detail15normal_iteratorINSB_10device_ptrIiEEEE17greater_than_zeroEENSB_17counting_iteratorIlNSB_11use_defaultESS_SS_EEEEEEEySF_S9_NS7_10__identityEEEvT0_PT3_T1_NS0_13GridEvenShareIS10_EET2_T4_E12temp_storage+24];
	ld.shared.u64 	%rd235, [_ZZN3cub18CUB_300001_SM_10006detail6reduce18DeviceReduceKernelINS2_10policy_hubIN4cuda3std3__45tupleIJblEEEyN6thrust24THRUST_300001_SM_1000_NS8cuda_cub9__find_if7functorIS9_EEE10Policy1000ENSB_12zip_iteratorINS8_IJNSD_26transform_input_iterator_tIbNSB_6detail15normal_iteratorINSB_10device_ptrIiEEEE17greater_than_zeroEENSB_17counting_iteratorIlNSB_11use_defaultESS_SS_EEEEEEEySF_S9_NS7_10__identityEEEvT0_PT3_T1_NS0_13GridEvenShareIS10_EET2_T4_E12temp_storage+32];
	and.b16  	%rs186, %rs369, 255;
	setp.eq.s16 	%p134, %rs186, 0;
	setp.eq.s16 	%p135, %rs185, 0;
	min.s64 	%rd236, %rd235, %rd424;
	selp.b16 	%rs187, %rs369, 1, %p135;
	selp.b16 	%rs188, %rs185, %rs187, %p134;
	and.b16  	%rs189, %rs188, 255;
	selp.b64 	%rd237, %rd424, %rd236, %p135;
	selp.b64 	%rd238, %rd235, %rd237, %p134;
	ld.shared.u8 	%rs190, [_ZZN3cub18CUB_300001_SM_10006detail6reduce18DeviceReduceKernelINS2_10policy_hubIN4cuda3std3__45tupleIJblEEEyN6thrust24THRUST_300001_SM_1000_NS8cuda_cub9__find_if7functorIS9_EEE10Policy1000ENSB_12zip_iteratorINS8_IJNSD_26transform_input_iterator_tIbNSB_6detail15normal_iteratorINSB_10device_ptrIiEEEE17greater_than_zeroEENSB_17counting_iteratorIlNSB_11use_defaultESS_SS_EEEEEEEySF_S9_NS7_10__identityEEEvT0_PT3_T1_NS0_13GridEvenShareIS10_EET2_T4_E12temp_storage+40];
	ld.shared.u64 	%rd239, [_ZZN3cub18CUB_300001_SM_10006detail6reduce18DeviceReduceKernelINS2_10policy_hubIN4cuda3std3__45tupleIJblEEEyN6thrust24THRUST_300001_SM_1000_NS8cuda_cub9__find_if7functorIS9_EEE10Policy1000ENSB_12zip_iteratorINS8_IJNSD_26transform_input_iterator_tIbNSB_6detail15normal_iteratorINSB_10device_ptrIiEEEE17greater_than_zeroEENSB_17counting_iteratorIlNSB_11use_defaultESS_SS_EEEEEEEySF_S9_NS7_10__identityEEEvT0_PT3_T1_NS0_13GridEvenShareIS10_EET2_T4_E12temp_storage+48];
	setp.eq.s16 	%p136, %rs189, 0;
	setp.eq.s16 	%p137, %rs190, 0;
	min.s64 	%rd240, %rd239, %rd238;
	selp.b16 	%rs191, %rs188, 1, %p137;
	selp.b16 	%rs192, %rs190, %rs191, %p136;
	and.b16  	%rs193, %rs192, 255;
	selp.b64 	%rd241, %rd238, %rd240, %p137;
	selp.b64 	%rd242, %rd239, %rd241, %p136;
	ld.shared.u8 	%rs194, [_ZZN3cub18CUB_300001_SM_10006detail6reduce18DeviceReduceKernelINS2_10policy_hubIN4cuda3std3__45tupleIJblEEEyN6thrust24THRUST_300001_SM_1000_NS8cuda_cub9__find_if7functorIS9_EEE10Policy1000ENSB_12zip_iteratorINS8_IJNSD_26transform_input_iterator_tIbNSB_6detail15normal_iteratorINSB_10device_ptrIiEEEE17greater_than_zeroEENSB_17counting_iteratorIlNSB_11use_defaultESS_SS_EEEEEEEySF_S9_NS7_10__identityEEEvT0_PT3_T1_NS0_13GridEvenShareIS10_EET2_T4_E12temp_storage+56];
	ld.shared.u64 	%rd243, [_ZZN3cub18CUB_300001_SM_10006detail6reduce18DeviceReduceKernelINS2_10policy_hubIN4cuda3std3__45tupleIJblEEEyN6thrust24THRUST_300001_SM_1000_NS8cuda_cub9__find_if7functorIS9_EEE10Policy1000ENSB_12zip_iteratorINS8_IJNSD_26transform_input_iterator_tIbNSB_6detail15normal_iteratorINSB_10device_ptrIiEEEE17greater_than_zeroEENSB_17counting_iteratorIlNSB_11use_defaultESS_SS_EEEEEEEySF_S9_NS7_10__identityEEEvT0_PT3_T1_NS0_13GridEvenShareIS10_EET2_T4_E12temp_storage+64];
	setp.eq.s16 	%p138, %rs193, 0;
	setp.eq.s16 	%p139, %rs194, 0;
	min.s64 	%rd244, %rd243, %rd242;
	selp.b16 	%rs195, %rs192, 1, %p139;
	selp.b16 	%rs196, %rs194, %rs195, %p138;
	and.b16  	%rs197, %rs196, 255;
	selp.b64 	%rd245, %rd242, %rd244, %p139;
	selp.b64 	%rd246, %rd243, %rd245, %p138;
	ld.shared.u8 	%rs198, [_ZZN3cub18CUB_300001_SM_10006detail6reduce18DeviceReduceKernelINS2_10policy_hubIN4cuda3std3__45tupleIJblEEEyN6thrust24THRUST_300001_SM_1000_NS8cuda_cub9__find_if7functorIS9_EEE10Policy1000ENSB_12zip_iteratorINS8_IJNSD_26transform_input_iterator_tIbNSB_6detail15normal_iteratorINSB_10device_ptrIiEEEE17greater_than_zeroEENSB_17counting_iteratorIlNSB_11use_defaultESS_SS_EEEEEEEySF_S9_NS7_10__identityEEEvT0_PT3_T1_NS0_13GridEvenShareIS10_EET2_T4_E12temp_storage+72];
	ld.shared.u64 	%rd247, [_ZZN3cub18CUB_300001_SM_10006detail6reduce18DeviceReduceKernelINS2_10policy_hubIN4cuda3std3__45tupleIJblEEEyN6thrust24THRUST_300001_SM_1000_NS8cuda_cub9__find_if7functorIS9_EEE10Policy1000ENSB_12zip_iteratorINS8_IJNSD_26transform_input_iterator_tIbNSB_6detail15normal_iteratorINSB_10device_ptrIiEEEE17greater_than_zeroEENSB_17counting_iteratorIlNSB_11use_defaultESS_SS_EEEEEEEySF_S9_NS7_10__identityEEEvT0_PT3_T1_NS0_13GridEvenShareIS10_EET2_T4_E12temp_storage+80];
	setp.eq.s16 	%p140, %rs197, 0;
	setp.eq.s16 	%p141, %rs198, 0;
	min.s64 	%rd248, %rd247, %rd246;
	selp.b16 	%rs199, %rs196, 1, %p141;
	selp.b16 	%rs200, %rs198, %rs199, %p140;
	and.b16  	%rs201, %rs200, 255;
	selp.b64 	%rd249, %rd246, %rd248, %p141;
	selp.b64 	%rd250, %rd247, %rd249, %p140;
	ld.shared.u8 	%rs202, [_ZZN3cub18CUB_300001_SM_10006detail6reduce18DeviceReduceKernelINS2_10policy_hubIN4cuda3std3__45tupleIJblEEEyN6thrust24THRUST_300001_SM_1000_NS8cuda_cub9__find_if7functorIS9_EEE10Policy1000ENSB_12zip_iteratorINS8_IJNSD_26transform_input_iterator_tIbNSB_6detail15normal_iteratorINSB_10device_ptrIiEEEE17greater_than_zeroEENSB_17counting_iteratorIlNSB_11use_defaultESS_SS_EEEEEEEySF_S9_NS7_10__identityEEEvT0_PT3_T1_NS0_13GridEvenShareIS10_EET2_T4_E12temp_storage+88];
	ld.shared.u64 	%rd251, [_ZZN3cub18CUB_300001_SM_10006detail6reduce18DeviceReduceKernelINS2_10policy_hubIN4cuda3std3__45tupleIJblEEEyN6thrust24THRUST_300001_SM_1000_NS8cuda_cub9__find_if7functorIS9_EEE10Policy1000ENSB_12zip_iteratorINS8_IJNSD_26transform_input_iterator_tIbNSB_6detail15normal_iteratorINSB_10device_ptrIiEEEE17greater_than_zeroEENSB_17counting_iteratorIlNSB_11use_defaultESS_SS_EEEEEEEySF_S9_NS7_10__identityEEEvT0_PT3_T1_NS0_13GridEvenShareIS10_EET2_T4_E12temp_storage+96];
	setp.eq.s16 	%p142, %rs201, 0;
	setp.eq.s16 	%p143, %rs202, 0;
	min.s64 	%rd252, %rd251, %rd250;
	selp.b16 	%rs203, %rs200, 1, %p143;
	selp.b16 	%rs204, %rs202, %rs203, %p142;
	and.b16  	%rs205, %rs204, 255;
	selp.b64 	%rd253, %rd250, %rd252, %p143;
	selp.b64 	%rd254, %rd251, %rd253, %p142;
	ld.shared.u8 	%rs206, [_ZZN3cub18CUB_300001_SM_10006detail6reduce18DeviceReduceKernelINS2_10policy_hubIN4cuda3std3__45tupleIJblEEEyN6thrust24THRUST_300001_SM_1000_NS8cuda_cub9__find_if7functorIS9_EEE10Policy1000ENSB_12zip_iteratorINS8_IJNSD_26transform_input_iterator_tIbNSB_6detail15normal_iteratorINSB_10device_ptrIiEEEE17greater_than_zeroEENSB_17counting_iteratorIlNSB_11use_defaultESS_SS_EEEEEEEySF_S9_NS7_10__identityEEEvT0_PT3_T1_NS0_13GridEvenShareIS10_EET2_T4_E12temp_storage+104];
	ld.shared.u64 	%rd255, [_ZZN3cub18CUB_300001_SM_10006detail6reduce18DeviceReduceKernelINS2_10policy_hubIN4cuda3std3__45tupleIJblEEEyN6thrust24THRUST_300001_SM_1000_NS8cuda_cub9__find_if7functorIS9_EEE10Policy1000ENSB_12zip_iteratorINS8_IJNSD_26transform_input_iterator_tIbNSB_6detail15normal_iteratorINSB_10device_ptrIiEEEE17greater_than_zeroEENSB_17counting_iteratorIlNSB_11use_defaultESS_SS_EEEEEEEySF_S9_NS7_10__identityEEEvT0_PT3_T1_NS0_13GridEvenShareIS10_EET2_T4_E12temp_storage+112];
	setp.eq.s16 	%p144, %rs205, 0;
	setp.eq.s16 	%p145, %rs206, 0;
	min.s64 	%rd256, %rd255, %rd254;
	selp.b16 	%rs207, %rs204, 1, %p145;
	selp.b16 	%rs208, %rs206, %rs207, %p144;
	and.b16  	%rs209, %rs208, 255;
	selp.b64 	%rd257, %rd254, %rd256, %p145;
	selp.b64 	%rd258, %rd255, %rd257, %p144;
	ld.shared.u8 	%rs210, [_ZZN3cub18CUB_300001_SM_10006detail6reduce18DeviceReduceKernelINS2_10policy_hubIN4cuda3std3__45tupleIJblEEEyN6thrust24THRUST_300001_SM_1000_NS8cuda_cub9__find_if7functorIS9_EEE10Policy1000ENSB_12zip_iteratorINS8_IJNSD_26transform_input_iterator_tIbNSB_6detail15normal_iteratorINSB_10device_ptrIiEEEE17greater_than_zeroEENSB_17counting_iteratorIlNSB_11use_defaultESS_SS_EEEEEEEySF_S9_NS7_10__identityEEEvT0_PT3_T1_NS0_13GridEvenShareIS10_EET2_T4_E12temp_storage+120];
	ld.shared.u64 	%rd259, [_ZZN3cub18CUB_300001_SM_10006detail6reduce18DeviceReduceKernelINS2_10policy_hubIN4cuda3std3__45tupleIJblEEEyN6thrust24THRUST_300001_SM_1000_NS8cuda_cub9__find_if7functorIS9_EEE10Policy1000ENSB_12zip_iteratorINS8_IJNSD_26transform_input_iterator_tIbNSB_6detail15normal_iteratorINSB_10device_ptrIiEEEE17greater_than_zeroEENSB_17counting_iteratorIlNSB_11use_defaultESS_SS_EEEEEEEySF_S9_NS7_10__identityEEEvT0_PT3_T1_NS0_13GridEvenShareIS10_EET2_T4_E12temp_storage+128];
	setp.eq.s16 	%p146, %rs209, 0;
	setp.eq.s16 	%p147, %rs210, 0;
	min.s64 	%rd260, %rd259, %rd258;
	selp.b16 	%rs211, %rs208, 1, %p147;
	selp.b16 	%rs369, %rs210, %rs211, %p146;
	selp.b64 	%rd261, %rd258, %rd260, %p147;
	selp.b64 	%rd424, %rd259, %rd261, %p146;
$L__BB6_118:
	mov.u32 	%r479, %tid.x;
	setp.ne.s32 	%p324, %r479, 0;
	@%p324 bra 	$L__BB6_120;
	ld.param.u64 	%rd414, [_ZN3cub18CUB_300001_SM_10006detail6reduce18DeviceReduceKernelINS2_10policy_hubIN4cuda3std3__45tupleIJblEEEyN6thrust24THRUST_300001_SM_1000_NS8cuda_cub9__find_if7functorIS9_EEE10Policy1000ENSB_12zip_iteratorINS8_IJNSD_26transform_input_iterator_tIbNSB_6detail15normal_iteratorINSB_10device_ptrIiEEEE17greater_than_zeroEENSB_17counting_iteratorIlNSB_11use_defaultESS_SS_EEEEEEEySF_S9_NS7_10__identityEEEvT0_PT3_T1_NS0_13GridEvenShareIS10_EET2_T4__param_1];
	cvta.to.global.u64 	%rd411, %rd414;
	mul.wide.u32 	%rd412, %r2, 16;
	add.s64 	%rd413, %rd411, %rd412;
	st.global.u8 	[%rd413], %rs369;
	st.global.u64 	[%rd413+8], %rd424;
$L__BB6_120:
	ret;

}
	// .globl	_ZN3cub18CUB_300001_SM_10006detail6reduce28DeviceReduceSingleTileKernelINS2_10policy_hubIN4cuda3std3__45tupleIJblEEEyN6thrust24THRUST_300001_SM_1000_NS8cuda_cub9__find_if7functorIS9_EEE10Policy1000EPS9_SI_iSF_S9_S9_NS7_10__identityEEEvT0_T1_T2_T3_T4_T6_
.visible .entry _ZN3cub18CUB_300001_SM_10006detail6reduce28DeviceReduceSingleTileKernelINS2_10policy_hubIN4cuda3std3__45tupleIJblEEEyN6thrust24THRUST_300001_SM_1000_NS8cuda_cub9__find_if7functorIS9_EEE10Policy1000EPS9_SI_iSF_S9_S9_NS7_10__identityEEEvT0_T1_T2_T3_T4_T6_(
	.param .u64 .ptr .align 1 _ZN3cub18CUB_300001_SM_10006detail6reduce28DeviceReduceSingleTileKernelINS2_10policy_hubIN4cuda3std3__45tupleIJblEEEyN6thrust24THRUST_300001_SM_1000_NS8cuda_cub9__find_if7functorIS9_EEE10Policy1000EPS9_SI_iSF_S9_S9_NS7_10__identityEEEvT0_T1_T2_T3_T4_T6__param_0,
	.param .u64 .ptr .align 1 _ZN3cub18CUB_300001_SM_10006detail6reduce28DeviceReduceSingleTileKernelINS2_10policy_hubIN4cuda3std3__45tupleIJblEEEyN6thrust24THRUST_300001_SM_1000_NS8cuda_cub9__find_if7functorIS9_EEE10Policy1000EPS9_SI_iSF_S9_S9_NS7_10__identityEEEvT0_T1_T2_T3_T4_T6__param_1,
	.param .u32 _ZN3cub18CUB_300001_SM_10006detail6reduce28DeviceReduceSingleTileKernelINS2_10policy_hubIN4cuda3std3__45tupleIJblEEEyN6thrust24THRUST_300001_SM_1000_NS8cuda_cub9__find_if7functorIS9_EEE10Policy1000EPS9_SI_iSF_S9_S9_NS7_10__identityEEEvT0_T1_T2_T3_T4_T6__param_2,
	.param .align 1 .b8 _ZN3cub18CUB_300001_SM_10006detail6reduce28DeviceReduceSingleTileKernelINS2_10policy_hubIN4cuda3std3__45tupleIJblEEEyN6thrust24THRUST_300001_SM_1000_NS8cuda_cub9__find_if7functorIS9_EEE10Policy1000EPS9_SI_iSF_S9_S9_NS7_10__identityEEEvT0_T1_T2_T3_T4_T6__param_3[1],
	.param .align 8 .b8 _ZN3cub18CUB_300001_SM_10006detail6reduce28DeviceReduceSingleTileKernelINS2_10policy_hubIN4cuda3std3__45tupleIJblEEEyN6thrust24THRUST_300001_SM_1000_NS8cuda_cub9__find_if7functorIS9_EEE10Policy1000EPS9_SI_iSF_S9_S9_NS7_10__identityEEEvT0_T1_T2_T3_T4_T6__param_4[16],
	.param .align 1 .b8 _ZN3cub18CUB_300001_SM_10006detail6reduce28DeviceReduceSingleTileKernelINS2_10policy_hubIN4cuda3std3__45tupleIJblEEEyN6thrust24THRUST_300001_SM_1000_NS8cuda_cub9__find_if7functorIS9_EEE10Policy1000EPS9_SI_iSF_S9_S9_NS7_10__identityEEEvT0_T1_T2_T3_T4_T6__param_5[1]
)
.maxntid 256
.minnctapersm 1
{
	.reg .pred 	%p<188>;
	.reg .b16 	%rs<340>;
	.reg .b32 	%r<406>;
	.reg .b64 	%rd<359>;
	// demoted variable
	.shared .align 8 .b8 _ZZN3cub18CUB_300001_SM_10006detail6reduce28DeviceReduceSingleTileKernelINS2_10policy_hubIN4cuda3std3__45tupleIJblEEEyN6thrust24THRUST_300001_SM_1000_NS8cuda_cub9__find_if7functorIS9_EEE10Policy1000EPS9_SI_iSF_S9_S9_NS7_10__identityEEEvT0_T1_T2_T3_T4_T6_E12temp_storage[152];
	ld.param.u64 	%rd106, [_ZN3cub18CUB_300001_SM_10006detail6reduce28DeviceReduceSingleTileKernelINS2_10policy_hubIN4cuda3std3__45tupleIJblEEEyN6thrust24THRUST_300001_SM_1000_NS8cuda_cub9__find_if7functorIS9_EEE10Policy1000EPS9_SI_iSF_S9_S9_NS7_10__identityEEEvT0_T1_T2_T3_T4_T6__param_4+8];
	ld.param.u64 	%rd105, [_ZN3cub18CUB_300001_SM_10006detail6reduce28DeviceReduceSingleTileKernelINS2_10policy_hubIN4cuda3std3__45tupleIJblEEEyN6thrust24THRUST_300001_SM_1000_NS8cuda_cub9__find_if7functorIS9_EEE10Policy1000EPS9_SI_iSF_S9_S9_NS7_10__identityEEEvT0_T1_T2_T3_T4_T6__param_0];
	ld.param.u64 	%rd107, [_ZN3cub18CUB_300001_SM_10006detail6reduce28DeviceReduceSingleTileKernelINS2_10policy_hubIN4cuda3std3__45tupleIJblEEEyN6thrust24THRUST_300001_SM_1000_NS8cuda_cub9__find_if7functorIS9_EEE10Policy1000EPS9_SI_iSF_S9_S9_NS7_10__identityEEEvT0_T1_T2_T3_T4_T6__param_1];
	ld.param.u32 	%r38, [_ZN3cub18CUB_300001_SM_10006detail6reduce28DeviceReduceSingleTileKernelINS2_10policy_hubIN4cuda3std3__45tupleIJblEEEyN6thrust24THRUST_300001_SM_1000_NS8cuda_cub9__find_if7functorIS9_EEE10Policy1000EPS9_SI_iSF_S9_S9_NS7_10__identityEEEvT0_T1_T2_T3_T4_T6__param_2];
	ld.param.u8 	%rs82, [_ZN3cub18CUB_300001_SM_10006detail6reduce28DeviceReduceSingleTileKernelINS2_10policy_hubIN4cuda3std3__45tupleIJblEEEyN6thrust24THRUST_300001_SM_1000_NS8cuda_cub9__find_if7functorIS9_EEE10Policy1000EPS9_SI_iSF_S9_S9_NS7_10__identityEEEvT0_T1_T2_T3_T4_T6__param_4];
	cvta.to.global.u64 	%rd1, %rd107;
	setp.ne.s32 	%p1, %r38, 0;
	@%p1 bra 	$L__BB7_3;
	mov.u32 	%r392, %tid.x;
	setp.ne.s32 	%p187, %r392, 0;
	@%p187 bra 	$L__BB7_112;
	st.global.u8 	[%rd1], %rs82;
	st.global.u64 	[%rd1+8], %rd106;
	bra.uni 	$L__BB7_112;
$L__BB7_3:
	setp.gt.s32 	%p2, %r38, 1023;
	@%p2 bra 	$L__BB7_74;
	mov.u32 	%r1, %tid.x;
	setp.ge.s32 	%p77, %r1, %r38;
	mov.b16 	%rs311, 0;
	mov.b64 	%rd329, 0;
	mov.u32 	%r396, %r1;
	@%p77 bra 	$L__BB7_6;
	mul.wide.u32 	%rd234, %r1, 16;
	add.s64 	%rd231, %rd105, %rd234;
	// begin inline asm
	ld.global.nc.u64 %rd230, [%rd231];
	// end inline asm
	add.s64 	%rd233, %rd231, 8;
	// begin inline asm
	ld.global.nc.u64 %rd329, [%rd233];
	// end inline asm
	cvt.u16.u64 	%rs311, %rd230;
	add.s32 	%r396, %r1, 256;
$L__BB7_6:
	setp.ge.s32 	%p78, %r396, %r38;
	@%p78 bra 	$L__BB7_12;
	not.b32 	%r158, %r396;
	add.s32 	%r4, %r38, %r158;
	and.b32  	%r159, %r4, 768;
	setp.eq.s32 	%p79, %r159, 768;
	@%p79 bra 	$L__BB7_10;
	mul.wide.u32 	%rd236, %r396, 16;
	add.s64 	%rd323, %rd105, %rd236;
	shr.u32 	%r160, %r4, 8;
	add.s32 	%r161, %r160, 1;
	and.b32  	%r162, %r161, 3;
	neg.s32 	%r394, %r162;
$L__BB7_9:
	.pragma "nounroll";
	// begin inline asm
	ld.global.nc.u64 %rd237, [%rd323];
	// end inline asm
	add.s64 	%rd240, %rd323, 8;
	// begin inline asm
	ld.global.nc.u64 %rd239, [%rd240];
	// end inline asm
	cvt.u16.u64 	%rs190, %rd237;
	and.b16  	%rs191, %rs190, 255;
	and.b16  	%rs192, %rs311, 255;
	setp.eq.s16 	%p80, %rs192, 0;
	setp.eq.s16 	%p81, %rs191, 0;
	min.s64 	%rd241, %rd239, %rd329;
	selp.b64 	%rd242, %rd329, %rd241, %p81;
	selp.b64 	%rd329, %rd239, %rd242, %p80;
	selp.b16 	%rs193, %rs311, 1, %p81;
	selp.b16 	%rs311, %rs190, %rs193, %p80;
	add.s32 	%r396, %r396, 256;
	add.s64 	%rd323, %rd323, 4096;
	add.s32 	%r394, %r394, 1;
	setp.ne.s32 	%p82, %r394, 0;
	@%p82 bra 	$L__BB7_9;
$L__BB7_10:
	setp.lt.u32 	%p83, %r4, 768;
	@%p83 bra 	$L__BB7_12;
$L__BB7_11:
	mul.wide.s32 	%rd259, %r396, 16;
	add.s64 	%rd244, %rd105, %rd259;
	// begin inline asm
	ld.global.nc.u64 %rd243, [%rd244];
	// end inline asm
	add.s64 	%rd246, %rd244, 8;
	// begin inline asm
	ld.global.nc.u64 %rd245, [%rd246];
	// end inline asm
	cvt.u16.u64 	%rs194, %rd243;
	and.b16  	%rs195, %rs194, 255;
	and.b16  	%rs196, %rs311, 255;
	setp.eq.s16 	%p84, %rs196, 0;
	setp.eq.s16 	%p85, %rs195, 0;
	min.s64 	%rd260, %rd245, %rd329;
	selp.b64 	%rd261, %rd329, %rd260, %p85;
	selp.b64 	%rd262, %rd245, %rd261, %p84;
	selp.b16 	%rs197, %rs311, 1, %p85;
	selp.b16 	%rs198, %rs194, %rs197, %p84;
	and.b16  	%rs199, %rs198, 255;
	add.s64 	%rd248, %rd244, 4096;
	// begin inline asm
	ld.global.nc.u64 %rd247, [%rd248];
	// end inline asm
	add.s64 	%rd250, %rd244, 4104;
	// begin inline asm
	ld.global.nc.u64 %rd249, [%rd250];
	// end inline asm
	cvt.u16.u64 	%rs200, %rd247;
	and.b16  	%rs201, %rs200, 255;
	setp.eq.s16 	%p86, %rs199, 0;
	setp.eq.s16 	%p87, %rs201, 0;
	min.s64 	%rd263, %rd249, %rd262;
	selp.b64 	%rd264, %rd262, %rd263, %p87;
	selp.b64 	%rd265, %rd249, %rd264, %p86;
	selp.b16 	%rs202, %rs198, 1, %p87;
	selp.b16 	%rs203, %rs200, %rs202, %p86;
	and.b16  	%rs204, %rs203, 255;
	add.s64 	%rd252, %rd244, 8192;
	// begin inline asm
	ld.global.nc.u64 %rd251, [%rd252];
	// end inline asm
	add.s64 	%rd254, %rd244, 8200;
	// begin inline asm
	ld.global.nc.u64 %rd253, [%rd254];
	// end inline asm
	cvt.u16.u64 	%rs205, %rd251;
	and.b16  	%rs206, %rs205, 255;
	setp.eq.s16 	%p88, %rs204, 0;
	setp.eq.s16 	%p89, %rs206, 0;
	min.s64 	%rd266, %rd253, %rd265;
	selp.b64 	%rd267, %rd265, %rd266, %p89;
	selp.b64 	%rd268, %rd253, %rd267, %p88;
	selp.b16 	%rs207, %rs203, 1, %p89;
	selp.b16 	%rs208, %rs205, %rs207, %p88;
	and.b16  	%rs209, %rs208, 255;
	add.s64 	%rd256, %rd244, 12288;
	// begin inline asm
	ld.global.nc.u64 %rd255, [%rd256];
	// end inline asm
	add.s64 	%rd258, %rd244, 12296;
	// begin inline asm
	ld.global.nc.u64 %rd257, [%rd258];
	// end inline asm
	cvt.u16.u64 	%rs210, %rd255;
	and.b16  	%rs211, %rs210, 255;
	setp.eq.s16 	%p90, %rs209, 0;
	setp.eq.s16 	%p91, %rs211, 0;
	min.s64 	%rd269, %rd257, %rd268;
	selp.b64 	%rd270, %rd268, %rd269, %p91;
	selp.b64 	%rd329, %rd257, %rd270, %p90;
	selp.b16 	%rs212, %rs208, 1, %p91;
	selp.b16 	%rs311, %rs210, %rs212, %p90;
	add.s32 	%r396, %r396, 1024;
	setp.lt.s32 	%p92, %r396, %r38;
	@%p92 bra 	$L__BB7_11;
$L__BB7_12:
	setp.lt.s32 	%p93, %r38, 256;
	@%p93 bra 	$L__BB7_37;
	// begin inline asm
	mov.u32 %r281, %laneid;
	// end inline asm
	cvt.u32.u16 	%r302, %rs311;
	and.b32  	%r283, %r302, 255;
	mov.b32 	%r299, 1;
	mov.b32 	%r300, 31;
	mov.b32 	%r301, -1;
	// begin inline asm
	shfl.sync.down.b32 %r282, %r283, %r299, %r300, %r301;
	// end inline asm
	// begin inline asm
	shfl.sync.down.b32 %r287, %r288, %r299, %r300, %r301;
	// end inline asm
	mov.b64 	{%r293, %r298}, %rd329;
	// begin inline asm
	shfl.sync.down.b32 %r292, %r293, %r299, %r300, %r301;
	// end inline asm
	// begin inline asm
	shfl.sync.down.b32 %r297, %r298, %r299, %r300, %r301;
	// end inline asm
	mov.b64 	%rd14, {%r292, %r297};
	cvt.u16.u32 	%rs10, %r282;
	setp.gt.s32 	%p143, %r281, 30;
	@%p143 bra 	$L__BB7_17;
	and.b16  	%rs254, %rs311, 255;
	setp.eq.s16 	%p144, %rs254, 0;
	and.b16  	%rs255, %rs10, 255;
	setp.eq.s16 	%p145, %rs255, 0;
	or.pred  	%p146, %p144, %p145;
	@%p146 bra 	$L__BB7_16;
	min.s64 	%rd329, %rd14, %rd329;
	mov.b16 	%rs311, 1;
	bra.uni 	$L__BB7_17;
$L__BB7_16:
	setp.eq.s16 	%p147, %rs254, 0;
	selp.b64 	%rd329, %rd14, %rd329, %p147;
	selp.b16 	%rs311, %rs10, %rs311, %p147;
$L__BB7_17:
	cvt.u32.u16 	%r323, %rs311;
	and.b32  	%r304, %r323, 255;
	mov.b32 	%r320, 2;
	mov.b32 	%r321, 31;
	mov.b32 	%r322, -1;
	// begin inline asm
	shfl.sync.down.b32 %r303, %r304, %r320, %r321, %r322;
	// end inline asm
	// begin inline asm
	shfl.sync.down.b32 %r308, %r309, %r320, %r321, %r322;
	// end inline asm
	mov.b64 	{%r314, %r319}, %rd329;
	// begin inline asm
	shfl.sync.down.b32 %r313, %r314, %r320, %r321, %r322;
	// end inline asm
	// begin inline asm
	shfl.sync.down.b32 %r318, %r319, %r320, %r321, %r322;
	// end inline asm
	mov.b64 	%rd18, {%r313, %r318};
	cvt.u16.u32 	%rs13, %r303;
	setp.gt.s32 	%p148, %r281, 29;
	@%p148 bra 	$L__BB7_21;
	and.b16  	%rs258, %rs311, 255;
	setp.eq.s16 	%p149, %rs258, 0;
	and.b16  	%rs259, %rs13, 255;
	setp.eq.s16 	%p150, %rs259, 0;
	or.pred  	%p151, %p149, %p150;
	@%p151 bra 	$L__BB7_20;
	min.s64 	%rd329, %rd18, %rd329;
	mov.b16 	%rs311, 1;
	bra.uni 	$L__BB7_21;
$L__BB7_20:
	setp.eq.s16 	%p152, %rs258, 0;
	selp.b64 	%rd329, %rd18, %rd329, %p152;
	selp.b16 	%rs311, %rs13, %rs311, %p152;
$L__BB7_21:
	cvt.u32.u16 	%r344, %rs311;
	and.b32  	%r325, %r344, 255;
	mov.b32 	%r341, 4;
	mov.b32 	%r342, 31;
	mov.b32 	%r343, -1;
	// begin inline asm
	shfl.sync.down.b32 %r324, %r325, %r341, %r342, %r343;
	// end inline asm
	// begin inline asm
	shfl.sync.down.b32 %r329, %r330, %r341, %r342, %r343;
	// end inline asm
	mov.b64 	{%r335, %r340}, %rd329;
	// begin inline asm
	shfl.sync.down.b32 %r334, %r335, %r341, %r342, %r343;
	// end inline asm
	// begin inline asm
	shfl.sync.down.b32 %r339, %r340, %r341, %r342, %r343;
	// end inline asm
	mov.b64 	%rd22, {%r334, %r339};
	cvt.u16.u32 	%rs16, %r324;
	setp.gt.s32 	%p153, %r281, 27;
	@%p153 bra 	$L__BB7_25;
	and.b16  	%rs262, %rs311, 255;
	setp.eq.s16 	%p154, %rs262, 0;
	and.b16  	%rs263, %rs16, 255;
	setp.eq.s16 	%p155, %rs263, 0;
	or.pred  	%p156, %p154, %p155;
	@%p156 bra 	$L__BB7_24;
	min.s64 	%rd329, %rd22, %rd329;
	mov.b16 	%rs311, 1;
	bra.uni 	$L__BB7_25;
$L__BB7_24:
	setp.eq.s16 	%p157, %rs262, 0;
	selp.b64 	%rd329, %rd22, %rd329, %p157;
	selp.b16 	%rs311, %rs16, %rs311, %p157;
$L__BB7_25:
	cvt.u32.u16 	%r365, %rs311;
	and.b32  	%r346, %r365, 255;
	mov.b32 	%r362, 8;
	mov.b32 	%r363, 31;
	mov.b32 	%r364, -1;
	// begin inline asm
	shfl.sync.down.b32 %r345, %r346, %r362, %r363, %r364;
	// end inline asm
	// begin inline asm
	shfl.sync.down.b32 %r350, %r351, %r362, %r363, %r364;
	// end inline asm
	mov.b64 	{%r356, %r361}, %rd329;
	// begin inline asm
	shfl.sync.down.b32 %r355, %r356, %r362, %r363, %r364;
	// end inline asm
	// begin inline asm
	shfl.sync.down.b32 %r360, %r361, %r362, %r363, %r364;
	// end inline asm
	mov.b64 	%rd26, {%r355, %r360};
	cvt.u16.u32 	%rs19, %r345;
	setp.gt.s32 	%p158, %r281, 23;
	@%p158 bra 	$L__BB7_29;
	and.b16  	%rs266, %rs311, 255;
	setp.eq.s16 	%p159, %rs266, 0;
	and.b16  	%rs267, %rs19, 255;
	setp.eq.s16 	%p160, %rs267, 0;
	or.pred  	%p161, %p159, %p160;
	@%p161 bra 	$L__BB7_28;
	min.s64 	%rd329, %rd26, %rd329;
	mov.b16 	%rs311, 1;
	bra.uni 	$L__BB7_29;
$L__BB7_28:
	setp.eq.s16 	%p162, %rs266, 0;
	selp.b64 	%rd329, %rd26, %rd329, %p162;
	selp.b16 	%rs311, %rs19, %rs311, %p162;
$L__BB7_29:
	cvt.u32.u16 	%r386, %rs311;
	and.b32  	%r367, %r386, 255;
	mov.b32 	%r383, 16;
	mov.b32 	%r384, 31;
	mov.b32 	%r385, -1;
	// begin inline asm
	shfl.sync.down.b32 %r366, %r367, %r383, %r384, %r385;
	// end inline asm
	// begin inline asm
	shfl.sync.down.b32 %r371, %r372, %r383, %r384, %r385;
	// end inline asm
	mov.b64 	{%r377, %r382}, %rd329;
	// begin inline asm
	shfl.sync.down.b32 %r376, %r377, %r383, %r384, %r385;
	// end inline asm
	// begin inline asm
	shfl.sync.down.b32 %r381, %r382, %r383, %r384, %r385;
	// end inline asm
	mov.b64 	%rd30, {%r376, %r381};
	cvt.u16.u32 	%rs22, %r366;
	setp.gt.s32 	%p163, %r281, 15;
	@%p163 bra 	$L__BB7_33;
	and.b16  	%rs270, %rs311, 255;
	setp.eq.s16 	%p164, %rs270, 0;
	and.b16  	%rs271, %rs22, 255;
	setp.eq.s16 	%p165, %rs271, 0;
	or.pred  	%p166, %p164, %p165;
	@%p166 bra 	$L__BB7_32;
	min.s64 	%rd329, %rd30, %rd329;
	mov.b16 	%rs311, 1;
	bra.uni 	$L__BB7_33;
$L__BB7_32:
	setp.eq.s16 	%p167, %rs270, 0;
	selp.b64 	%rd329, %rd30, %rd329, %p167;
	selp.b16 	%rs311, %rs22, %rs311, %p167;
$L__BB7_33:
	setp.ne.s32 	%p168, %r281, 0;
	@%p168 bra 	$L__BB7_35;
	shr.u32 	%r387, %r1, 1;
	and.b32  	%r388, %r387, 496;
	mov.u32 	%r389, _ZZN3cub18CUB_300001_SM_10006detail6reduce28DeviceReduceSingleTileKernelINS2_10policy_hubIN4cuda3std3__45tupleIJblEEEyN6thrust24THRUST_300001_SM_1000_NS8cuda_cub9__find_if7functorIS9_EEE10Policy1000EPS9_SI_iSF_S9_S9_NS7_10__identityEEEvT0_T1_T2_T3_T4_T6_E12temp_storage;
	add.s32 	%r390, %r389, %r388;
	st.shared.u8 	[%r390+8], %rs311;
	st.shared.u64 	[%r390+16], %rd329;
$L__BB7_35:
	bar.sync 	0;
	setp.ne.s32 	%p169, %r1, 0;
	@%p169 bra 	$L__BB7_110;
	ld.shared.u8 	%rs274, [_ZZN3cub18CUB_300001_SM_10006detail6reduce28DeviceReduceSingleTileKernelINS2_10policy_hubIN4cuda3std3__45tupleIJblEEEyN6thrust24THRUST_300001_SM_1000_NS8cuda_cub9__find_if7functorIS9_EEE10Policy1000EPS9_SI_iSF_S9_S9_NS7_10__identityEEEvT0_T1_T2_T3_T4_T6_E12temp_storage+24];
	ld.shared.u64 	%rd292, [_ZZN3cub18CUB_300001_SM_10006detail6reduce28DeviceReduceSingleTileKernelINS2_10policy_hubIN4cuda3std3__45tupleIJblEEEyN6thrust24THRUST_300001_SM_1000_NS8cuda_cub9__find_if7functorIS9_EEE10Policy1000EPS9_SI_iSF_S9_S9_NS7_10__identityEEEvT0_T1_T2_T3_T4_T6_E12temp_storage+32];
	and.b16  	%rs275, %rs311, 255;
	setp.eq.s16 	%p170, %rs275, 0;
	setp.eq.s16 	%p171, %rs274, 0;
	min.s64 	%rd293, %rd292, %rd329;
	selp.b64 	%rd294, %rd329, %rd293, %p171;
	selp.b64 	%rd295, %rd292, %rd294, %p170;
	selp.b16 	%rs276, %rs311, 1, %p171;
	selp.b16 	%rs277, %rs274, %rs276, %p170;
	and.b16  	%rs278, %rs277, 255;
	ld.shared.u8 	%rs279, [_ZZN3cub18CUB_300001_SM_10006detail6reduce28DeviceReduceSingleTileKernelINS2_10policy_hubIN4cuda3std3__45tupleIJblEEEyN6thrust24THRUST_300001_SM_1000_NS8cuda_cub9__find_if7functorIS9_EEE10Policy1000EPS9_SI_iSF_S9_S9_NS7_10__identityEEEvT0_T1_T2_T3_T4_T6_E12temp_storage+40];
	ld.shared.u64 	%rd296, [_ZZN3cub18CUB_300001_SM_10006detail6reduce28DeviceReduceSingleTileKernelINS2_10policy_hubIN4cuda3std3__45tupleIJblEEEyN6thrust24THRUST_300001_SM_1000_NS8cuda_cub9__find_if7functorIS9_EEE10Policy1000EPS9_SI_iSF_S9_S9_NS7_10__identityEEEvT0_T1_T2_T3_T4_T6_E12temp_storage+48];
	setp.eq.s16 	%p172, %rs278, 0;
	setp.eq.s16 	%p173, %rs279, 0;
	min.s64 	%rd297, %rd296, %rd295;
	selp.b64 	%rd298, %rd295, %rd297, %p173;
	selp.b64 	%rd299, %rd296, %rd298, %p172;
	selp.b16 	%rs280, %rs277, 1, %p173;
	selp.b16 	%rs281, %rs279, %rs280, %p172;
	and.b16  	%rs282, %rs281, 255;
	ld.shared.u8 	%rs283, [_ZZN3cub18CUB_300001_SM_10006detail6reduce28DeviceReduceSingleTileKernelINS2_10policy_hubIN4cuda3std3__45tupleIJblEEEyN6thrust24THRUST_300001_SM_1000_NS8cuda_cub9__find_if7functorIS9_EEE10Policy1000EPS9_SI_iSF_S9_S9_NS7_10__identityEEEvT0_T1_T2_T3_T4_T6_E12temp_storage+56];
	ld.shared.u64 	%rd300, [_ZZN3cub18CUB_300001_SM_10006detail6reduce28DeviceReduceSingleTileKernelINS2_10policy_hubIN4cuda3std3__45tupleIJblEEEyN6thrust24THRUST_300001_SM_1000_NS8cuda_cub9__find_if7functorIS9_EEE10Policy1000EPS9_SI_iSF_S9_S9_NS7_10__identityEEEvT0_T1_T2_T3_T4_T6_E12temp_storage+64];
	setp.eq.s16 	%p174, %rs282, 0;
	setp.eq.s16 	%p175, %rs283, 0;
	min.s64 	%rd301, %rd300, %rd299;
	selp.b16 	%rs284, %rs281, 1, %p175;
	selp.b16 	%rs285, %rs283, %rs284, %p174;
	and.b16  	%rs286, %rs285, 255;
	selp.b64 	%rd302, %rd299, %rd301, %p175;
	selp.b64 	%rd303, %rd300, %rd302, %p174;
	ld.shared.u8 	%rs287, [_ZZN3cub18CUB_300001_SM_10006detail6reduce28DeviceReduceSingleTileKernelINS2_10policy_hubIN4cuda3std3__45tupleIJblEEEyN6thrust24THRUST_300001_SM_1000_NS8cuda_cub9__find_if7functorIS9_EEE10Policy1000EPS9_SI_iSF_S9_S9_NS7_10__identityEEEvT0_T1_T2_T3_T4_T6_E12temp_storage+72];
	ld.shared.u64 	%rd304, [_ZZN3cub18CUB_300001_SM_10006detail6reduce28DeviceReduceSingleTileKernelINS2_10policy_hubIN4cuda3std3__45tupleIJblEEEyN6thrust24THRUST_300001_SM_1000_NS8cuda_cub9__find_if7functorIS9_EEE10Policy1000EPS9_SI_iSF_S9_S9_NS7_10__identityEEEvT0_T1_T2_T3_T4_T6_E12temp_storage+80];
	setp.eq.s16 	%p176, %rs286, 0;
	setp.eq.s16 	%p177, %rs287, 0;
	min.s64 	%rd305, %rd304, %rd303;
	selp.b16 	%rs288, %rs285, 1, %p177;
	selp.b16 	%rs289, %rs287, %rs288, %p176;
	and.b16  	%rs290, %rs289, 255;
	selp.b64 	%rd306, %rd303, %rd305, %p177;
	selp.b64 	%rd307, %rd304, %rd306, %p176;
	ld.shared.u8 	%rs291, [_ZZN3cub18CUB_300001_SM_10006detail6reduce28DeviceReduceSingleTileKernelINS2_10policy_hubIN4cuda3std3__45tupleIJblEEEyN6thrust24THRUST_300001_SM_1000_NS8cuda_cub9__find_if7functorIS9_EEE10Policy1000EPS9_SI_iSF_S9_S9_NS7_10__identityEEEvT0_T1_T2_T3_T4_T6_E12temp_storage+88];
	ld.shared.u64 	%rd308, [_ZZN3cub18CUB_300001_SM_10006detail6reduce28DeviceReduceSingleTileKernelINS2_10policy_hubIN4cuda3std3__45tupleIJblEEEyN6thrust24THRUST_300001_SM_1000_NS8cuda_cub9__find_if7functorIS9_EEE10Policy1000EPS9_SI_iSF_S9_S9_NS7_10__identityEEEvT0_T1_T2_T3_T4_T6_E12temp_storage+96];
	setp.eq.s16 	%p178, %rs290, 0;
	setp.eq.s16 	%p179, %rs291, 0;
	min.s64 	%rd309, %rd308, %rd307;
	selp.b16 	%rs292, %rs289, 1, %p179;
	selp.b16 	%rs293, %rs291, %rs292, %p178;
	and.b16  	%rs294, %rs293, 255;
	selp.b64 	%rd310, %rd307, %rd309, %p179;
	selp.b64 	%rd311, %rd308, %rd310, %p178;
	ld.shared.u8 	%rs295, [_ZZN3cub18CUB_300001_SM_10006detail6reduce28DeviceReduceSingleTileKernelINS2_10policy_hubIN4cuda3std3__45tupleIJblEEEyN6thrust24THRUST_300001_SM_1000_NS8cuda_cub9__find_if7functorIS9_EEE10Policy1000EPS9_SI_iSF_S9_S9_NS7_10__identityEEEvT0_T1_T2_T3_T4_T6_E12temp_storage+104];
	ld.shared.u64 	%rd312, [_ZZN3cub18CUB_300001_SM_10006detail6reduce28DeviceReduceSingleTileKernelINS2_10policy_hubIN4cuda3std3__45tupleIJblEEEyN6thrust24THRUST_300001_SM_1000_NS8cuda_cub9__find_if7functorIS9_EEE10Policy1000EPS9_SI_iSF_S9_S9_NS7_10__identityEEEvT0_T1_T2_T3_T4_T6_E12temp_storage+112];
	setp.eq.s16 	%p180, %rs294, 0;
	setp.eq.s16 	%p181, %rs295, 0;
	min.s64 	%rd313, %rd312, %rd311;
	selp.b16 	%rs296, %rs293, 1, %p181;
	selp.b16 	%rs297, %rs295, %rs296, %p180;
	and.b16  	%rs298, %rs297, 255;
	selp.b64 	%rd314, %rd311, %rd313, %p181;
	selp.b64 	%rd315, %rd312, %rd314, %p180;
	ld.shared.u8 	%rs299, [_ZZN3cub18CUB_300001_SM_10006detail6reduce28DeviceReduceSingleTileKernelINS2_10policy_hubIN4cuda3std3__45tupleIJblEEEyN6thrust24THRUST_300001_SM_1000_NS8cuda_cub9__find_if7functorIS9_EEE10Policy1000EPS9_SI_iSF_S9_S9_NS7_10__identityEEEvT0_T1_T2_T3_T4_T6_E12temp_storage+120];
	ld.shared.u64 	%rd316, [_ZZN3cub18CUB_300001_SM_10006detail6reduce28DeviceReduceSingleTileKernelINS2_10policy_hubIN4cuda3std3__45tupleIJblEEEyN6thrust24THRUST_300001_SM_1000_NS8cuda_cub9__find_if7functorIS9_EEE10Policy1000EPS9_SI_iSF_S9_S9_NS7_10__identityEEEvT0_T1_T2_T3_T4_T6_E12temp_storage+128];
	setp.eq.s16 	%p182, %rs298, 0;
	setp.eq.s16 	%p183, %rs299, 0;
	min.s64 	%rd317, %rd316, %rd315;
	selp.b16 	%rs300, %rs297, 1, %p183;
	selp.b16 	%rs311, %rs299, %rs300, %p182;
	selp.b64 	%rd318, %rd315, %rd317, %p183;
	selp.b64 	%rd329, %rd316, %rd318, %p182;
	bra.uni 	$L__BB7_110;
$L__BB7_37:
	// begin inline asm
	mov.u32 %r163, %laneid;
	// end inline asm
	and.b32  	%r184, %r1, 992;
	add.s32 	%r185, %r184, 32;
	setp.gt.s32 	%p94, %r185, %r38;
	not.b32 	%r186, %r184;
	add.s32 	%r187, %r38, %r186;
	selp.b32 	%r182, %r187, 31, %p94;
	cvt.u32.u16 	%r188, %rs311;
	and.b32  	%r165, %r188, 255;
	mov.b32 	%r181, 1;
	mov.b32 	%r183, -1;
	// begin inline asm
	shfl.sync.down.b32 %r164, %r165, %r181, %r182, %r183;
	// end inline asm
	// begin inline asm
	shfl.sync.down.b32 %r169, %r170, %r181, %r182, %r183;
	// end inline asm
	mov.b64 	{%r175, %r180}, %rd329;
	// begin inline asm
	shfl.sync.down.b32 %r174, %r175, %r181, %r182, %r183;
	// end inline asm
	// begin inline asm
	shfl.sync.down.b32 %r179, %r180, %r181, %r182, %r183;
	// end inline asm
	mov.b64 	%rd35, {%r174, %r179};
	cvt.u16.u32 	%rs26, %r164;
	setp.ge.s32 	%p95, %r163, %r182;
	@%p95 bra 	$L__BB7_41;
	and.b16  	%rs213, %rs311, 255;
	setp.eq.s16 	%p96, %rs213, 0;
	and.b16  	%rs214, %rs26, 255;
	setp.eq.s16 	%p97, %rs214, 0;
	or.pred  	%p98, %p96, %p97;
	@%p98 bra 	$L__BB7_40;
	min.s64 	%rd329, %rd35, %rd329;
	mov.b16 	%rs311, 1;
	bra.uni 	$L__BB7_41;
$L__BB7_40:
	setp.eq.s16 	%p99, %rs213, 0;
	selp.b16 	%rs311, %rs26, %rs311, %p99;
	selp.b64 	%rd329, %rd35, %rd329, %p99;
$L__BB7_41:
	cvt.u32.u16 	%r209, %rs311;
	and.b32  	%r190, %r209, 255;
	mov.b32 	%r206, 2;
	mov.b32 	%r208, -1;
	// begin inline asm
	shfl.sync.down.b32 %r189, %r190, %r206, %r182, %r208;
	// end inline asm
	// begin inline asm
	shfl.sync.down.b32 %r194, %r195, %r206, %r182, %r208;
	// end inline asm
	mov.b64 	{%r200, %r205}, %rd329;
	// begin inline asm
	shfl.sync.down.b32 %r199, %r200, %r206, %r182, %r208;
	// end inline asm
	// begin inline asm
	shfl.sync.down.b32 %r204, %r205, %r206, %r182, %r208;
	// end inline asm
	mov.b64 	%rd39, {%r199, %r204};
	cvt.u16.u32 	%rs29, %r189;
	add.s32 	%r210, %r163, 2;
	setp.gt.s32 	%p100, %r210, %r182;
	@%p100 bra 	$L__BB7_45;
	and.b16  	%rs217, %rs311, 255;
	setp.eq.s16 	%p101, %rs217, 0;
	and.b16  	%rs218, %rs29, 255;
	setp.eq.s16 	%p102, %rs218, 0;
	or.pred  	%p103, %p101, %p102;
	@%p103 bra 	$L__BB7_44;
	min.s64 	%rd329, %rd39, %rd329;
	mov.b16 	%rs311, 1;
	bra.uni 	$L__BB7_45;
$L__BB7_44:
	setp.eq.s16 	%p104, %rs217, 0;
	selp.b16 	%rs311, %rs29, %rs311, %p104;
	selp.b64 	%rd329, %rd39, %rd329, %p104;
$L__BB7_45:
	cvt.u32.u16 	%r231, %rs311;
	and.b32  	%r212, %r231, 255;
	mov.b32 	%r228, 4;
	mov.b32 	%r230, -1;
	// begin inline asm
	shfl.sync.down.b32 %r211, %r212, %r228, %r182, %r230;
	// end inline asm
	// begin inline asm
	shfl.sync.down.b32 %r216, %r217, %r228, %r182, %r230;
	// end inline asm
	mov.b64 	{%r222, %r227}, %rd329;
	// begin inline asm
	shfl.sync.down.b32 %r221, %r222, %r228, %r182, %r230;
	// end inline asm
	// begin inline asm
	shfl.sync.down.b32 %r226, %r227, %r228, %r182, %r230;
	// end inline asm
	mov.b64 	%rd43, {%r221, %r226};
	cvt.u16.u32 	%rs32, %r211;
	add.s32 	%r232, %r163, 4;
	setp.gt.s32 	%p105, %r232, %r182;
	@%p105 bra 	$L__BB7_49;
	and.b16  	%rs221, %rs311, 255;
	setp.eq.s16 	%p106, %rs221, 0;
	and.b16  	%rs222, %rs32, 255;
	setp.eq.s16 	%p107, %rs222, 0;
	or.pred  	%p108, %p106, %p107;
	@%p108 bra 	$L__BB7_48;
	min.s64 	%rd329, %rd43, %rd329;
	mov.b16 	%rs311, 1;
	bra.uni 	$L__BB7_49;
$L__BB7_48:
	setp.eq.s16 	%p109, %rs221, 0;
	selp.b16 	%rs311, %rs32, %rs311, %p109;
	selp.b64 	%rd329, %rd43, %rd329, %p109;
$L__BB7_49:
	cvt.u32.u16 	%r253, %rs311;
	and.b32  	%r234, %r253, 255;
	mov.b32 	%r250, 8;
	mov.b32 	%r252, -1;
	// begin inline asm
	shfl.sync.down.b32 %r233, %r234, %r250, %r182, %r252;
	// end inline asm
	// begin inline asm
	shfl.sync.down.b32 %r238, %r239, %r250, %r182, %r252;
	// end inline asm
	mov.b64 	{%r244, %r249}, %rd329;
	// begin inline asm
	shfl.sync.down.b32 %r243, %r244, %r250, %r182, %r252;
	// end inline asm
	// begin inline asm
	shfl.sync.down.b32 %r248, %r249, %r250, %r182, %r252;
	// end inline asm
	mov.b64 	%rd47, {%r243, %r248};
	cvt.u16.u32 	%rs35, %r233;
	add.s32 	%r254, %r163, 8;
	setp.gt.s32 	%p110, %r254, %r182;
	@%p110 bra 	$L__BB7_53;
	and.b16  	%rs225, %rs311, 255;
	setp.eq.s16 	%p111, %rs225, 0;
	and.b16  	%rs226, %rs35, 255;
	setp.eq.s16 	%p112, %rs226, 0;
	or.pred  	%p113, %p111, %p112;
	@%p113 bra 	$L__BB7_52;
	min.s64 	%rd329, %rd47, %rd329;
	mov.b16 	%rs311, 1;
	bra.uni 	$L__BB7_53;
$L__BB7_52:
	setp.eq.s16 	%p114, %rs225, 0;
	selp.b16 	%rs311, %rs35, %rs311, %p114;
	selp.b64 	%rd329, %rd47, %rd329, %p114;
$L__BB7_53:
	cvt.u32.u16 	%r275, %rs311;
	and.b32  	%r256, %r275, 255;
	mov.b32 	%r272, 16;
	mov.b32 	%r274, -1;
	// begin inline asm
	shfl.sync.down.b32 %r255, %r256, %r272, %r182, %r274;
	// end inline asm
	// begin inline asm
	shfl.sync.down.b32 %r260, %r261, %r272, %r182, %r274;
	// end inline asm
	mov.b64 	{%r266, %r271}, %rd329;
	// begin inline asm
	shfl.sync.down.b32 %r265, %r266, %r272, %r182, %r274;
	// end inline asm
	// begin inline asm
	shfl.sync.down.b32 %r270, %r271, %r272, %r182, %r274;
	// end inline asm
	mov.b64 	%rd51, {%r265, %r270};
	cvt.u16.u32 	%rs38, %r255;
	add.s32 	%r276, %r163, 16;
	setp.gt.s32 	%p115, %r276, %r182;
	@%p115 bra 	$L__BB7_57;
	and.b16  	%rs229, %rs311, 255;
	setp.eq.s16 	%p116, %rs229, 0;
	and.b16  	%rs230, %rs38, 255;
	setp.eq.s16 	%p117, %rs230, 0;
	or.pred  	%p118, %p116, %p117;
	@%p118 bra 	$L__BB7_56;
	min.s64 	%rd329, %rd51, %rd329;
	mov.b16 	%rs311, 1;
	bra.uni 	$L__BB7_57;
$L__BB7_56:
	setp.eq.s16 	%p119, %rs229, 0;
	selp.b16 	%rs311, %rs38, %rs311, %p119;
	selp.b64 	%rd329, %rd51, %rd329, %p119;
$L__BB7_57:
	setp.ne.s32 	%p120, %r163, 0;
	@%p120 bra 	$L__BB7_59;
	shr.u32 	%r277, %r1, 1;
	and.b32  	%r278, %r277, 496;
	mov.u32 	%r279, _ZZN3cub18CUB_300001_SM_10006detail6reduce28DeviceReduceSingleTileKernelINS2_10policy_hubIN4cuda3std3__45tupleIJblEEEyN6thrust24THRUST_300001_SM_1000_NS8cuda_cub9__find_if7functorIS9_EEE10Policy1000EPS9_SI_iSF_S9_S9_NS7_10__identityEEEvT0_T1_T2_T3_T4_T6_E12temp_storage;
	add.s32 	%r280, %r279, %r278;
	st.shared.u8 	[%r280+8], %rs311;
	st.shared.u64 	[%r280+16], %rd329;
$L__BB7_59:
	bar.sync 	0;
	setp.ne.s32 	%p121, %r1, 0;
	@%p121 bra 	$L__BB7_110;
	setp.lt.s32 	%p122, %r38, 33;
	@%p122 bra 	$L__BB7_62;
	ld.shared.u8 	%rs233, [_ZZN3cub18CUB_300001_SM_10006detail6reduce28DeviceReduceSingleTileKernelINS2_10policy_hubIN4cuda3std3__45tupleIJblEEEyN6thrust24THRUST_300001_SM_1000_NS8cuda_cub9__find_if7functorIS9_EEE10Policy1000EPS9_SI_iSF_S9_S9_NS7_10__identityEEEvT0_T1_T2_T3_T4_T6_E12temp_storage+24];
	ld.shared.u64 	%rd271, [_ZZN3cub18CUB_300001_SM_10006detail6reduce28DeviceReduceSingleTileKernelINS2_10policy_hubIN4cuda3std3__45tupleIJblEEEyN6thrust24THRUST_300001_SM_1000_NS8cuda_cub9__find_if7functorIS9_EEE10Policy1000EPS9_SI_iSF_S9_S9_NS7_10__identityEEEvT0_T1_T2_T3_T4_T6_E12temp_storage+32];
	and.b16  	%rs234, %rs311, 255;
	setp.eq.s16 	%p123, %rs234, 0;
	setp.eq.s16 	%p124, %rs233, 0;
	min.s64 	%rd272, %rd271, %rd329;
	selp.b16 	%rs235, %rs311, 1, %p124;
	selp.b16 	%rs311, %rs233, %rs235, %p123;
	selp.b64 	%rd273, %rd329, %rd272, %p124;
	selp.b64 	%rd329, %rd271, %rd273, %p123;
$L__BB7_62:
	setp.lt.s32 	%p125, %r38, 65;
	@%p125 bra 	$L__BB7_64;
	ld.shared.u8 	%rs236, [_ZZN3cub18CUB_300001_SM_10006detail6reduce28DeviceReduceSingleTileKernelINS2_10policy_hubIN4cuda3std3__45tupleIJblEEEyN6thrust24THRUST_300001_SM_1000_NS8cuda_cub9__find_if7functorIS9_EEE10Policy1000EPS9_SI_iSF_S9_S9_NS7_10__identityEEEvT0_T1_T2_T3_T4_T6_E12temp_storage+40];
	ld.shared.u64 	%rd274, [_ZZN3cub18CUB_300001_SM_10006detail6reduce28DeviceReduceSingleTileKernelINS2_10policy_hubIN4cuda3std3__45tupleIJblEEEyN6thrust24THRUST_300001_SM_1000_NS8cuda_cub9__find_if7functorIS9_EEE10Policy1000EPS9_SI_iSF_S9_S9_NS7_10__identityEEEvT0_T1_T2_T3_T4_T6_E12temp_storage+48];
	and.b16  	%rs237, %rs311, 255;
	setp.eq.s16 	%p126, %rs237, 0;
	setp.eq.s16 	%p127, %rs236, 0;
	min.s64 	%rd275, %rd274, %rd329;
	selp.b16 	%rs238, %rs311, 1, %p127;
	selp.b16 	%rs311, %rs236, %rs238, %p126;
	selp.b64 	%rd276, %rd329, %rd275, %p127;
	selp.b64 	%rd329, %rd274, %rd276, %p126;
$L__BB7_64:
	setp.lt.s32 	%p128, %r38, 97;
	@%p128 bra 	$L__BB7_66;
	ld.shared.u8 	%rs239, [_ZZN3cub18CUB_300001_SM_10006detail6reduce28DeviceReduceSingleTileKernelINS2_10policy_hubIN4cuda3std3__45tupleIJblEEEyN6thrust24THRUST_300001_SM_1000_NS8cuda_cub9__find_if7functorIS9_EEE10Policy1000EPS9_SI_iSF_S9_S9_NS7_10__identityEEEvT0_T1_T2_T3_T4_T6_E12temp_storage+56];
	ld.shared.u64 	%rd277, [_ZZN3cub18CUB_300001_SM_10006detail6reduce28DeviceReduceSingleTileKernelINS2_10policy_hubIN4cuda3std3__45tupleIJblEEEyN6thrust24THRUST_300001_SM_1000_NS8cuda_cub9__find_if7functorIS9_EEE10Policy1000EPS9_SI_iSF_S9_S9_NS7_10__identityEEEvT0_T1_T2_T3_T4_T6_E12temp_storage+64];
	and.b16  	%rs240, %rs311, 255;
	setp.eq.s16 	%p129, %rs240, 0;
	setp.eq.s16 	%p130, %rs239, 0;
	min.s64 	%rd278, %rd277, %rd329;
	selp.b16 	%rs241, %rs311, 1, %p130;
	selp.b16 	%rs311, %rs239, %rs241, %p129;
	selp.b64 	%rd279, %rd329, %rd278, %p130;
	selp.b64 	%rd329, %rd277, %rd279, %p129;
$L__BB7_66:
	setp.lt.s32 	%p131, %r38, 129;
	@%p131 bra 	$L__BB7_68;
	ld.shared.u8 	%rs242, [_ZZN3cub18CUB_300001_SM_10006detail6reduce28DeviceReduceSingleTileKernelINS2_10policy_hubIN4cuda3std3__45tupleIJblEEEyN6thrust24THRUST_300001_SM_1000_NS8cuda_cub9__find_if7functorIS9_EEE10Policy1000EPS9_SI_iSF_S9_S9_NS7_10__identityEEEvT0_T1_T2_T3_T4_T6_E12temp_storage+72];
	ld.shared.u64 	%rd280, [_ZZN3cub18CUB_300001_SM_10006detail6reduce28DeviceReduceSingleTileKernelINS2_10policy_hubIN4cuda3std3__45tupleIJblEEEyN6thrust24THRUST_300001_SM_1000_NS8cuda_cub9__find_if7functorIS9_EEE10Policy1000EPS9_SI_iSF_S9_S9_NS7_10__identityEEEvT0_T1_T2_T3_T4_T6_E12temp_storage+80];
	and.b16  	%rs243, %rs311, 255;
	setp.eq.s16 	%p132, %rs243, 0;
	setp.eq.s16 	%p133, %rs242, 0;
	min.s64 	%rd281, %rd280, %rd329;
	selp.b16 	%rs244, %rs311, 1, %p133;
	selp.b16 	%rs311, %rs242, %rs244, %p132;
	selp.b64 	%rd282, %rd329, %rd281, %p133;
	selp.b64 	%rd329, %rd280, %rd282, %p132;
$L__BB7_68:
	setp.lt.s32 	%p134, %r38, 161;
	@%p134 bra 	$L__BB7_70;
	ld.shared.u8 	%rs245, [_ZZN3cub18CUB_300001_SM_10006detail6reduce28DeviceReduceSingleTileKernelINS2_10policy_hubIN4cuda3std3__45tupleIJblEEEyN6thrust24THRUST_300001_SM_1000_NS8cuda_cub9__find_if7functorIS9_EEE10Policy1000EPS9_SI_iSF_S9_S9_NS7_10__identityEEEvT0_T1_T2_T3_T4_T6_E12temp_storage+88];
	ld.shared.u64 	%rd283, [_ZZN3cub18CUB_300001_SM_10006detail6reduce28DeviceReduceSingleTileKernelINS2_10policy_hubIN4cuda3std3__45tupleIJblEEEyN6thrust24THRUST_300001_SM_1000_NS8cuda_cub9__find_if7functorIS9_EEE10Policy1000EPS9_SI_iSF_S9_S9_NS7_10__identityEEEvT0_T1_T2_T3_T4_T6_E12temp_storage+96];
	and.b16  	%rs246, %rs311, 255;
	setp.eq.s16 	%p135, %rs246, 0;
	setp.eq.s16 	%p136, %rs245, 0;
	min.s64 	%rd284, %rd283, %rd329;
	selp.b16 	%rs247, %rs311, 1, %p136;
	selp.b16 	%rs311, %rs245, %rs247, %p135;
	selp.b64 	%rd285, %rd329, %rd284, %p136;
	selp.b64 	%rd329, %rd283, %rd285, %p135;
$L__BB7_70:
	setp.lt.s32 	%p137, %r38, 193;
	@%p137 bra 	$L__BB7_72;
	ld.shared.u8 	%rs248, [_ZZN3cub18CUB_300001_SM_10006detail6reduce28DeviceReduceSingleTileKernelINS2_10policy_hubIN4cuda3std3__45tupleIJblEEEyN6thrust24THRUST_300001_SM_1000_NS8cuda_cub9__find_if7functorIS9_EEE10Policy1000EPS9_SI_iSF_S9_S9_NS7_10__identityEEEvT0_T1_T2_T3_T4_T6_E12temp_storage+104];
	ld.shared.u64 	%rd286, [_ZZN3cub18CUB_300001_SM_10006detail6reduce28DeviceReduceSingleTileKernelINS2_10policy_hubIN4cuda3std3__45tupleIJblEEEyN6thrust24THRUST_300001_SM_1000_NS8cuda_cub9__find_if7functorIS9_EEE10Policy1000EPS9_SI_iSF_S9_S9_NS7_10__identityEEEvT0_T1_T2_T3_T4_T6_E12temp_storage+112];
	and.b16  	%rs249, %rs311, 255;
	setp.eq.s16 	%p138, %rs249, 0;
	setp.eq.s16 	%p139, %rs248, 0;
	min.s64 	%rd287, %rd286, %rd329;
	selp.b16 	%rs250, %rs311, 1, %p139;
	selp.b16 	%rs311, %rs248, %rs250, %p138;
	selp.b64 	%rd288, %rd329, %rd287, %p139;
	selp.b64 	%rd329, %rd286, %rd288, %p138;
$L__BB7_72:
	setp.lt.s32 	%p140, %r38, 225;
	@%p140 bra 	$L__BB7_110;
	ld.shared.u8 	%rs251, [_ZZN3cub18CUB_300001_SM_10006detail6reduce28DeviceReduceSingleTileKernelINS2_10policy_hubIN4cuda3std3__45tupleIJblEEEyN6thrust24THRUST_300001_SM_1000_NS8cuda_cub9__find_if7functorIS9_EEE10Policy1000EPS9_SI_iSF_S9_S9_NS7_10__identityEEEvT0_T1_T2_T3_T4_T6_E12temp_storage+120];
	ld.shared.u64 	%rd289, [_ZZN3cub18CUB_300001_SM_10006detail6reduce28DeviceReduceSingleTileKernelINS2_10policy_hubIN4cuda3std3__45tupleIJblEEEyN6thrust24THRUST_300001_SM_1000_NS8cuda_cub9__find_if7functorIS9_EEE10Policy1000EPS9_SI_iSF_S9_S9_NS7_10__identityEEEvT0_T1_T2_T3_T4_T6_E12temp_storage+128];
	and.b16  	%rs252, %rs311, 255;
	setp.eq.s16 	%p141, %rs252, 0;
	setp.eq.s16 	%p142, %rs251, 0;
	min.s64 	%rd290, %rd289, %rd329;
	selp.b16 	%rs253, %rs311, 1, %p142;
	selp.b16 	%rs311, %rs251, %rs253, %p141;
	selp.b64 	%rd291, %rd329, %rd290, %p142;
	selp.b64 	%rd329, %rd289, %rd291, %p141;
	bra.uni 	$L__BB7_110;
$L__BB7_74:
	mov.u32 	%r16, %tid.x;
	mul.wide.u32 	%rd124, %r16, 16;
	add.s64 	%rd109, %rd105, %rd124;
	// begin inline asm
	ld.global.nc.u64 %rd108, [%rd109];
	// end inline asm
	add.s64 	%rd111, %rd109, 8;
	// begin inline asm
	ld.global.nc.u64 %rd110, [%rd111];
	// end inline asm
	cvt.u16.u64 	%rs83, %rd108;
	and.b16  	%rs84, %rs83, 255;
	add.s64 	%rd113, %rd109, 4096;
	// begin inline asm
	ld.global.nc.u64 %rd112, [%rd113];
	// end inline asm
	add.s64 	%rd115, %rd109, 4104;
	// begin inline asm
	ld.global.nc.u64 %rd114, [%rd115];
	// end inline asm
	cvt.u16.u64 	%rs85, %rd112;
	and.b16  	%rs86, %rs85, 255;
	add.s64 	%rd117, %rd109, 8192;
	// begin inline asm
	ld.global.nc.u64 %rd116, [%rd117];
	// end inline asm
	add.s64 	%rd119, %rd109, 8200;
	// begin inline asm
	ld.global.nc.u64 %rd118, [%rd119];
	// end inline asm
	cvt.u16.u64 	%rs87, %rd116;
	and.b16  	%rs88, %rs87, 255;
	add.s64 	%rd121, %rd109, 12288;
	// begin inline asm
	ld.global.nc.u64 %rd120, [%rd121];
	// end inline asm
	add.s64 	%rd123, %rd109, 12296;
	// begin inline asm
	ld.global.nc.u64 %rd122, [%rd123];
	// end inline asm
	cvt.u16.u64 	%rs89, %rd120;
	and.b16  	%rs90, %rs89, 255;
	setp.eq.s16 	%p3, %rs84, 0;
	setp.eq.s16 	%p4, %rs86, 0;
	min.s64 	%rd125, %rd114, %rd110;
	selp.b16 	%rs91, %rs83, 1, %p4;
	selp.b64 	%rd126, %rd110, %rd125, %p4;
	selp.b16 	%rs92, %rs85, %rs91, %p3;
	and.b16  	%rs93, %rs92, 255;
	selp.b64 	%rd127, %rd114, %rd126, %p3;
	setp.eq.s16 	%p5, %rs93, 0;
	setp.eq.s16 	%p6, %rs88, 0;
	min.s64 	%rd128, %rd118, %rd127;
	selp.b16 	%rs94, %rs92, 1, %p6;
	selp.b64 	%rd129, %rd127, %rd128, %p6;
	selp.b16 	%rs95, %rs87, %rs94, %p5;
	and.b16  	%rs96, %rs95, 255;
	selp.b64 	%rd130, %rd118, %rd129, %p5;
	setp.eq.s16 	%p7, %rs96, 0;
	setp.eq.s16 	%p8, %rs90, 0;
	min.s64 	%rd131, %rd122, %rd130;
	selp.b16 	%rs97, %rs95, 1, %p8;
	selp.b64 	%rd132, %rd130, %rd131, %p8;
	selp.b16 	%rs311, %rs89, %rs97, %p7;
	selp.b64 	%rd329, %rd122, %rd132, %p7;
	setp.lt.u32 	%p9, %r38, 2048;
	mov.b32 	%r399, 1024;
	@%p9 bra 	$L__BB7_78;
	add.s32 	%r17, %r38, -1024;
	mov.b32 	%r399, 1024;
$L__BB7_76:
	mul.wide.s32 	%rd149, %r399, 16;
	add.s64 	%rd134, %rd109, %rd149;
	// begin inline asm
	ld.global.nc.u64 %rd133, [%rd134];
	// end inline asm
	add.s64 	%rd136, %rd134, 8;
	// begin inline asm
	ld.global.nc.u64 %rd135, [%rd136];
	// end inline asm
	cvt.u16.u64 	%rs98, %rd133;
	and.b16  	%rs99, %rs98, 255;
	add.s64 	%rd138, %rd134, 4096;
	// begin inline asm
	ld.global.nc.u64 %rd137, [%rd138];
	// end inline asm
	add.s64 	%rd140, %rd134, 4104;
	// begin inline asm
	ld.global.nc.u64 %rd139, [%rd140];
	// end inline asm
	cvt.u16.u64 	%rs100, %rd137;
	and.b16  	%rs101, %rs100, 255;
	add.s64 	%rd142, %rd134, 8192;
	// begin inline asm
	ld.global.nc.u64 %rd141, [%rd142];
	// end inline asm
	add.s64 	%rd144, %rd134, 8200;
	// begin inline asm
	ld.global.nc.u64 %rd143, [%rd144];
	// end inline asm
	cvt.u16.u64 	%rs102, %rd141;
	and.b16  	%rs103, %rs102, 255;
	add.s64 	%rd146, %rd134, 12288;
	// begin inline asm
	ld.global.nc.u64 %rd145, [%rd146];
	// end inline asm
	add.s64 	%rd148, %rd134, 12296;
	// begin inline asm
	ld.global.nc.u64 %rd147, [%rd148];
	// end inline asm
	cvt.u16.u64 	%rs104, %rd145;
	and.b16  	%rs105, %rs104, 255;
	and.b16  	%rs106, %rs311, 255;
	setp.eq.s16 	%p10, %rs106, 0;
	setp.eq.s16 	%p11, %rs99, 0;
	min.s64 	%rd150, %rd135, %rd329;
	selp.b16 	%rs107, %rs311, 1, %p11;
	selp.b64 	%rd151, %rd329, %rd150, %p11;
	selp.b16 	%rs108, %rs98, %rs107, %p10;
	and.b16  	%rs109, %rs108, 255;
	selp.b64 	%rd152, %rd135, %rd151, %p10;
	setp.eq.s16 	%p12, %rs109, 0;
	setp.eq.s16 	%p13, %rs101, 0;
	min.s64 	%rd153, %rd139, %rd152;
	selp.b16 	%rs110, %rs108, 1, %p13;
	selp.b64 	%rd154, %rd152, %rd153, %p13;
	selp.b16 	%rs111, %rs100, %rs110, %p12;
	and.b16  	%rs112, %rs111, 255;
	selp.b64 	%rd155, %rd139, %rd154, %p12;
	setp.eq.s16 	%p14, %rs112, 0;
	setp.eq.s16 	%p15, %rs103, 0;
	min.s64 	%rd156, %rd143, %rd155;
	selp.b16 	%rs113, %rs111, 1, %p15;
	selp.b64 	%rd157, %rd155, %rd156, %p15;
	selp.b16 	%rs114, %rs102, %rs113, %p14;
	and.b16  	%rs115, %rs114, 255;
	selp.b64 	%rd158, %rd143, %rd157, %p14;
	setp.eq.s16 	%p16, %rs115, 0;
	setp.eq.s16 	%p17, %rs105, 0;
	min.s64 	%rd159, %rd147, %rd158;
	selp.b16 	%rs116, %rs114, 1, %p17;
	selp.b64 	%rd160, %rd158, %rd159, %p17;
	selp.b16 	%rs311, %rs104, %rs116, %p16;
	selp.b64 	%rd329, %rd147, %rd160, %p16;
	sub.s32 	%r41, %r38, %r399;
	setp.lt.s32 	%p18, %r41, 1024;
	@%p18 bra 	$L__BB7_86;
	add.s32 	%r399, %r399, 1024;
	setp.le.s32 	%p19, %r399, %r17;
	@%p19 bra 	$L__BB7_76;
$L__BB7_78:
	setp.le.s32 	%p20, %r38, %r399;
	@%p20 bra 	$L__BB7_86;
	sub.s32 	%r21, %r38, %r399;
	setp.ge.s32 	%p21, %r16, %r21;
	@%p21 bra 	$L__BB7_86;
	not.b32 	%r42, %r16;
	add.s32 	%r43, %r38, %r42;
	sub.s32 	%r22, %r43, %r399;
	and.b32  	%r44, %r22, 768;
	setp.eq.s32 	%p22, %r44, 768;
	mov.u32 	%r403, %r16;
	@%p22 bra 	$L__BB7_83;
	add.s32 	%r401, %r16, %r399;
	shr.u32 	%r45, %r22, 8;
	add.s32 	%r46, %r45, 1;
	and.b32  	%r47, %r46, 3;
	neg.s32 	%r400, %r47;
	mov.u32 	%r403, %r16;
$L__BB7_82:
	.pragma "nounroll";
	mul.wide.u32 	%rd166, %r401, 16;
	add.s64 	%rd163, %rd105, %rd166;
	// begin inline asm
	ld.global.nc.u64 %rd162, [%rd163];
	// end inline asm
	add.s64 	%rd165, %rd163, 8;
	// begin inline asm
	ld.global.nc.u64 %rd164, [%rd165];
	// end inline asm
	cvt.u16.u64 	%rs118, %rd162;
	and.b16  	%rs119, %rs118, 255;
	and.b16  	%rs120, %rs311, 255;
	setp.eq.s16 	%p23, %rs120, 0;
	setp.eq.s16 	%p24, %rs119, 0;
	min.s64 	%rd167, %rd164, %rd329;
	selp.b16 	%rs121, %rs311, 1, %p24;
	selp.b16 	%rs311, %rs118, %rs121, %p23;
	selp.b64 	%rd168, %rd329, %rd167, %p24;
	selp.b64 	%rd329, %rd164, %rd168, %p23;
	add.s32 	%r403, %r403, 256;
	add.s32 	%r401, %r401, 256;
	add.s32 	%r400, %r400, 1;
	setp.ne.s32 	%p25, %r400, 0;
	@%p25 bra 	$L__BB7_82;
$L__BB7_83:
	setp.lt.u32 	%p26, %r22, 768;
	@%p26 bra 	$L__BB7_86;
	cvt.u64.u32 	%rd169, %r403;
	cvt.u64.u32 	%rd170, %r399;
	add.s64 	%rd171, %rd169, %rd170;
	shl.b64 	%rd172, %rd171, 4;
	add.s64 	%rd173, %rd172, %rd105;
	add.s64 	%rd350, %rd173, 12296;
	add.s32 	%r404, %r403, %r399;
$L__BB7_85:
	mul.wide.u32 	%rd190, %r404, 16;
	add.s64 	%rd175, %rd105, %rd190;
	// begin inline asm
	ld.global.nc.u64 %rd174, [%rd175];
	// end inline asm
	add.s64 	%rd177, %rd175, 8;
	// begin inline asm
	ld.global.nc.u64 %rd176, [%rd177];
	// end inline asm
	cvt.u16.u64 	%rs122, %rd174;
	and.b16  	%rs123, %rs122, 255;
	and.b16  	%rs124, %rs311, 255;
	setp.eq.s16 	%p27, %rs124, 0;
	setp.eq.s16 	%p28, %rs123, 0;
	min.s64 	%rd191, %rd176, %rd329;
	selp.b16 	%rs125, %rs311, 1, %p28;
	selp.b16 	%rs126, %rs122, %rs125, %p27;
	and.b16  	%rs127, %rs126, 255;
	selp.b64 	%rd192, %rd329, %rd191, %p28;
	selp.b64 	%rd193, %rd176, %rd192, %p27;
	add.s64 	%rd179, %rd350, -8200;
	// begin inline asm
	ld.global.nc.u64 %rd178, [%rd179];
	// end inline asm
	add.s64 	%rd181, %rd350, -8192;
	// begin inline asm
	ld.global.nc.u64 %rd180, [%rd181];
	// end inline asm
	cvt.u16.u64 	%rs128, %rd178;
	and.b16  	%rs129, %rs128, 255;
	setp.eq.s16 	%p29, %rs127, 0;
	setp.eq.s16 	%p30, %rs129, 0;
	min.s64 	%rd194, %rd180, %rd193;
	selp.b16 	%rs130, %rs126, 1, %p30;
	selp.b16 	%rs131, %rs128, %rs130, %p29;
	and.b16  	%rs132, %rs131, 255;
	selp.b64 	%rd195, %rd193, %rd194, %p30;
	selp.b64 	%rd196, %rd180, %rd195, %p29;
	add.s64 	%rd183, %rd350, -4104;
	// begin inline asm
	ld.global.nc.u64 %rd182, [%rd183];
	// end inline asm
	add.s64 	%rd185, %rd350, -4096;
	// begin inline asm
	ld.global.nc.u64 %rd184, [%rd185];
	// end inline asm
	cvt.u16.u64 	%rs133, %rd182;
	and.b16  	%rs134, %rs133, 255;
	setp.eq.s16 	%p31, %rs132, 0;
	setp.eq.s16 	%p32, %rs134, 0;
	min.s64 	%rd197, %rd184, %rd196;
	selp.b16 	%rs135, %rs131, 1, %p32;
	selp.b16 	%rs136, %rs133, %rs135, %p31;
	and.b16  	%rs137, %rs136, 255;
	selp.b64 	%rd198, %rd196, %rd197, %p32;
	selp.b64 	%rd199, %rd184, %rd198, %p31;
	add.s64 	%rd187, %rd350, -8;
	// begin inline asm
	ld.global.nc.u64 %rd186, [%rd187];
	// end inline asm
	// begin inline asm
	ld.global.nc.u64 %rd188, [%rd350];
	// end inline asm
	cvt.u16.u64 	%rs138, %rd186;
	and.b16  	%rs139, %rs138, 255;
	setp.eq.s16 	%p33, %rs137, 0;
	setp.eq.s16 	%p34, %rs139, 0;
	min.s64 	%rd200, %rd188, %rd199;
	selp.b16 	%rs140, %rs136, 1, %p34;
	selp.b16 	%rs311, %rs138, %rs140, %p33;
	selp.b64 	%rd201, %rd199, %rd200, %p34;
	selp.b64 	%rd329, %rd188, %rd201, %p33;
	add.s32 	%r403, %r403, 1024;
	add.s64 	%rd350, %rd350, 16384;
	add.s32 	%r404, %r404, 1024;
	setp.lt.s32 	%p35, %r403, %r21;
	@%p35 bra 	$L__BB7_85;
$L__BB7_86:
	// begin inline asm
	mov.u32 %r48, %laneid;
	// end inline asm
	cvt.u32.u16 	%r69, %rs311;
	and.b32  	%r50, %r69, 255;
	mov.b32 	%r66, 1;
	mov.b32 	%r67, 31;
	mov.b32 	%r68, -1;
	// begin inline asm
	shfl.sync.down.b32 %r49, %r50, %r66, %r67, %r68;
	// end inline asm
	// begin inline asm
	shfl.sync.down.b32 %r54, %r55, %r66, %r67, %r68;
	// end inline asm
	mov.b64 	{%r60, %r65}, %rd329;
	// begin inline asm
	shfl.sync.down.b32 %r59, %r60, %r66, %r67, %r68;
	// end inline asm
	// begin inline asm
	shfl.sync.down.b32 %r64, %r65, %r66, %r67, %r68;
	// end inline asm
	mov.b64 	%rd83, {%r59, %r64};
	cvt.u16.u32 	%rs65, %r49;
	setp.gt.s32 	%p36, %r48, 30;
	@%p36 bra 	$L__BB7_90;
	and.b16  	%rs141, %rs311, 255;
	setp.eq.s16 	%p37, %rs141, 0;
	and.b16  	%rs142, %rs65, 255;
	setp.eq.s16 	%p38, %rs142, 0;
	or.pred  	%p39, %p37, %p38;
	@%p39 bra 	$L__BB7_89;
	min.s64 	%rd329, %rd83, %rd329;
	mov.b16 	%rs311, 1;
	bra.uni 	$L__BB7_90;
$L__BB7_89:
	setp.eq.s16 	%p40, %rs141, 0;
	selp.b16 	%rs311, %rs65, %rs311, %p40;
	selp.b64 	%rd329, %rd83, %rd329, %p40;
$L__BB7_90:
	cvt.u32.u16 	%r90, %rs311;
	and.b32  	%r71, %r90, 255;
	mov.b32 	%r87, 2;
	mov.b32 	%r88, 31;
	mov.b32 	%r89, -1;
	// begin inline asm
	shfl.sync.down.b32 %r70, %r71, %r87, %r88, %r89;
	// end inline asm
	// begin inline asm
	shfl.sync.down.b32 %r75, %r76, %r87, %r88, %r89;
	// end inline asm
	mov.b64 	{%r81, %r86}, %rd329;
	// begin inline asm
	shfl.sync.down.b32 %r80, %r81, %r87, %r88, %r89;
	// end inline asm
	// begin inline asm
	shfl.sync.down.b32 %r85, %r86, %r87, %r88, %r89;
	// end inline asm
	mov.b64 	%rd87, {%r80, %r85};
	cvt.u16.u32 	%rs68, %r70;
	setp.gt.s32 	%p41, %r48, 29;
	@%p41 bra 	$L__BB7_94;
	and.b16  	%rs145, %rs311, 255;
	setp.eq.s16 	%p42, %rs145, 0;
	and.b16  	%rs146, %rs68, 255;
	setp.eq.s16 	%p43, %rs146, 0;
	or.pred  	%p44, %p42, %p43;
	@%p44 bra 	$L__BB7_93;
	min.s64 	%rd329, %rd87, %rd329;
	mov.b16 	%rs311, 1;
	bra.uni 	$L__BB7_94;
$L__BB7_93:
	setp.eq.s16 	%p45, %rs145, 0;
	selp.b16 	%rs311, %rs68, %rs311, %p45;
	selp.b64 	%rd329, %rd87, %rd329, %p45;
$L__BB7_94:
	cvt.u32.u16 	%r111, %rs311;
	and.b32  	%r92, %r111, 255;
	mov.b32 	%r108, 4;
	mov.b32 	%r109, 31;
	mov.b32 	%r110, -1;
	// begin inline asm
	shfl.sync.down.b32 %r91, %r92, %r108, %r109, %r110;
	// end inline asm
	// begin inline asm
	shfl.sync.down.b32 %r96, %r97, %r108, %r109, %r110;
	// end inline asm
	mov.b64 	{%r102, %r107}, %rd329;
	// begin inline asm
	shfl.sync.down.b32 %r101, %r102, %r108, %r109, %r110;
	// end inline asm
	// begin inline asm
	shfl.sync.down.b32 %r106, %r107, %r108, %r109, %r110;
	// end inline asm
	mov.b64 	%rd91, {%r101, %r106};
	cvt.u16.u32 	%rs71, %r91;
	setp.gt.s32 	%p46, %r48, 27;
	@%p46 bra 	$L__BB7_98;
	and.b16  	%rs149, %rs311, 255;
	setp.eq.s16 	%p47, %rs149, 0;
	and.b16  	%rs150, %rs71, 255;
	setp.eq.s16 	%p48, %rs150, 0;
	or.pred  	%p49, %p47, %p48;
	@%p49 bra 	$L__BB7_97;
	min.s64 	%rd329, %rd91, %rd329;
	mov.b16 	%rs311, 1;
	bra.uni 	$L__BB7_98;
$L__BB7_97:
	setp.eq.s16 	%p50, %rs149, 0;
	selp.b16 	%rs311, %rs71, %rs311, %p50;
	selp.b64 	%rd329, %rd91, %rd329, %p50;
$L__BB7_98:
	cvt.u32.u16 	%r132, %rs311;
	and.b32  	%r113, %r132, 255;
	mov.b32 	%r129, 8;
	mov.b32 	%r130, 31;
	mov.b32 	%r131, -1;
	// begin inline asm
	shfl.sync.down.b32 %r112, %r113, %r129, %r130, %r131;
	// end inline asm
	// begin inline asm
	shfl.sync.down.b32 %r117, %r118, %r129, %r130, %r131;
	// end inline asm
	mov.b64 	{%r123, %r128}, %rd329;
	// begin inline asm
	shfl.sync.down.b32 %r122, %r123, %r129, %r130, %r131;
	// end inline asm
	// begin inline asm
	shfl.sync.down.b32 %r127, %r128, %r129, %r130, %r131;
	// end inline asm
	mov.b64 	%rd95, {%r122, %r127};
	cvt.u16.u32 	%rs74, %r112;
	setp.gt.s32 	%p51, %r48, 23;
	@%p51 bra 	$L__BB7_102;
	and.b16  	%rs153, %rs311, 255;
	setp.eq.s16 	%p52, %rs153, 0;
	and.b16  	%rs154, %rs74, 255;
	setp.eq.s16 	%p53, %rs154, 0;
	or.pred  	%p54, %p52, %p53;
	@%p54 bra 	$L__BB7_101;
	min.s64 	%rd329, %rd95, %rd329;
	mov.b16 	%rs311, 1;
	bra.uni 	$L__BB7_102;
$L__BB7_101:
	setp.eq.s16 	%p55, %rs153, 0;
	selp.b16 	%rs311, %rs74, %rs311, %p55;
	selp.b64 	%rd329, %rd95, %rd329, %p55;
$L__BB7_102:
	cvt.u32.u16 	%r153, %rs311;
	and.b32  	%r134, %r153, 255;
	mov.b32 	%r150, 16;
	mov.b32 	%r151, 31;
	mov.b32 	%r152, -1;
	// begin inline asm
	shfl.sync.down.b32 %r133, %r134, %r150, %r151, %r152;
	// end inline asm
	// begin inline asm
	shfl.sync.down.b32 %r138, %r139, %r150, %r151, %r152;
	// end inline asm
	mov.b64 	{%r144, %r149}, %rd329;
	// begin inline asm
	shfl.sync.down.b32 %r143, %r144, %r150, %r151, %r152;
	// end inline asm
	// begin inline asm
	shfl.sync.down.b32 %r148, %r149, %r150, %r151, %r152;
	// end inline asm
	mov.b64 	%rd99, {%r143, %r148};
	cvt.u16.u32 	%rs77, %r133;
	setp.gt.s32 	%p56, %r48, 15;
	@%p56 bra 	$L__BB7_106;
	and.b16  	%rs157, %rs311, 255;
	setp.eq.s16 	%p57, %rs157, 0;
	and.b16  	%rs158, %rs77, 255;
	setp.eq.s16 	%p58, %rs158, 0;
	or.pred  	%p59, %p57, %p58;
	@%p59 bra 	$L__BB7_105;
	min.s64 	%rd329, %rd99, %rd329;
	mov.b16 	%rs311, 1;
	bra.uni 	$L__BB7_106;
$L__BB7_105:
	setp.eq.s16 	%p60, %rs157, 0;
	selp.b16 	%rs311, %rs77, %rs311, %p60;
	selp.b64 	%rd329, %rd99, %rd329, %p60;
$L__BB7_106:
	setp.ne.s32 	%p61, %r48, 0;
	@%p61 bra 	$L__BB7_108;
	shr.u32 	%r154, %r16, 1;
	and.b32  	%r155, %r154, 496;
	mov.u32 	%r156, _ZZN3cub18CUB_300001_SM_10006detail6reduce28DeviceReduceSingleTileKernelINS2_10policy_hubIN4cuda3std3__45tupleIJblEEEyN6thrust24THRUST_300001_SM_1000_NS8cuda_cub9__find_if7functorIS9_EEE10Policy1000EPS9_SI_iSF_S9_S9_NS7_10__identityEEEvT0_T1_T2_T3_T4_T6_E12temp_storage;
	add.s32 	%r157, %r156, %r155;
	st.shared.u8 	[%r157+8], %rs311;
	st.shared.u64 	[%r157+16], %rd329;
$L__BB7_108:
	bar.sync 	0;
	setp.ne.s32 	%p62, %r16, 0;
	@%p62 bra 	$L__BB7_110;
	ld.shared.u8 	%rs161, [_ZZN3cub18CUB_300001_SM_10006detail6reduce28DeviceReduceSingleTileKernelINS2_10policy_hubIN4cuda3std3__45tupleIJblEEEyN6thrust24THRUST_300001_SM_1000_NS8cuda_cub9__find_if7functorIS9_EEE10Policy1000EPS9_SI_iSF_S9_S9_NS7_10__identityEEEvT0_T1_T2_T3_T4_T6_E12temp_storage+24];
	ld.shared.u64 	%rd202, [_ZZN3cub18CUB_300001_SM_10006detail6reduce28DeviceReduceSingleTileKernelINS2_10policy_hubIN4cuda3std3__45tupleIJblEEEyN6thrust24THRUST_300001_SM_1000_NS8cuda_cub9__find_if7functorIS9_EEE10Policy1000EPS9_SI_iSF_S9_S9_NS7_10__identityEEEvT0_T1_T2_T3_T4_T6_E12temp_storage+32];
	and.b16  	%rs162, %rs311, 255;
	setp.eq.s16 	%p63, %rs162, 0;
	setp.eq.s16 	%p64, %rs161, 0;
	min.s64 	%rd203, %rd202, %rd329;
	selp.b16 	%rs163, %rs311, 1, %p64;
	selp.b16 	%rs164, %rs161, %rs163, %p63;
	and.b16  	%rs165, %rs164, 255;
	selp.b64 	%rd204, %rd329, %rd203, %p64;
	selp.b64 	%rd205, %rd202, %rd204, %p63;
	ld.shared.u8 	%rs166, [_ZZN3cub18CUB_300001_SM_10006detail6reduce28DeviceReduceSingleTileKernelINS2_10policy_hubIN4cuda3std3__45tupleIJblEEEyN6thrust24THRUST_300001_SM_1000_NS8cuda_cub9__find_if7functorIS9_EEE10Policy1000EPS9_SI_iSF_S9_S9_NS7_10__identityEEEvT0_T1_T2_T3_T4_T6_E12temp_storage+40];
	ld.shared.u64 	%rd206, [_ZZN3cub18CUB_300001_SM_10006detail6reduce28DeviceReduceSingleTileKernelINS2_10policy_hubIN4cuda3std3__45tupleIJblEEEyN6thrust24THRUST_300001_SM_1000_NS8cuda_cub9__find_if7functorIS9_EEE10Policy1000EPS9_SI_iSF_S9_S9_NS7_10__identityEEEvT0_T1_T2_T3_T4_T6_E12temp_storage+48];
	setp.eq.s16 	%p65, %rs165, 0;
	setp.eq.s16 	%p66, %rs166, 0;
	min.s64 	%rd207, %rd206, %rd205;
	selp.b16 	%rs167, %rs164, 1, %p66;
	selp.b16 	%rs168, %rs166, %rs167, %p65;
	and.b16  	%rs169, %rs168, 255;
	selp.b64 	%rd208, %rd205, %rd207, %p66;
	selp.b64 	%rd209, %rd206, %rd208, %p65;
	ld.shared.u8 	%rs170, [_ZZN3cub18CUB_300001_SM_10006detail6reduce28DeviceReduceSingleTileKernelINS2_10policy_hubIN4cuda3std3__45tupleIJblEEEyN6thrust24THRUST_300001_SM_1000_NS8cuda_cub9__find_if7functorIS9_EEE10Policy1000EPS9_SI_iSF_S9_S9_NS7_10__identityEEEvT0_T1_T2_T3_T4_T6_E12temp_storage+56];
	ld.shared.u64 	%rd210, [_ZZN3cub18CUB_300001_SM_10006detail6reduce28DeviceReduceSingleTileKernelINS2_10policy_hubIN4cuda3std3__45tupleIJblEEEyN6thrust24THRUST_300001_SM_1000_NS8cuda_cub9__find_if7functorIS9_EEE10Policy1000EPS9_SI_iSF_S9_S9_NS7_10__identityEEEvT0_T1_T2_T3_T4_T6_E12temp_storage+64];
	setp.eq.s16 	%p67, %rs169, 0;
	setp.eq.s16 	%p68, %rs170, 0;
	min.s64 	%rd211, %rd210, %rd209;
	selp.b16 	%rs171, %rs168, 1, %p68;
	selp.b16 	%rs172, %rs170, %rs171, %p67;
	and.b16  	%rs173, %rs172, 255;
	selp.b64 	%rd212, %rd209, %rd211, %p68;
	selp.b64 	%rd213, %rd210, %rd212, %p67;
	ld.shared.u8 	%rs174, [_ZZN3cub18CUB_300001_SM_10006detail6reduce28DeviceReduceSingleTileKernelINS2_10policy_hubIN4cuda3std3__45tupleIJblEEEyN6thrust24THRUST_300001_SM_1000_NS8cuda_cub9__find_if7functorIS9_EEE10Policy1000EPS9_SI_iSF_S9_S9_NS7_10__identityEEEvT0_T1_T2_T3_T4_T6_E12temp_storage+72];
	ld.shared.u64 	%rd214, [_ZZN3cub18CUB_300001_SM_10006detail6reduce28DeviceReduceSingleTileKernelINS2_10policy_hubIN4cuda3std3__45tupleIJblEEEyN6thrust24THRUST_300001_SM_1000_NS8cuda_cub9__find_if7functorIS9_EEE10Policy1000EPS9_SI_iSF_S9_S9_NS7_10__identityEEEvT0_T1_T2_T3_T4_T6_E12temp_storage+80];
	setp.eq.s16 	%p69, %rs173, 0;
	setp.eq.s16 	%p70, %rs174, 0;
	min.s64 	%rd215, %rd214, %rd213;
	selp.b16 	%rs175, %rs172, 1, %p70;
	selp.b16 	%rs176, %rs174, %rs175, %p69;
	and.b16  	%rs177, %rs176, 255;
	selp.b64 	%rd216, %rd213, %rd215, %p70;
	selp.b64 	%rd217, %rd214, %rd216, %p69;
	ld.shared.u8 	%rs178, [_ZZN3cub18CUB_300001_SM_10006detail6reduce28DeviceReduceSingleTileKernelINS2_10policy_hubIN4cuda3std3__45tupleIJblEEEyN6thrust24THRUST_300001_SM_1000_NS8cuda_cub9__find_if7functorIS9_EEE10Policy1000EPS9_SI_iSF_S9_S9_NS7_10__identityEEEvT0_T1_T2_T3_T4_T6_E12temp_storage+88];
	ld.shared.u64 	%rd218, [_ZZN3cub18CUB_300001_SM_10006detail6reduce28DeviceReduceSingleTileKernelINS2_10policy_hubIN4cuda3std3__45tupleIJblEEEyN6thrust24THRUST_300001_SM_1000_NS8cuda_cub9__find_if7functorIS9_EEE10Policy1000EPS9_SI_iSF_S9_S9_NS7_10__identityEEEvT0_T1_T2_T3_T4_T6_E12temp_storage+96];
	setp.eq.s16 	%p71, %rs177, 0;
	setp.eq.s16 	%p72, %rs178, 0;
	min.s64 	%rd219, %rd218, %rd217;
	selp.b16 	%rs179, %rs176, 1, %p72;
	selp.b16 	%rs180, %rs178, %rs179, %p71;
	and.b16  	%rs181, %rs180, 255;
	selp.b64 	%rd220, %rd217, %rd219, %p72;
	selp.b64 	%rd221, %rd218, %rd220, %p71;
	ld.shared.u8 	%rs182, [_ZZN3cub18CUB_300001_SM_10006detail6reduce28DeviceReduceSingleTileKernelINS2_10policy_hubIN4cuda3std3__45tupleIJblEEEyN6thrust24THRUST_300001_SM_1000_NS8cuda_cub9__find_if7functorIS9_EEE10Policy1000EPS9_SI_iSF_S9_S9_NS7_10__identityEEEvT0_T1_T2_T3_T4_T6_E12temp_storage+104];
	ld.shared.u64 	%rd222, [_ZZN3cub18CUB_300001_SM_10006detail6reduce28DeviceReduceSingleTileKernelINS2_10policy_hubIN4cuda3std3__45tupleIJblEEEyN6thrust24THRUST_300001_SM_1000_NS8cuda_cub9__find_if7functorIS9_EEE10Policy1000EPS9_SI_iSF_S9_S9_NS7_10__identityEEEvT0_T1_T2_T3_T4_T6_E12temp_storage+112];
	setp.eq.s16 	%p73, %rs181, 0;
	setp.eq.s16 	%p74, %rs182, 0;
	min.s64 	%rd223, %rd222, %rd221;
	selp.b16 	%rs183, %rs180, 1, %p74;
	selp.b16 	%rs184, %rs182, %rs183, %p73;
	and.b16  	%rs185, %rs184, 255;
	selp.b64 	%rd224, %rd221, %rd223, %p74;
	selp.b64 	%rd225, %rd222, %rd224, %p73;
	ld.shared.u8 	%rs186, [_ZZN3cub18CUB_300001_SM_10006detail6reduce28DeviceReduceSingleTileKernelINS2_10policy_hubIN4cuda3std3__45tupleIJblEEEyN6thrust24THRUST_300001_SM_1000_NS8cuda_cub9__find_if7functorIS9_EEE10Policy1000EPS9_SI_iSF_S9_S9_NS7_10__identityEEEvT0_T1_T2_T3_T4_T6_E12temp_storage+120];
	ld.shared.u64 	%rd226, [_ZZN3cub18CUB_300001_SM_10006detail6reduce28DeviceReduceSingleTileKernelINS2_10policy_hubIN4cuda3std3__45tupleIJblEEEyN6thrust24THRUST_300001_SM_1000_NS8cuda_cub9__find_if7functorIS9_EEE10Policy1000EPS9_SI_iSF_S9_S9_NS7_10__identityEEEvT0_T1_T2_T3_T4_T6_E12temp_storage+128];
	setp.eq.s16 	%p75, %rs185, 0;
	setp.eq.s16 	%p76, %rs186, 0;
	min.s64 	%rd227, %rd226, %rd225;
	selp.b16 	%rs187, %rs184, 1, %p76;
	selp.b16 	%rs311, %rs186, %rs187, %p75;
	selp.b64 	%rd228, %rd225, %rd227, %p76;
	selp.b64 	%rd329, %rd226, %rd228, %p75;
$L__BB7_110:
	mov.u32 	%r391, %tid.x;
	setp.ne.s32 	%p184, %r391, 0;
	@%p184 bra 	$L__BB7_112;
	setp.eq.s16 	%p185, %rs82, 0;
	and.b16  	%rs302, %rs311, 255;
	setp.eq.s16 	%p186, %rs302, 0;
	min.s64 	%rd319, %rd329, %rd106;
	selp.b16 	%rs303, %rs82, 1, %p186;
	selp.b16 	%rs304, %rs311, %rs303, %p185;
	selp.b64 	%rd320, %rd106, %rd319, %p186;
	selp.b64 	%rd321, %rd329, %rd320, %p185;
	st.global.u8 	[%rd1], %rs304;
	st.global.u64 	[%rd1+8], %rd321;
$L__BB7_112:
	ret;

}


// ===== COMPILED SASS (sm_100) =====

	.target	sm_100

	.elftype	@"ET_EXEC"


//--------------------- .note.nv.tkinfo           --------------------------
	.section	.note.nv.tkinfo,"",@"SHT_NOTE"
	.sectionflags	@"SHF_NOTE_NV_TKINFO"
	.tkinfo
        /*0018*/ 	.word	0x00000002
        /*0030*/ 	.string	""
        /*0030*/ 	.string	"ptxas"
        /*0030*/ 	.string	"Cuda compilation tools, release 13.0, V13.0.88"
        /*0030*/ 	.string	"Build cuda_13.0.r13.0/compiler.36424714_0"
        /*0030*/ 	.string	"-arch sm_100 -m 64 "



//--------------------- .note.nv.cuinfo           --------------------------
	.section	.note.nv.cuinfo,"",@"SHT_NOTE"
	.sectionflags	@"SHF_NOTE_NV_CUINFO"
        /*0018*/ 	.short	0x0002
        /*001a*/ 	.short	0x0064
        /*001c*/ 	.short	0x0082
	.zero		2


//--------------------- .nv.info                  --------------------------
	.section	.nv.info,"",@"SHT_CUDA_INFO"
	.align	4


	//----- nvinfo : EIATTR_REGCOUNT
	.align		4
        /*0000*/ 	.byte	0x04, 0x2f
        /*0002*/ 	.short	(.L_44 - .L_43)
	.align		4
.L_43:
        /*0004*/ 	.word	index@(_ZN3cub18CUB_300001_SM_10006detail11EmptyKernelIvEEvv)
        /*0008*/ 	.word	0x00000004


	//----- nvinfo : EIATTR_FRAME_SIZE
	.align		4
.L_44:
        /*000c*/ 	.byte	0x04, 0x11
        /*000e*/ 	.short	(.L_46 - .L_45)
	.align		4
.L_45:
        /*0010*/ 	.word	index@(_ZN3cub18CUB_300001_SM_10006detail11EmptyKernelIvEEvv)
        /*0014*/ 	.word	0x00000000


	//----- nvinfo : EIATTR_REGCOUNT
	.align		4
.L_46:
        /*0018*/ 	.byte	0x04, 0x2f
        /*001a*/ 	.short	(.L_48 - .L_47)
	.align		4
.L_47:
        /*001c*/ 	.word	index@(_ZN3cub18CUB_300001_SM_10006detail8for_each13static_kernelINS2_12policy_hub_t12policy_500_tEmN6thrust24THRUST_300001_SM_1000_NS8cuda_cub20__uninitialized_fill7functorINS7_10device_ptrIiEEiEEEEvT0_T1_)
        /*0020*/ 	.word	0x00000008


	//----- nvinfo : EIATTR_FRAME_SIZE
	.align		4
.L_48:
        /*0024*/ 	.byte	0x04, 0x11
        /*0026*/ 	.short	(.L_50 - .L_49)
	.align		4
.L_49:
        /*0028*/ 	.word	index@(_ZN3cub18CUB_300001_SM_10006detail8for_each13static_kernelINS2_12policy_hub_t12policy_500_tEmN6thrust24THRUST_300001_SM_1000_NS8cuda_cub20__uninitialized_fill7functorINS7_10device_ptrIiEEiEEEEvT0_T1_)
        /*002c*/ 	.word	0x00000000


	//----- nvinfo : EIATTR_REGCOUNT
	.align		4
.L_50:
        /*0030*/ 	.byte	0x04, 0x2f
        /*0032*/ 	.short	(.L_52 - .L_51)
	.align		4
.L_51:
        /*0034*/ 	.word	index@(_ZN3cub18CUB_300001_SM_10006detail6reduce28DeviceReduceSingleTileKernelINS2_10policy_hubIN4cuda3std3__45tupleIJblEEEjN6thrust24THRUST_300001_SM_1000_NS8cuda_cub9__find_if7functorIS9_EEE10Policy1000ENSB_12zip_iteratorINS8_IJNSD_26transform_input_iterator_tIbNSB_6detail15normal_iteratorINSB_10device_ptrIiEEEE17greater_than_zeroEENSB_17counting_iteratorIlNSB_11use_defaultESS_SS_EEEEEEEPS9_jSF_S9_S9_NS7_10__identityEEEvT0_T1_T2_T3_T4_T6_)
        /*0038*/ 	.word	0x00000028


	//----- nvinfo : EIATTR_FRAME_SIZE
	.align		4
.L_52:
        /*003c*/ 	.byte	0x04, 0x11
        /*003e*/ 	.short	(.L_54 - .L_53)
	.align		4
.L_53:
        /*0040*/ 	.word	index@(_ZN3cub18CUB_300001_SM_10006detail6reduce28DeviceReduceSingleTileKernelINS2_10policy_hubIN4cuda3std3__45tupleIJblEEEjN6thrust24THRUST_300001_SM_1000_NS8cuda_cub9__find_if7functorIS9_EEE10Policy1000ENSB_12zip_iteratorINS8_IJNSD_26transform_input_iterator_tIbNSB_6detail15normal_iteratorINSB_10device_ptrIiEEEE17greater_than_zeroEENSB_17counting_iteratorIlNSB_11use_defaultESS_SS_EEEEEEEPS9_jSF_S9_S9_NS7_10__identityEEEvT0_T1_T2_T3_T4_T6_)
        /*0044*/ 	.word	0x00000000


	//----- nvinfo : EIATTR_REGCOUNT
	.align		4
.L_54:
        /*0048*/ 	.byte	0x04, 0x2f
        /*004a*/ 	.short	(.L_56 - .L_55)
	.align		4
.L_55:
        /*004c*/ 	.word	index@(_ZN3cub18CUB_300001_SM_10006detail6reduce18DeviceReduceKernelINS2_10policy_hubIN4cuda3std3__45tupleIJblEEEjN6thrust24THRUST_300001_SM_1000_NS8cuda_cub9__find_if7functorIS9_EEE10Policy1000ENSB_12zip_iteratorINS8_IJNSD_26transform_input_iterator_tIbNSB_6detail15normal_iteratorINSB_10device_ptrIiEEEE17greater_than_zeroEENSB_17counting_iteratorIlNSB_11use_defaultESS_SS_EEEEEEEjSF_S9_NS7_10__identityEEEvT0_PT3_T1_NS0_13GridEvenShareIS10_EET2_T4_)
        /*0050*/ 	.word	0x00000020


	//----- nvinfo : EIATTR_FRAME_SIZE
	.align		4
.L_56:
        /*0054*/ 	.byte	0x04, 0x11
        /*0056*/ 	.short	(.L_58 - .L_57)
	.align		4
.L_57:
        /*0058*/ 	.word	index@(_ZN3cub18CUB_300001_SM_10006detail6reduce18DeviceReduceKernelINS2_10policy_hubIN4cuda3std3__45tupleIJblEEEjN6thrust24THRUST_300001_SM_1000_NS8cuda_cub9__find_if7functorIS9_EEE10Policy1000ENSB_12zip_iteratorINS8_IJNSD_26transform_input_iterator_tIbNSB_6detail15normal_iteratorINSB_10device_ptrIiEEEE17greater_than_zeroEENSB_17counting_iteratorIlNSB_11use_defaultESS_SS_EEEEEEEjSF_S9_NS7_10__identityEEEvT0_PT3_T1_NS0_13GridEvenShareIS10_EET2_T4_)
        /*005c*/ 	.word	0x00000000


	//----- nvinfo : EIATTR_REGCOUNT
	.align		4
.L_58:
        /*0060*/ 	.byte	0x04, 0x2f
        /*0062*/ 	.short	(.L_60 - .L_59)
	.align		4
.L_59:
        /*0064*/ 	.word	index@(_ZN3cub18CUB_300001_SM_10006detail6reduce28DeviceReduceSingleTileKernelINS2_10policy_hubIN4cuda3std3__45tupleIJblEEEjN6thrust24THRUST_300001_SM_1000_NS8cuda_cub9__find_if7functorIS9_EEE10Policy1000EPS9_SI_iSF_S9_S9_NS7_10__identityEEEvT0_T1_T2_T3_T4_T6_)
        /*0068*/ 	.word	0x0000001c


	//----- nvinfo : EIATTR_FRAME_SIZE
	.align		4
.L_60:
        /*006c*/ 	.byte	0x04, 0x11
        /*006e*/ 	.short	(.L_62 - .L_61)
	.align		4
.L_61:
        /*0070*/ 	.word	index@(_ZN3cub18CUB_300001_SM_10006detail6reduce28DeviceReduceSingleTileKernelINS2_10policy_hubIN4cuda3std3__45tupleIJblEEEjN6thrust24THRUST_300001_SM_1000_NS8cuda_cub9__find_if7functorIS9_EEE10Policy1000EPS9_SI_iSF_S9_S9_NS7_10__identityEEEvT0_T1_T2_T3_T4_T6_)
        /*0074*/ 	.word	0x00000000


	//----- nvinfo : EIATTR_REGCOUNT
	.align		4
.L_62:
        /*0078*/ 	.byte	0x04, 0x2f
        /*007a*/ 	.short	(.L_64 - .L_63)
	.align		4
.L_63:
        /*007c*/ 	.word	index@(_ZN3cub18CUB_300001_SM_10006detail6reduce28DeviceReduceSingleTileKernelINS2_10policy_hubIN4cuda3std3__45tupleIJblEEEyN6thrust24THRUST_300001_SM_1000_NS8cuda_cub9__find_if7functorIS9_EEE10Policy1000ENSB_12zip_iteratorINS8_IJNSD_26transform_input_iterator_tIbNSB_6detail15normal_iteratorINSB_10device_ptrIiEEEE17greater_than_zeroEENSB_17counting_iteratorIlNSB_11use_defaultESS_SS_EEEEEEEPS9_ySF_S9_S9_NS7_10__identityEEEvT0_T1_T2_T3_T4_T6_)
        /*0080*/ 	.word	0x0000001c


	//----- nvinfo : EIATTR_FRAME_SIZE
	.align		4
.L_64:
        /*0084*/ 	.byte	0x04, 0x11
        /*0086*/ 	.short	(.L_66 - .L_65)
	.align		4
.L_65:
        /*0088*/ 	.word	index@(_ZN3cub18CUB_300001_SM_10006detail6reduce28DeviceReduceSingleTileKernelINS2_10policy_hubIN4cuda3std3__45tupleIJblEEEyN6thrust24THRUST_300001_SM_1000_NS8cuda_cub9__find_if7functorIS9_EEE10Policy1000ENSB_12zip_iteratorINS8_IJNSD_26transform_input_iterator_tIbNSB_6detail15normal_iteratorINSB_10device_ptrIiEEEE17greater_than_zeroEENSB_17counting_iteratorIlNSB_11use_defaultESS_SS_EEEEEEEPS9_ySF_S9_S9_NS7_10__identityEEEvT0_T1_T2_T3_T4_T6_)
        /*008c*/ 	.word	0x00000000


	//----- nvinfo : EIATTR_REGCOUNT
	.align		4
.L_66:
        /*0090*/ 	.byte	0x04, 0x2f
        /*0092*/ 	.short	(.L_68 - .L_67)
	.align		4
.L_67:
        /*0094*/ 	.word	index@(_ZN3cub18CUB_300001_SM_10006detail6reduce18DeviceReduceKernelINS2_10policy_hubIN4cuda3std3__45tupleIJblEEEyN6thrust24THRUST_300001_SM_1000_NS8cuda_cub9__find_if7functorIS9_EEE10Policy1000ENSB_12zip_iteratorINS8_IJNSD_26transform_input_iterator_tIbNSB_6detail15normal_iteratorINSB_10device_ptrIiEEEE17greater_than_zeroEENSB_17counting_iteratorIlNSB_11use_defaultESS_SS_EEEEEEEySF_S9_NS7_10__identityEEEvT0_PT3_T1_NS0_13GridEvenShareIS10_EET2_T4_)
        /*0098*/ 	.word	0x0000001d


	//----- nvinfo : EIATTR_FRAME_SIZE
	.align		4
.L_68:
        /*009c*/ 	.byte	0x04, 0x11
        /*009e*/ 	.short	(.L_70 - .L_69)
	.align		4
.L_69:
        /*00a0*/ 	.word	index@(_ZN3cub18CUB_300001_SM_10006detail6reduce18DeviceReduceKernelINS2_10policy_hubIN4cuda3std3__45tupleIJblEEEyN6thrust24THRUST_300001_SM_1000_NS8cuda_cub9__find_if7functorIS9_EEE10Policy1000ENSB_12zip_iteratorINS8_IJNSD_26transform_input_iterator_tIbNSB_6detail15normal_iteratorINSB_10device_ptrIiEEEE17greater_than_zeroEENSB_17counting_iteratorIlNSB_11use_defaultESS_SS_EEEEEEEySF_S9_NS7_10__identityEEEvT0_PT3_T1_NS0_13GridEvenShareIS10_EET2_T4_)
        /*00a4*/ 	.word	0x00000000


	//----- nvinfo : EIATTR_REGCOUNT
	.align		4
.L_70:
        /*00a8*/ 	.byte	0x04, 0x2f
        /*00aa*/ 	.short	(.L_72 - .L_71)
	.align		4
.L_71:
        /*00ac*/ 	.word	index@(_ZN3cub18CUB_300001_SM_10006detail6reduce28DeviceReduceSingleTileKernelINS2_10policy_hubIN4cuda3std3__45tupleIJblEEEyN6thrust24THRUST_300001_SM_1000_NS8cuda_cub9__find_if7functorIS9_EEE10Policy1000EPS9_SI_iSF_S9_S9_NS7_10__identityEEEvT0_T1_T2_T3_T4_T6_)
        /*00b0*/ 	.word	0x0000001c


	//----- nvinfo : EIATTR_FRAME_SIZE
	.align		4
.L_72:
        /*00b4*/ 	.byte	0x04, 0x11
        /*00b6*/ 	.short	(.L_74 - .L_73)
	.align		4
.L_73:
        /*00b8*/ 	.word	index@(_ZN3cub18CUB_300001_SM_10006detail6reduce28DeviceReduceSingleTileKernelINS2_10policy_hubIN4cuda3std3__45tupleIJblEEEyN6thrust24THRUST_300001_SM_1000_NS8cuda_cub9__find_if7functorIS9_EEE10Policy1000EPS9_SI_iSF_S9_S9_NS7_10__identityEEEvT0_T1_T2_T3_T4_T6_)
        /*00bc*/ 	.word	0x00000000


	//----- nvinfo : EIATTR_MIN_STACK_SIZE
	.align		4
.L_74:
        /*00c0*/ 	.byte	0x04, 0x12
        /*00c2*/ 	.short	(.L_76 - .L_75)
	.align		4
.L_75:
        /*00c4*/ 	.word	index@(_ZN3cub18CUB_300001_SM_10006detail6reduce28DeviceReduceSingleTileKernelINS2_10policy_hubIN4cuda3std3__45tupleIJblEEEyN6thrust24THRUST_300001_SM_1000_NS8cuda_cub9__find_if7functorIS9_EEE10Policy1000EPS9_SI_iSF_S9_S9_NS7_10__identityEEEvT0_T1_T2_T3_T4_T6_)
        /*00c8*/ 	.word	0x00000000


	//----- nvinfo : EIATTR_MIN_STACK_SIZE
	.align		4
.L_76:
        /*00cc*/ 	.byte	0x04, 0x12
        /*00ce*/ 	.short	(.L_78 - .L_77)
	.align		4
.L_77:
        /*00d0*/ 	.word	index@(_ZN3cub18CUB_300001_SM_10006detail6reduce18DeviceReduceKernelINS2_10policy_hubIN4cuda3std3__45tupleIJblEEEyN6thrust24THRUST_300001_SM_1000_NS8cuda_cub9__find_if7functorIS9_EEE10Policy1000ENSB_12zip_iteratorINS8_IJNSD_26transform_input_iterator_tIbNSB_6detail15normal_iteratorINSB_10device_ptrIiEEEE17greater_than_zeroEENSB_17counting_iteratorIlNSB_11use_defaultESS_SS_EEEEEEEySF_S9_NS7_10__identityEEEvT0_PT3_T1_NS0_13GridEvenShareIS10_EET2_T4_)
        /*00d4*/ 	.word	0x00000000


	//----- nvinfo : EIATTR_MIN_STACK_SIZE
	.align		4
.L_78:
        /*00d8*/ 	.byte	0x04, 0x12
        /*00da*/ 	.short	(.L_80 - .L_79)
	.align		4
.L_79:
        /*00dc*/ 	.word	index@(_ZN3cub18CUB_300001_SM_10006detail6reduce28DeviceReduceSingleTileKernelINS2_10policy_hubIN4cuda3std3__45tupleIJblEEEyN6thrust24THRUST_300001_SM_1000_NS8cuda_cub9__find_if7functorIS9_EEE10Policy1000ENSB_12zip_iteratorINS8_IJNSD_26transform_input_iterator_tIbNSB_6detail15normal_iteratorINSB_10device_ptrIiEEEE17greater_than_zeroEENSB_17counting_iteratorIlNSB_11use_defaultESS_SS_EEEEEEEPS9_ySF_S9_S9_NS7_10__identityEEEvT0_T1_T2_T3_T4_T6_)
        /*00e0*/ 	.word	0x00000000


	//----- nvinfo : EIATTR_MIN_STACK_SIZE
	.align		4
.L_80:
        /*00e4*/ 	.byte	0x04, 0x12
        /*00e6*/ 	.short	(.L_82 - .L_81)
	.align		4
.L_81:
        /*00e8*/ 	.word	index@(_ZN3cub18CUB_300001_SM_10006detail6reduce28DeviceReduceSingleTileKernelINS2_10policy_hubIN4cuda3std3__45tupleIJblEEEjN6thrust24THRUST_300001_SM_1000_NS8cuda_cub9__find_if7functorIS9_EEE10Policy1000EPS9_SI_iSF_S9_S9_NS7_10__identityEEEvT0_T1_T2_T3_T4_T6_)
        /*00ec*/ 	.word	0x00000000


	//----- nvinfo : EIATTR_MIN_STACK_SIZE
	.align		4
.L_82:
        /*00f0*/ 	.byte	0x04, 0x12
        /*00f2*/ 	.short	(.L_84 - .L_83)
	.align		4
.L_83:
        /*00f4*/ 	.word	index@(_ZN3cub18CUB_300001_SM_10006detail6reduce18DeviceReduceKernelINS2_10policy_hubIN4cuda3std3__45tupleIJblEEEjN6thrust24THRUST_300001_SM_1000_NS8cuda_cub9__find_if7functorIS9_EEE10Policy1000ENSB_12zip_iteratorINS8_IJNSD_26transform_input_iterator_tIbNSB_6detail15normal_iteratorINSB_10device_ptrIiEEEE17greater_than_zeroEENSB_17counting_iteratorIlNSB_11use_defaultESS_SS_EEEEEEEjSF_S9_NS7_10__identityEEEvT0_PT3_T1_NS0_13GridEvenShareIS10_EET2_T4_)
        /*00f8*/ 	.word	0x00000000


	//----- nvinfo : EIATTR_MIN_STACK_SIZE
	.align		4
.L_84:
        /*00fc*/ 	.byte	0x04, 0x12
        /*00fe*/ 	.short	(.L_86 - .L_85)
	.align		4
.L_85:
        /*0100*/ 	.word	index@(_ZN3cub18CUB_300001_SM_10006detail6reduce28DeviceReduceSingleTileKernelINS2_10policy_hubIN4cuda3std3__45tupleIJblEEEjN6thrust24THRUST_300001_SM_1000_NS8cuda_cub9__find_if7functorIS9_EEE10Policy1000ENSB_12zip_iteratorINS8_IJNSD_26transform_input_iterator_tIbNSB_6detail15normal_iteratorINSB_10device_ptrIiEEEE17greater_than_zeroEENSB_17counting_iteratorIlNSB_11use_defaultESS_SS_EEEEEEEPS9_jSF_S9_S9_NS7_10__identityEEEvT0_T1_T2_T3_T4_T6_)
        /*0104*/ 	.word	0x00000000


	//----- nvinfo : EIATTR_MIN_STACK_SIZE
	.align		4
.L_86:
        /*0108*/ 	.byte	0x04, 0x12
        /*010a*/ 	.short	(.L_88 - .L_87)
	.align		4
.L_87:
        /*010c*/ 	.word	index@(_ZN3cub18CUB_300001_SM_10006detail8for_each13static_kernelINS2_12policy_hub_t12policy_500_tEmN6thrust24THRUST_300001_SM_1000_NS8cuda_cub20__uninitialized_fill7functorINS7_10device_ptrIiEEiEEEEvT0_T1_)
        /*0110*/ 	.word	0x00000000


	//----- nvinfo : EIATTR_MIN_STACK_SIZE
	.align		4
.L_88:
        /*0114*/ 	.byte	0x04, 0x12
        /*0116*/ 	.short	(.L_90 - .L_89)
	.align		4
.L_89:
        /*0118*/ 	.word	index@(_ZN3cub18CUB_300001_SM_10006detail11EmptyKernelIvEEvv)
        /*011c*/ 	.word	0x00000000
.L_90:


//--------------------- .nv.compat                --------------------------
	.section	.nv.compat,"",@"SHT_CUDA_COMPAT_INFO"
	.align	4
        /*0000*/ 	.byte	0x02, 0x09, 0x00, 0x00, 0x02, 0x02, 0x01, 0x00, 0x02, 0x05, 0x05, 0x00, 0x03, 0x07, 0x01, 0x01
        /*0010*/ 	.byte	0x02, 0x03, 0x00, 0x00, 0x02, 0x06, 0x01, 0x00, 0x04, 0x0b, 0x08, 0x00, 0x09, 0x00, 0x00, 0x00
        /*0020*/ 	.byte	0x00, 0x00, 0x00, 0x00


//--------------------- .nv.info._ZN3cub18CUB_300001_SM_10006detail6reduce28DeviceReduceSingleTileKernelINS2_10policy_hubIN4cuda3std3__45tupleIJblEEEyN6thrust24THRUST_300001_SM_1000_NS8cuda_cub9__find_if7functorIS9_EEE10Policy1000EPS9_SI_iSF_S9_S9_NS7_10__identityEEEvT0_T1_T2_T3_T4_T6_ --------------------------
	.section	.nv.info._ZN3cub18CUB_300001_SM_10006detail6reduce28DeviceReduceSingleTileKernelINS2_10policy_hubIN4cuda3std3__45tupleIJblEEEyN6thrust24THRUST_300001_SM_1000_NS8cuda_cub9__find_if7functorIS9_EEE10Policy1000EPS9_SI_iSF_S9_S9_NS7_10__identityEEEvT0_T1_T2_T3_T4_T6_,"",@"SHT_CUDA_INFO"
	.sectionflags	@""
	.align	4


	//----- nvinfo : EIATTR_CUDA_API_VERSION
	.align		4
        /*0000*/ 	.byte	0x04, 0x37
        /*0002*/ 	.short	(.L_92 - .L_91)
.L_91:
        /*0004*/ 	.word	0x00000082


	//----- nvinfo : EIATTR_KPARAM_INFO
	.align		4
.L_92:
        /*0008*/ 	.byte	0x04, 0x17
        /*000a*/ 	.short	(.L_94 - .L_93)
.L_93:
        /*000c*/ 	.word	0x00000000
        /*0010*/ 	.short	0x0005
        /*0012*/ 	.short	0x0028
        /*0014*/ 	.byte	0x00, 0xf0, 0x05, 0x00


	//----- nvinfo : EIATTR_KPARAM_INFO
	.align		4
.L_94:
        /*0018*/ 	.byte	0x04, 0x17
        /*001a*/ 	.short	(.L_96 - .L_95)
.L_95:
        /*001c*/ 	.word	0x00000000
        /*0020*/ 	.short	0x0004
        /*0022*/ 	.short	0x0018
        /*0024*/ 	.byte	0x00, 0xf0, 0x41, 0x00


	//----- nvinfo : EIATTR_KPARAM_INFO
	.align		4
.L_96:
        /*0028*/ 	.byte	0x04, 0x17
        /*002a*/ 	.short	(.L_98 - .L_97)
.L_97:
        /*002c*/ 	.word	0x00000000
        /*0030*/ 	.short	0x0003
        /*0032*/ 	.short	0x0014
        /*0034*/ 	.byte	0x00, 0xf0, 0x05, 0x00


	//----- nvinfo : EIATTR_KPARAM_INFO
	.align		4
.L_98:
        /*0038*/ 	.byte	0x04, 0x17
        /*003a*/ 	.short	(.L_100 - .L_99)
.L_99:
        /*003c*/ 	.word	0x00000000
        /*0040*/ 	.short	0x0002
        /*0042*/ 	.short	0x0010
        /*0044*/ 	.byte	0x00, 0xf0, 0x11, 0x00


	//----- nvinfo : EIATTR_KPARAM_INFO
	.align		4
.L_100:
        /*0048*/ 	.byte	0x04, 0x17
        /*004a*/ 	.short	(.L_102 - .L_101)
.L_101:
        /*004c*/ 	.word	0x00000000
        /*0050*/ 	.short	0x0001
        /*0052*/ 	.short	0x0008
        /*0054*/ 	.byte	0x00, 0xf5, 0x21, 0x00


	//----- nvinfo : EIATTR_KPARAM_INFO
	.align		4
.L_102:
        /*0058*/ 	.byte	0x04, 0x17
        /*005a*/ 	.short	(.L_104 - .L_103)
.L_103:
        /*005c*/ 	.word	0x00000000
        /*0060*/ 	.short	0x0000
        /*0062*/ 	.short	0x0000
        /*0064*/ 	.byte	0x00, 0xf5, 0x21, 0x00


	//----- nvinfo : EIATTR_SPARSE_MMA_MASK
	.align		4
.L_104:
        /*0068*/ 	.byte	0x03, 0x50
        /*006a*/ 	.short	0x0000


	//----- nvinfo : EIATTR_MAXREG_COUNT
	.align		4
        /*006c*/ 	.byte	0x03, 0x1b
        /*006e*/ 	.short	0x00ff


	//----- nvinfo : EIATTR_NUM_BARRIERS
	.align		4
        /*0070*/ 	.byte	0x02, 0x4c
        /*0072*/ 	.byte	0x01
	.zero		1


	//----- nvinfo : EIATTR_MERCURY_ISA_VERSION
	.align		4
        /*0074*/ 	.byte	0x03, 0x5f
        /*0076*/ 	.short	0x0101


	//----- nvinfo : EIATTR_COOP_GROUP_MASK_REGIDS
	.align		4
        /*0078*/ 	.byte	0x04, 0x29
        /*007a*/ 	.short	(.L_106 - .L_105)


	//   ....[0]....
.L_105:
        /*007c*/ 	.word	0xffffffff


	//   ....[1]....
        /*0080*/ 	.word	0xffffffff


	//   ....[2]....
        /*0084*/ 	.word	0xffffffff


	//   ....[3]....
        /*0088*/ 	.word	0xffffffff


	//   ....[4]....
        /*008c*/ 	.word	0xffffffff


	//   ....[5]....
        /*0090*/ 	.word	0xffffffff


	//   ....[6]....
        /*0094*/ 	.word	0xffffffff


	//   ....[7]....
        /*0098*/ 	.word	0xffffffff


	//   ....[8]....
        /*009c*/ 	.word	0xffffffff


	//   ....[9]....
        /*00a0*/ 	.word	0xffffffff


	//   ....[10]....
        /*00a4*/ 	.word	0xffffffff


	//   ....[11]....
        /*00a8*/ 	.word	0xffffffff


	//   ....[12]....
        /*00ac*/ 	.word	0xffffffff


	//   ....[13]....
        /*00b0*/ 	.word	0xffffffff


	//   ....[14]....
        /*00b4*/ 	.word	0xffffffff


	//   ....[15]....
        /*00b8*/ 	.word	0xffffffff


	//   ....[16]....
        /*00bc*/ 	.word	0xffffffff


	//   ....[17]....
        /*00c0*/ 	.word	0xffffffff


	//   ....[18]....
        /*00c4*/ 	.word	0xffffffff


	//   ....[19]....
        /*00c8*/ 	.word	0xffffffff


	//   ....[20]....
        /*00cc*/ 	.word	0xffffffff


	//   ....[21]....
        /*00d0*/ 	.word	0xffffffff


	//   ....[22]....
        /*00d4*/ 	.word	0xffffffff


	//   ....[23]....
        /*00d8*/ 	.word	0xffffffff


	//   ....[24]....
        /*00dc*/ 	.word	0xffffffff


	//   ....[25]....
        /*00e0*/ 	.word	0xffffffff


	//   ....[26]....
        /*00e4*/ 	.word	0xffffffff


	//   ....[27]....
        /*00e8*/ 	.word	0xffffffff


	//   ....[28]....
        /*00ec*/ 	.word	0xffffffff


	//   ....[29]....
        /*00f0*/ 	.word	0xffffffff


	//   ....[30]....
        /*00f4*/ 	.word	0xffffffff


	//   ....[31]....
        /*00f8*/ 	.word	0xffffffff


	//   ....[32]....
        /*00fc*/ 	.word	0xffffffff


	//   ....[33]....
        /*0100*/ 	.word	0xffffffff


	//   ....[34]....
        /*0104*/ 	.word	0xffffffff


	//   ....[35]....
        /*0108*/ 	.word	0xffffffff


	//   ....[36]....
        /*010c*/ 	.word	0xffffffff


	//   ....[37]....
        /*0110*/ 	.word	0xffffffff


	//   ....[38]....
        /*0114*/ 	.word	0xffffffff


	//   ....[39]....
        /*0118*/ 	.word	0xffffffff


	//   ....[40]....
        /*011c*/ 	.word	0xffffffff


	//   ....[41]....
        /*0120*/ 	.word	0xffffffff


	//   ....[42]....
        /*0124*/ 	.word	0xffffffff


	//   ....[43]....
        /*0128*/ 	.word	0xffffffff


	//   ....[44]....
        /*012c*/ 	.word	0xffffffff


	//----- nvinfo : EIATTR_COOP_GROUP_INSTR_OFFSETS
	.align		4
.L_106:
        /*0130*/ 	.byte	0x04, 0x28
        /*0132*/ 	.short	(.L_108 - .L_107)


	//   ....[0]....
.L_107:
        /*0134*/ 	.word	0x000007d0


	//   ....[1]....
        /*0138*/ 	.word	0x000007e0


	//   ....[2]....
        /*013c*/ 	.word	0x000007f0


	//   ....[3]....
        /*0140*/ 	.word	0x00000940


	//   ....[4]....
        /*0144*/ 	.word	0x00000970


	//   ....[5]....
        /*0148*/ 	.word	0x000009a0


	//   ....[6]....
        /*014c*/ 	.word	0x00000ac0


	//   ....[7]....
        /*0150*/ 	.word	0x00000ae0


	//   ....[8]....
        /*0154*/ 	.word	0x00000af0


	//   ....[9]....
        /*0158*/ 	.word	0x00000c10


	//   ....[10]....
        /*015c*/ 	.word	0x00000c30


	//   ....[11]....
        /*0160*/ 	.word	0x00000c40


	//   ....[12]....
        /*0164*/ 	.word	0x00000d60


	//   ....[13]....
        /*0168*/ 	.word	0x00000d80


	//   ....[14]....
        /*016c*/ 	.word	0x00000d90


	//   ....[15]....
        /*0170*/ 	.word	0x00001520


	//   ....[16]....
        /*0174*/ 	.word	0x000015b0


	//   ....[17]....
        /*0178*/ 	.word	0x000015e0


	//   ....[18]....
        /*017c*/ 	.word	0x00001700


	//   ....[19]....
        /*0180*/ 	.word	0x00001730


	//   ....[20]....
        /*0184*/ 	.word	0x00001740


	//   ....[21]....
        /*0188*/ 	.word	0x00001860


	//   ....[22]....
        /*018c*/ 	.word	0x00001880


	//   ....[23]....
        /*0190*/ 	.word	0x00001890


	//   ....[24]....
        /*0194*/ 	.word	0x000019b0


	//   ....[25]....
        /*0198*/ 	.word	0x000019d0


	//   ....[26]....
        /*019c*/ 	.word	0x000019e0


	//   ....[27]....
        /*01a0*/ 	.word	0x00001b00


	//   ....[28]....
        /*01a4*/ 	.word	0x00001b20


	//   ....[29]....
        /*01a8*/ 	.word	0x00001b30


	//   ....[30]....
        /*01ac*/ 	.word	0x000031b0


	//   ....[31]....
        /*01b0*/ 	.word	0x000031c0


	//   ....[32]....
        /*01b4*/ 	.word	0x000031d0


	//   ....[33]....
        /*01b8*/ 	.word	0x00003320


	//   ....[34]....
        /*01bc*/ 	.word	0x00003350


	//   ....[35]....
        /*01c0*/ 	.word	0x00003380


	//   ....[36]....
        /*01c4*/ 	.word	0x000034a0


	//   ....[37]....
        /*01c8*/ 	.word	0x000034c0


	//   ....[38]....
        /*01cc*/ 	.word	0x000034d0


	//   ....[39]....
        /*01d0*/ 	.word	0x000035f0


	//   ....[40]....
        /*01d4*/ 	.word	0x00003610


	//   ....[41]....
        /*01d8*/ 	.word	0x00003620


	//   ....[42]....
        /*01dc*/ 	.word	0x00003740


	//   ....[43]....
        /*01e0*/ 	.word	0x00003760


	//   ....[44]....
        /*01e4*/ 	.word	0x00003770


	//----- nvinfo : EIATTR_VRC_CTA_INIT_COUNT
	.align		4
.L_108:
        /*01e8*/ 	.byte	0x02, 0x4a
	.zero		1
	.zero		1


	//----- nvinfo : EIATTR_EXIT_INSTR_OFFSETS
	.align		4
        /*01ec*/ 	.byte	0x04, 0x1c
        /*01ee*/ 	.short	(.L_110 - .L_109)


	//   ....[0]....
.L_109:
        /*01f0*/ 	.word	0x00000080


	//   ....[1]....
        /*01f4*/ 	.word	0x000000d0


	//   ....[2]....
        /*01f8*/ 	.word	0x00003e80


	//   ....[3]....
        /*01fc*/ 	.word	0x00003f70


	//----- nvinfo : EIATTR_MAX_THREADS
	.align		4
.L_110:
        /*0200*/ 	.byte	0x04, 0x05
        /*0202*/ 	.short	(.L_112 - .L_111)
.L_111:
        /*0204*/ 	.word	0x00000100
        /*0208*/ 	.word	0x00000001
        /*020c*/ 	.word	0x00000001


	//----- nvinfo : EIATTR_CRS_STACK_SIZE
	.align		4
.L_112:
        /*0210*/ 	.byte	0x04, 0x1e
        /*0212*/ 	.short	(.L_114 - .L_113)
.L_113:
        /*0214*/ 	.word	0x00000000


	//----- nvinfo : EIATTR_CBANK_PARAM_SIZE
	.align		4
.L_114:
        /*0218*/ 	.byte	0x03, 0x19
        /*021a*/ 	.short	0x0029


	//----- nvinfo : EIATTR_PARAM_CBANK
	.align		4
        /*021c*/ 	.byte	0x04, 0x0a
        /*021e*/ 	.short	(.L_116 - .L_115)
	.align		4
.L_115:
        /*0220*/ 	.word	index@(.nv.constant0._ZN3cub18CUB_300001_SM_10006detail6reduce28DeviceReduceSingleTileKernelINS2_10policy_hubIN4cuda3std3__45tupleIJblEEEyN6thrust24THRUST_300001_SM_1000_NS8cuda_cub9__find_if7functorIS9_EEE10Policy1000EPS9_SI_iSF_S9_S9_NS7_10__identityEEEvT0_T1_T2_T3_T4_T6_)
        /*0224*/ 	.short	0x0380
        /*0226*/ 	.short	0x0029


	//----- nvinfo : EIATTR_SW_WAR
	.align		4
.L_116:
        /*0228*/ 	.byte	0x04, 0x36
        /*022a*/ 	.short	(.L_118 - .L_117)
.L_117:
        /*022c*/ 	.word	0x00000008
.L_118:


//--------------------- .nv.info._ZN3cub18CUB_300001_SM_10006detail6reduce18DeviceReduceKernelINS2_10policy_hubIN4cuda3std3__45tupleIJblEEEyN6thrust24THRUST_300001_SM_1000_NS8cuda_cub9__find_if7functorIS9_EEE10Policy1000ENSB_12zip_iteratorINS8_IJNSD_26transform_input_iterator_tIbNSB_6detail15normal_iteratorINSB_10device_ptrIiEEEE17greater_than_zeroEENSB_17counting_iteratorIlNSB_11use_defaultESS_SS_EEEEEEEySF_S9_NS7_10__identityEEEvT0_PT3_T1_NS0_13GridEvenShareIS10_EET2_T4_ --------------------------
	.section	.nv.info._ZN3cub18CUB_300001_SM_10006detail6reduce18DeviceReduceKernelINS2_10policy_hubIN4cuda3std3__45tupleIJblEEEyN6thrust24THRUST_300001_SM_1000_NS8cuda_cub9__find_if7functorIS9_EEE10Policy1000ENSB_12zip_iteratorINS8_IJNSD_26transform_input_iterator_tIbNSB_6detail15normal_iteratorINSB_10device_ptrIiEEEE17greater_than_zeroEENSB_17counting_iteratorIlNSB_11use_defaultESS_SS_EEEEEEEySF_S9_NS7_10__identityEEEvT0_PT3_T1_NS0_13GridEvenShareIS10_EET2_T4_,"",@"SHT_CUDA_INFO"
	.sectionflags	@""
	.align	4


	//----- nvinfo : EIATTR_CUDA_API_VERSION
	.align		4
        /*0000*/ 	.byte	0x04, 0x37
        /*0002*/ 	.short	(.L_120 - .L_119)
.L_119:
        /*0004*/ 	.word	0x00000082


	//----- nvinfo : EIATTR_KPARAM_INFO
	.align		4
.L_120:
        /*0008*/ 	.byte	0x04, 0x17
        /*000a*/ 	.short	(.L_122 - .L_121)
.L_121:
        /*000c*/ 	.word	0x00000000
        /*0010*/ 	.short	0x0005
        /*0012*/ 	.short	0x0071
        /*0014*/ 	.byte	0x00, 0xf0, 0x05, 0x00


	//----- nvinfo : EIATTR_KPARAM_INFO
	.align		4
.L_122:
        /*0018*/ 	.byte	0x04, 0x17
        /*001a*/ 	.short	(.L_124 - .L_123)
.L_123:
        /*001c*/ 	.word	0x00000000
        /*0020*/ 	.short	0x0004
        /*0022*/ 	.short	0x0070
        /*0024*/ 	.byte	0x00, 0xf0, 0x05, 0x00


	//----- nvinfo : EIATTR_KPARAM_INFO
	.align		4
.L_124:
        /*0028*/ 	.byte	0x04, 0x17
        /*002a*/ 	.short	(.L_126 - .L_125)
.L_125:
        /*002c*/ 	.word	0x00000000
        /*0030*/ 	.short	0x0003
        /*0032*/ 	.short	0x0028
        /*0034*/ 	.byte	0x00, 0xf0, 0x21, 0x01


	//----- nvinfo : EIATTR_KPARAM_INFO
	.align		4
.L_126:
        /*0038*/ 	.byte	0x04, 0x17
        /*003a*/ 	.short	(.L_128 - .L_127)
.L_127:
        /*003c*/ 	.word	0x00000000
        /*0040*/ 	.short	0x0002
        /*0042*/ 	.short	0x0020
        /*0044*/ 	.byte	0x00, 0xf0, 0x21, 0x00


	//----- nvinfo : EIATTR_KPARAM_INFO
	.align		4
.L_128:
        /*0048*/ 	.byte	0x04, 0x17
        /*004a*/ 	.short	(.L_130 - .L_129)
.L_129:
        /*004c*/ 	.word	0x00000000
        /*0050*/ 	.short	0x0001
        /*0052*/ 	.short	0x0018
        /*0054*/ 	.byte	0x00, 0xf5, 0x21, 0x00


	//----- nvinfo : EIATTR_KPARAM_INFO
	.align		4
.L_130:
        /*0058*/ 	.byte	0x04, 0x17
        /*005a*/ 	.short	(.L_132 - .L_131)
.L_131:
        /*005c*/ 	.word	0x00000000
        /*0060*/ 	.short	0x0000
        /*0062*/ 	.short	0x0000
        /*0064*/ 	.byte	0x00, 0xf0, 0x61, 0x00


	//----- nvinfo : EIATTR_SPARSE_MMA_MASK
	.align		4
.L_132:
        /*0068*/ 	.byte	0x03, 0x50
        /*006a*/ 	.short	0x0000


	//----- nvinfo : EIATTR_MAXREG_COUNT
	.align		4
        /*006c*/ 	.byte	0x03, 0x1b
        /*006e*/ 	.short	0x00ff


	//----- nvinfo : EIATTR_NUM_BARRIERS
	.align		4
        /*0070*/ 	.byte	0x02, 0x4c
        /*0072*/ 	.byte	0x01
	.zero		1


	//----- nvinfo : EIATTR_MERCURY_ISA_VERSION
	.align		4
        /*0074*/ 	.byte	0x03, 0x5f
        /*0076*/ 	.short	0x0101


	//----- nvinfo : EIATTR_COOP_GROUP_MASK_REGIDS
	.align		4
        /*0078*/ 	.byte	0x04, 0x29
        /*007a*/ 	.short	(.L_134 - .L_133)


	//   ....[0]....
.L_133:
        /*007c*/ 	.word	0xffffffff


	//   ....[1]....
        /*0080*/ 	.word	0xffffffff


	//   ....[2]....
        /*0084*/ 	.word	0xffffffff


	//   ....[3]....
        /*0088*/ 	.word	0xffffffff


	//   ....[4]....
        /*008c*/ 	.word	0xffffffff


	//   ....[5]....
        /*0090*/ 	.word	0xffffffff


	//   ....[6]....
        /*0094*/ 	.word	0xffffffff


	//   ....[7]....
        /*0098*/ 	.word	0xffffffff


	//   ....[8]....
        /*009c*/ 	.word	0xffffffff


	//   ....[9]....
        /*00a0*/ 	.word	0xffffffff


	//   ....[10]....
        /*00a4*/ 	.word	0xffffffff


	//   ....[11]....
        /*00a8*/ 	.word	0xffffffff


	//   ....[12]....
        /*00ac*/ 	.word	0xffffffff


	//   ....[13]....
        /*00b0*/ 	.word	0xffffffff


	//   ....[14]....
        /*00b4*/ 	.word	0xffffffff


	//   ....[15]....
        /*00b8*/ 	.word	0xffffffff


	//   ....[16]....
        /*00bc*/ 	.word	0xffffffff


	//   ....[17]....
        /*00c0*/ 	.word	0xffffffff


	//   ....[18]....
        /*00c4*/ 	.word	0xffffffff


	//   ....[19]....
        /*00c8*/ 	.word	0xffffffff


	//   ....[20]....
        /*00cc*/ 	.word	0xffffffff


	//   ....[21]....
        /*00d0*/ 	.word	0xffffffff


	//   ....[22]....
        /*00d4*/ 	.word	0xffffffff


	//   ....[23]....
        /*00d8*/ 	.word	0xffffffff


	//   ....[24]....
        /*00dc*/ 	.word	0xffffffff


	//   ....[25]....
        /*00e0*/ 	.word	0xffffffff


	//   ....[26]....
        /*00e4*/ 	.word	0xffffffff


	//   ....[27]....
        /*00e8*/ 	.word	0xffffffff


	//   ....[28]....
        /*00ec*/ 	.word	0xffffffff


	//   ....[29]....
        /*00f0*/ 	.word	0xffffffff


	//   ....[30]....
        /*00f4*/ 	.word	0xffffffff


	//   ....[31]....
        /*00f8*/ 	.word	0xffffffff


	//   ....[32]....
        /*00fc*/ 	.word	0xffffffff


	//   ....[33]....
        /*0100*/ 	.word	0xffffffff


	//   ....[34]....
        /*0104*/ 	.word	0xffffffff


	//   ....[35]....
        /*0108*/ 	.word	0xffffffff


	//   ....[36]....
        /*010c*/ 	.word	0xffffffff


	//   ....[37]....
        /*0110*/ 	.word	0xffffffff


	//   ....[38]....
        /*0114*/ 	.word	0xffffffff


	//   ....[39]....
        /*0118*/ 	.word	0xffffffff


	//   ....[40]....
        /*011c*/ 	.word	0xffffffff


	//   ....[41]....
        /*0120*/ 	.word	0xffffffff


	//   ....[42]....
        /*0124*/ 	.word	0xffffffff


	//   ....[43]....
        /*0128*/ 	.word	0xffffffff


	//   ....[44]....
        /*012c*/ 	.word	0xffffffff


	//----- nvinfo : EIATTR_COOP_GROUP_INSTR_OFFSETS
	.align		4
.L_134:
        /*0130*/ 	.byte	0x04, 0x28
        /*0132*/ 	.short	(.L_136 - .L_135)


	//   ....[0]....
.L_135:
        /*0134*/ 	.word	0x00001500


	//   ....[1]....
        /*0138*/ 	.word	0x00001510


	//   ....[2]....
        /*013c*/ 	.word	0x00001520


	//   ....[3]....
        /*0140*/ 	.word	0x00001670


	//   ....[4]....
        /*0144*/ 	.word	0x000016a0


	//   ....[5]....
        /*0148*/ 	.word	0x000016d0


	//   ....[6]....
        /*014c*/ 	.word	0x000017f0


	//   ....[7]....
        /*0150*/ 	.word	0x00001810


	//   ....[8]....
        /*0154*/ 	.word	0x00001820


	//   ....[9]....
        /*0158*/ 	.word	0x00001940


	//   ....[10]....
        /*015c*/ 	.word	0x00001960


	//   ....[11]....
        /*0160*/ 	.word	0x00001970


	//   ....[12]....
        /*0164*/ 	.word	0x00001a90


	//   ....[13]....
        /*0168*/ 	.word	0x00001ab0


	//   ....[14]....
        /*016c*/ 	.word	0x00001ac0


	//   ....[15]....
        /*0170*/ 	.word	0x00002240


	//   ....[16]....
        /*0174*/ 	.word	0x000022d0


	//   ....[17]....
        /*0178*/ 	.word	0x00002300


	//   ....[18]....
        /*017c*/ 	.word	0x00002420


	//   ....[19]....
        /*0180*/ 	.word	0x00002450


	//   ....[20]....
        /*0184*/ 	.word	0x00002460


	//   ....[21]....
        /*0188*/ 	.word	0x00002580


	//   ....[22]....
        /*018c*/ 	.word	0x000025a0


	//   ....[23]....
        /*0190*/ 	.word	0x000025b0


	//   ....[24]....
        /*0194*/ 	.word	0x000026d0


	//   ....[25]....
        /*0198*/ 	.word	0x000026f0


	//   ....[26]....
        /*019c*/ 	.word	0x00002700


	//   ....[27]....
        /*01a0*/ 	.word	0x00002820


	//   ....[28]....
        /*01a4*/ 	.word	0x00002840


	//   ....[29]....
        /*01a8*/ 	.word	0x00002850


	//   ....[30]....
        /*01ac*/ 	.word	0x00004b90


	//   ....[31]....
        /*01b0*/ 	.word	0x00004ba0


	//   ....[32]....
        /*01b4*/ 	.word	0x00004bb0


	//   ....[33]....
        /*01b8*/ 	.word	0x00004d00


	//   ....[34]....
        /*01bc*/ 	.word	0x00004d30


	//   ....[35]....
        /*01c0*/ 	.word	0x00004d60


	//   ....[36]....
        /*01c4*/ 	.word	0x00004e80


	//   ....[37]....
        /*01c8*/ 	.word	0x00004ea0


	//   ....[38]....
        /*01cc*/ 	.word	0x00004eb0


	//   ....[39]....
        /*01d0*/ 	.word	0x00004fd0


	//   ....[40]....
        /*01d4*/ 	.word	0x00004ff0


	//   ....[41]....
        /*01d8*/ 	.word	0x00005000


	//   ....[42]....
        /*01dc*/ 	.word	0x00005120


	//   ....[43]....
        /*01e0*/ 	.word	0x00005140


	//   ....[44]....
        /*01e4*/ 	.word	0x00005150


	//----- nvinfo : EIATTR_VRC_CTA_INIT_COUNT
	.align		4
.L_136:
        /*01e8*/ 	.byte	0x02, 0x4a
	.zero		1
	.zero		1


	//----- nvinfo : EIATTR_EXIT_INSTR_OFFSETS
	.align		4
        /*01ec*/ 	.byte	0x04, 0x1c
        /*01ee*/ 	.short	(.L_138 - .L_137)


	//   ....[0]....
.L_137:
        /*01f0*/ 	.word	0x00005850


	//   ....[1]....
        /*01f4*/ 	.word	0x000058a0


	//----- nvinfo : EIATTR_MAX_THREADS
	.align		4
.L_138:
        /*01f8*/ 	.byte	0x04, 0x05
        /*01fa*/ 	.short	(.L_140 - .L_139)
.L_139:
        /*01fc*/ 	.word	0x00000100
        /*0200*/ 	.word	0x00000001
        /*0204*/ 	.word	0x00000001


	//----- nvinfo : EIATTR_CRS_STACK_SIZE
	.align		4
.L_140:
        /*0208*/ 	.byte	0x04, 0x1e
        /*020a*/ 	.short	(.L_142 - .L_141)
.L_141:
        /*020c*/ 	.word	0x00000000


	//----- nvinfo : EIATTR_CBANK_PARAM_SIZE
	.align		4
.L_142:
        /*0210*/ 	.byte	0x03, 0x19
        /*0212*/ 	.short	0x0072


	//----- nvinfo : EIATTR_PARAM_CBANK
	.align		4
        /*0214*/ 	.byte	0x04, 0x0a
        /*0216*/ 	.short	(.L_144 - .L_143)
	.align		4
.L_143:
        /*0218*/ 	.word	index@(.nv.constant0._ZN3cub18CUB_300001_SM_10006detail6reduce18DeviceReduceKernelINS2_10policy_hubIN4cuda3std3__45tupleIJblEEEyN6thrust24THRUST_300001_SM_1000_NS8cuda_cub9__find_if7functorIS9_EEE10Policy1000ENSB_12zip_iteratorINS8_IJNSD_26transform_input_iterator_tIbNSB_6detail15normal_iteratorINSB_10device_ptrIiEEEE17greater_than_zeroEENSB_17counting_iteratorIlNSB_11use_defaultESS_SS_EEEEEEEySF_S9_NS7_10__identityEEEvT0_PT3_T1_NS0_13GridEvenShareIS10_EET2_T4_)
        /*021c*/ 	.short	0x0380
        /*021e*/ 	.short	0x0072


	//----- nvinfo : EIATTR_SW_WAR
	.align		4
.L_144:
        /*0220*/ 	.byte	0x04, 0x36
        /*0222*/ 	.short	(.L_146 - .L_145)
.L_145:
        /*0224*/ 	.word	0x00000008
.L_146:


//--------------------- .nv.info._ZN3cub18CUB_300001_SM_10006detail6reduce28DeviceReduceSingleTileKernelINS2_10policy_hubIN4cuda3std3__45tupleIJblEEEyN6thrust24THRUST_300001_SM_1000_NS8cuda_cub9__find_if7functorIS9_EEE10Policy1000ENSB_12zip_iteratorINS8_IJNSD_26transform_input_iterator_tIbNSB_6detail15normal_iteratorINSB_10device_ptrIiEEEE17greater_than_zeroEENSB_17counting_iteratorIlNSB_11use_defaultESS_SS_EEEEEEEPS9_ySF_S9_S9_NS7_10__identityEEEvT0_T1_T2_T3_T4_T6_ --------------------------
	.section	.nv.info._ZN3cub18CUB_300001_SM_10006detail6reduce28DeviceReduceSingleTileKernelINS2_10policy_hubIN4cuda3std3__45tupleIJblEEEyN6thrust24THRUST_300001_SM_1000_NS8cuda_cub9__find_if7functorIS9_EEE10Policy1000ENSB_12zip_iteratorINS8_IJNSD_26transform_input_iterator_tIbNSB_6detail15normal_iteratorINSB_10device_ptrIiEEEE17greater_than_zeroEENSB_17counting_iteratorIlNSB_11use_defaultESS_SS_EEEEEEEPS9_ySF_S9_S9_NS7_10__identityEEEvT0_T1_T2_T3_T4_T6_,"",@"SHT_CUDA_INFO"
	.sectionflags	@""
	.align	4


	//----- nvinfo : EIATTR_CUDA_API_VERSION
	.align		4
        /*0000*/ 	.byte	0x04, 0x37
        /*0002*/ 	.short	(.L_148 - .L_147)
.L_147:
        /*0004*/ 	.word	0x00000082


	//----- nvinfo : EIATTR_KPARAM_INFO
	.align		4
.L_148:
        /*0008*/ 	.byte	0x04, 0x17
        /*000a*/ 	.short	(.L_150 - .L_149)
.L_149:
        /*000c*/ 	.word	0x00000000
        /*0010*/ 	.short	0x0005
        /*0012*/ 	.short	0x0040
        /*0014*/ 	.byte	0x00, 0xf0, 0x05, 0x00


	//----- nvinfo : EIATTR_KPARAM_INFO
	.align		4
.L_150:
        /*0018*/ 	.byte	0x04, 0x17
        /*001a*/ 	.short	(.L_152 - .L_151)
.L_151:
        /*001c*/ 	.word	0x00000000
        /*0020*/ 	.short	0x0004
        /*0022*/ 	.short	0x0030
        /*0024*/ 	.byte	0x00, 0xf0, 0x41, 0x00


	//----- nvinfo : EIATTR_KPARAM_INFO
	.align		4
.L_152:
        /*0028*/ 	.byte	0x04, 0x17
        /*002a*/ 	.short	(.L_154 - .L_153)
.L_153:
        /*002c*/ 	.word	0x00000000
        /*0030*/ 	.short	0x0003
        /*0032*/ 	.short	0x0028
        /*0034*/ 	.byte	0x00, 0xf0, 0x05, 0x00


	//----- nvinfo : EIATTR_KPARAM_INFO
	.align		4
.L_154:
        /*0038*/ 	.byte	0x04, 0x17
        /*003a*/ 	.short	(.L_156 - .L_155)
.L_155:
        /*003c*/ 	.word	0x00000000
        /*0040*/ 	.short	0x0002
        /*0042*/ 	.short	0x0020
        /*0044*/ 	.byte	0x00, 0xf0, 0x21, 0x00


	//----- nvinfo : EIATTR_KPARAM_INFO
	.align		4
.L_156:
        /*0048*/ 	.byte	0x04, 0x17
        /*004a*/ 	.short	(.L_158 - .L_157)
.L_157:
        /*004c*/ 	.word	0x00000000
        /*0050*/ 	.short	0x0001
        /*0052*/ 	.short	0x0018
        /*0054*/ 	.byte	0x00, 0xf5, 0x21, 0x00


	//----- nvinfo : EIATTR_KPARAM_INFO
	.align		4
.L_158:
        /*0058*/ 	.byte	0x04, 0x17
        /*005a*/ 	.short	(.L_160 - .L_159)
.L_159:
        /*005c*/ 	.word	0x00000000
        /*0060*/ 	.short	0x0000
        /*0062*/ 	.short	0x0000
        /*0064*/ 	.byte	0x00, 0xf0, 0x61, 0x00


	//----- nvinfo : EIATTR_SPARSE_MMA_MASK
	.align		4
.L_160:
        /*0068*/ 	.byte	0x03, 0x50
        /*006a*/ 	.short	0x0000


	//----- nvinfo : EIATTR_MAXREG_COUNT
	.align		4
        /*006c*/ 	.byte	0x03, 0x1b
        /*006e*/ 	.short	0x00ff


	//----- nvinfo : EIATTR_NUM_BARRIERS
	.align		4
        /*0070*/ 	.byte	0x02, 0x4c
        /*0072*/ 	.byte	0x01
	.zero		1


	//----- nvinfo : EIATTR_MERCURY_ISA_VERSION
	.align		4
        /*0074*/ 	.byte	0x03, 0x5f
        /*0076*/ 	.short	0x0101


	//----- nvinfo : EIATTR_COOP_GROUP_MASK_REGIDS
	.align		4
        /*0078*/ 	.byte	0x04, 0x29
        /*007a*/ 	.short	(.L_162 - .L_161)


	//   ....[0]....
.L_161:
        /*007c*/ 	.word	0xffffffff


	//   ....[1]....
        /*0080*/ 	.word	0xffffffff


	//   ....[2]....
        /*0084*/ 	.word	0xffffffff


	//   ....[3]....
        /*0088*/ 	.word	0xffffffff


	//   ....[4]....
        /*008c*/ 	.word	0xffffffff


	//   ....[5]....
        /*0090*/ 	.word	0xffffffff


	//   ....[6]....
        /*0094*/ 	.word	0xffffffff


	//   ....[7]....
        /*0098*/ 	.word	0xffffffff


	//   ....[8]....
        /*009c*/ 	.word	0xffffffff


	//   ....[9]....
        /*00a0*/ 	.word	0xffffffff


	//   ....[10]....
        /*00a4*/ 	.word	0xffffffff


	//   ....[11]....
        /*00a8*/ 	.word	0xffffffff


	//   ....[12]....
        /*00ac*/ 	.word	0xffffffff


	//   ....[13]....
        /*00b0*/ 	.word	0xffffffff


	//   ....[14]....
        /*00b4*/ 	.word	0xffffffff


	//   ....[15]....
        /*00b8*/ 	.word	0xffffffff


	//   ....[16]....
        /*00bc*/ 	.word	0xffffffff


	//   ....[17]....
        /*00c0*/ 	.word	0xffffffff


	//   ....[18]....
        /*00c4*/ 	.word	0xffffffff


	//   ....[19]....
        /*00c8*/ 	.word	0xffffffff


	//   ....[20]....
        /*00cc*/ 	.word	0xffffffff


	//   ....[21]....
        /*00d0*/ 	.word	0xffffffff


	//   ....[22]....
        /*00d4*/ 	.word	0xffffffff


	//   ....[23]....
        /*00d8*/ 	.word	0xffffffff


	//   ....[24]....
        /*00dc*/ 	.word	0xffffffff


	//   ....[25]....
        /*00e0*/ 	.word	0xffffffff


	//   ....[26]....
        /*00e4*/ 	.word	0xffffffff


	//   ....[27]....
        /*00e8*/ 	.word	0xffffffff


	//   ....[28]....
        /*00ec*/ 	.word	0xffffffff


	//   ....[29]....
        /*00f0*/ 	.word	0xffffffff


	//   ....[30]....
        /*00f4*/ 	.word	0xffffffff


	//   ....[31]....
        /*00f8*/ 	.word	0xffffffff


	//   ....[32]....
        /*00fc*/ 	.word	0xffffffff


	//   ....[33]....
        /*0100*/ 	.word	0xffffffff


	//   ....[34]....
        /*0104*/ 	.word	0xffffffff


	//   ....[35]....
        /*0108*/ 	.word	0xffffffff


	//   ....[36]....
        /*010c*/ 	.word	0xffffffff


	//   ....[37]....
        /*0110*/ 	.word	0xffffffff


	//   ....[38]....
        /*0114*/ 	.word	0xffffffff


	//   ....[39]....
        /*0118*/ 	.word	0xffffffff


	//   ....[40]....
        /*011c*/ 	.word	0xffffffff


	//   ....[41]....
        /*0120*/ 	.word	0xffffffff


	//   ....[42]....
        /*0124*/ 	.word	0xffffffff


	//   ....[43]....
        /*0128*/ 	.word	0xffffffff


	//   ....[44]....
        /*012c*/ 	.word	0xffffffff


	//----- nvinfo : EIATTR_COOP_GROUP_INSTR_OFFSETS
	.align		4
.L_162:
        /*0130*/ 	.byte	0x04, 0x28
        /*0132*/ 	.short	(.L_164 - .L_163)


	//   ....[0]....
.L_163:
        /*0134*/ 	.word	0x00001300


	//   ....[1]....
        /*0138*/ 	.word	0x00001310


	//   ....[2]....
        /*013c*/ 	.word	0x00001320


	//   ....[3]....
        /*0140*/ 	.word	0x00001470


	//   ....[4]....
        /*0144*/ 	.word	0x000014a0


	//   ....[5]....
        /*0148*/ 	.word	0x000014d0


	//   ....[6]....
        /*014c*/ 	.word	0x000015f0


	//   ....[7]....
        /*0150*/ 	.word	0x00001610


	//   ....[8]....
        /*0154*/ 	.word	0x00001620


	//   ....[9]....
        /*0158*/ 	.word	0x00001740


	//   ....[10]....
        /*015c*/ 	.word	0x00001760


	//   ....[11]....
        /*0160*/ 	.word	0x00001770


	//   ....[12]....
        /*0164*/ 	.word	0x00001890


	//   ....[13]....
        /*0168*/ 	.word	0x000018b0


	//   ....[14]....
        /*016c*/ 	.word	0x000018c0


	//   ....[15]....
        /*0170*/ 	.word	0x00002050


	//   ....[16]....
        /*0174*/ 	.word	0x000020e0


	//   ....[17]....
        /*0178*/ 	.word	0x00002110


	//   ....[18]....
        /*017c*/ 	.word	0x00002230


	//   ....[19]....
        /*0180*/ 	.word	0x00002260


	//   ....[20]....
        /*0184*/ 	.word	0x00002270


	//   ....[21]....
        /*0188*/ 	.word	0x00002390


	//   ....[22]....
        /*018c*/ 	.word	0x000023b0


	//   ....[23]....
        /*0190*/ 	.word	0x000023c0


	//   ....[24]....
        /*0194*/ 	.word	0x000024e0


	//   ....[25]....
        /*0198*/ 	.word	0x00002500


	//   ....[26]....
        /*019c*/ 	.word	0x00002510


	//   ....[27]....
        /*01a0*/ 	.word	0x00002630


	//   ....[28]....
        /*01a4*/ 	.word	0x00002650


	//   ....[29]....
        /*01a8*/ 	.word	0x00002660


	//   ....[30]....
        /*01ac*/ 	.word	0x000048d0


	//   ....[31]....
        /*01b0*/ 	.word	0x000048e0


	//   ....[32]....
        /*01b4*/ 	.word	0x000048f0


	//   ....[33]....
        /*01b8*/ 	.word	0x00004a40


	//   ....[34]....
        /*01bc*/ 	.word	0x00004a70


	//   ....[35]....
        /*01c0*/ 	.word	0x00004aa0


	//   ....[36]....
        /*01c4*/ 	.word	0x00004bc0


	//   ....[37]....
        /*01c8*/ 	.word	0x00004be0


	//   ....[38]....
        /*01cc*/ 	.word	0x00004bf0


	//   ....[39]....
        /*01d0*/ 	.word	0x00004d10


	//   ....[40]....
        /*01d4*/ 	.word	0x00004d30


	//   ....[41]....
        /*01d8*/ 	.word	0x00004d40


	//   ....[42]....
        /*01dc*/ 	.word	0x00004e60


	//   ....[43]....
        /*01e0*/ 	.word	0x00004e80


	//   ....[44]....
        /*01e4*/ 	.word	0x00004e90


	//----- nvinfo : EIATTR_VRC_CTA_INIT_COUNT
	.align		4
.L_164:
        /*01e8*/ 	.byte	0x02, 0x4a
	.zero		1
	.zero		1


	//----- nvinfo : EIATTR_EXIT_INSTR_OFFSETS
	.align		4
        /*01ec*/ 	.byte	0x04, 0x1c
        /*01ee*/ 	.short	(.L_166 - .L_165)


	//   ....[0]....
.L_165:
        /*01f0*/ 	.word	0x00000090


	//   ....[1]....
        /*01f4*/ 	.word	0x000000e0


	//   ....[2]....
        /*01f8*/ 	.word	0x000055a0


	//   ....[3]....
        /*01fc*/ 	.word	0x00005690


	//----- nvinfo : EIATTR_MAX_THREADS
	.align		4
.L_166:
        /*0200*/ 	.byte	0x04, 0x05
        /*0202*/ 	.short	(.L_168 - .L_167)
.L_167:
        /*0204*/ 	.word	0x00000100
        /*0208*/ 	.word	0x00000001
        /*020c*/ 	.word	0x00000001


	//----- nvinfo : EIATTR_CRS_STACK_SIZE
	.align		4
.L_168:
        /*0210*/ 	.byte	0x04, 0x1e
        /*0212*/ 	.short	(.L_170 - .L_169)
.L_169:
        /*0214*/ 	.word	0x00000000


	//----- nvinfo : EIATTR_CBANK_PARAM_SIZE
	.align		4
.L_170:
        /*0218*/ 	.byte	0x03, 0x19
        /*021a*/ 	.short	0x0041


	//----- nvinfo : EIATTR_PARAM_CBANK
	.align		4
        /*021c*/ 	.byte	0x04, 0x0a
        /*021e*/ 	.short	(.L_172 - .L_171)
	.align		4
.L_171:
        /*0220*/ 	.word	index@(.nv.constant0._ZN3cub18CUB_300001_SM_10006detail6reduce28DeviceReduceSingleTileKernelINS2_10policy_hubIN4cuda3std3__45tupleIJblEEEyN6thrust24THRUST_300001_SM_1000_NS8cuda_cub9__find_if7functorIS9_EEE10Policy1000ENSB_12zip_iteratorINS8_IJNSD_26transform_input_iterator_tIbNSB_6detail15normal_iteratorINSB_10device_ptrIiEEEE17greater_than_zeroEENSB_17counting_iteratorIlNSB_11use_defaultESS_SS_EEEEEEEPS9_ySF_S9_S9_NS7_10__identityEEEvT0_T1_T2_T3_T4_T6_)
        /*0224*/ 	.short	0x0380
        /*0226*/ 	.short	0x0041


	//----- nvinfo : EIATTR_SW_WAR
	.align		4
.L_172:
        /*0228*/ 	.byte	0x04, 0x36
        /*022a*/ 	.short	(.L_174 - .L_173)
.L_173:
        /*022c*/ 	.word	0x00000008
.L_174:


//--------------------- .nv.info._ZN3cub18CUB_300001_SM_10006detail6reduce28DeviceReduceSingleTileKernelINS2_10policy_hubIN4cuda3std3__45tupleIJblEEEjN6thrust24THRUST_300001_SM_1000_NS8cuda_cub9__find_if7functorIS9_EEE10Policy1000EPS9_SI_iSF_S9_S9_NS7_10__identityEEEvT0_T1_T2_T3_T4_T6_ --------------------------
	.section	.nv.info._ZN3cub18CUB_300001_SM_10006detail6reduce28DeviceReduceSingleTileKernelINS2_10policy_hubIN4cuda3std3__45tupleIJblEEEjN6thrust24THRUST_300001_SM_1000_NS8cuda_cub9__find_if7functorIS9_EEE10Policy1000EPS9_SI_iSF_S9_S9_NS7_10__identityEEEvT0_T1_T2_T3_T4_T6_,"",@"SHT_CUDA_INFO"
	.sectionflags	@""
	.align	4


	//----- nvinfo : EIATTR_CUDA_API_VERSION
	.align		4
        /*0000*/ 	.byte	0x04, 0x37
        /*0002*/ 	.short	(.L_176 - .L_175)
.L_175:
        /*0004*/ 	.word	0x00000082


	//----- nvinfo : EIATTR_KPARAM_INFO
	.align		4
.L_176:
        /*0008*/ 	.byte	0x04, 0x17
        /*000a*/ 	.short	(.L_178 - .L_177)
.L_177:
        /*000c*/ 	.word	0x00000000
        /*0010*/ 	.short	0x0005
        /*0012*/ 	.short	0x0028
        /*0014*/ 	.byte	0x00, 0xf0, 0x05, 0x00


	//----- nvinfo : EIATTR_KPARAM_INFO
	.align		4
.L_178:
        /*0018*/ 	.byte	0x04, 0x17
        /*001a*/ 	.short	(.L_180 - .L_179)
.L_179:
        /*001c*/ 	.word	0x00000000
        /*0020*/ 	.short	0x0004
        /*0022*/ 	.short	0x0018
        /*0024*/ 	.byte	0x00, 0xf0, 0x41, 0x00


	//----- nvinfo : EIATTR_KPARAM_INFO
	.align		4
.L_180:
        /*0028*/ 	.byte	0x04, 0x17
        /*002a*/ 	.short	(.L_182 - .L_181)
.L_181:
        /*002c*/ 	.word	0x00000000
        /*0030*/ 	.short	0x0003
        /*0032*/ 	.short	0x0014
        /*0034*/ 	.byte	0x00, 0xf0, 0x05, 0x00


	//----- nvinfo : EIATTR_KPARAM_INFO
	.align		4
.L_182:
        /*0038*/ 	.byte	0x04, 0x17
        /*003a*/ 	.short	(.L_184 - .L_183)
.L_183:
        /*003c*/ 	.word	0x00000000
        /*0040*/ 	.short	0x0002
        /*0042*/ 	.short	0x0010
        /*0044*/ 	.byte	0x00, 0xf0, 0x11, 0x00


	//----- nvinfo : EIATTR_KPARAM_INFO
	.align		4
.L_184:
        /*0048*/ 	.byte	0x04, 0x17
        /*004a*/ 	.short	(.L_186 - .L_185)
.L_185:
        /*004c*/ 	.word	0x00000000
        /*0050*/ 	.short	0x0001
        /*0052*/ 	.short	0x0008
        /*0054*/ 	.byte	0x00, 0xf5, 0x21, 0x00


	//----- nvinfo : EIATTR_KPARAM_INFO
	.align		4
.L_186:
        /*0058*/ 	.byte	0x04, 0x17
        /*005a*/ 	.short	(.L_188 - .L_187)
.L_187:
        /*005c*/ 	.word	0x00000000
        /*0060*/ 	.short	0x0000
        /*0062*/ 	.short	0x0000
        /*0064*/ 	.byte	0x00, 0xf5, 0x21, 0x00


	//----- nvinfo : EIATTR_SPARSE_MMA_MASK
	.align		4
.L_188:
        /*0068*/ 	.byte	0x03, 0x50
        /*006a*/ 	.short	0x0000


	//----- nvinfo : EIATTR_MAXREG_COUNT
	.align		4
        /*006c*/ 	.byte	0x03, 0x1b
        /*006e*/ 	.short	0x00ff


	//----- nvinfo : EIATTR_NUM_BARRIERS
	.align		4
        /*0070*/ 	.byte	0x02, 0x4c
        /*0072*/ 	.byte	0x01
	.zero		1


	//----- nvinfo : EIATTR_MERCURY_ISA_VERSION
	.align		4
        /*0074*/ 	.byte	0x03, 0x5f
        /*0076*/ 	.short	0x0101


	//----- nvinfo : EIATTR_COOP_GROUP_MASK_REGIDS
	.align		4
        /*0078*/ 	.byte	0x04, 0x29
        /*007a*/ 	.short	(.L_190 - .L_189)


	//   ....[0]....
.L_189:
        /*007c*/ 	.word	0xffffffff


	//   ....[1]....
        /*0080*/ 	.word	0xffffffff


	//   ....[2]....
        /*0084*/ 	.word	0xffffffff


	//   ....[3]....
        /*0088*/ 	.word	0xffffffff


	//   ....[4]....
        /*008c*/ 	.word	0xffffffff


	//   ....[5]....
        /*0090*/ 	.word	0xffffffff


	//   ....[6]....
        /*0094*/ 	.word	0xffffffff


	//   ....[7]....
        /*0098*/ 	.word	0xffffffff


	//   ....[8]....
        /*009c*/ 	.word	0xffffffff


	//   ....[9]....
        /*00a0*/ 	.word	0xffffffff


	//   ....[10]....
        /*00a4*/ 	.word	0xffffffff


	//   ....[11]....
        /*00a8*/ 	.word	0xffffffff


	//   ....[12]....
        /*00ac*/ 	.word	0xffffffff


	//   ....[13]....
        /*00b0*/ 	.word	0xffffffff


	//   ....[14]....
        /*00b4*/ 	.word	0xffffffff


	//   ....[15]....
        /*00b8*/ 	.word	0xffffffff


	//   ....[16]....
        /*00bc*/ 	.word	0xffffffff


	//   ....[17]....
        /*00c0*/ 	.word	0xffffffff


	//   ....[18]....
        /*00c4*/ 	.word	0xffffffff


	//   ....[19]....
        /*00c8*/ 	.word	0xffffffff


	//   ....[20]....
        /*00cc*/ 	.word	0xffffffff


	//   ....[21]....
        /*00d0*/ 	.word	0xffffffff


	//   ....[22]....
        /*00d4*/ 	.word	0xffffffff


	//   ....[23]....
        /*00d8*/ 	.word	0xffffffff


	//   ....[24]....
        /*00dc*/ 	.word	0xffffffff


	//   ....[25]....
        /*00e0*/ 	.word	0xffffffff


	//   ....[26]....
        /*00e4*/ 	.word	0xffffffff


	//   ....[27]....
        /*00e8*/ 	.word	0xffffffff


	//   ....[28]....
        /*00ec*/ 	.word	0xffffffff


	//   ....[29]....
        /*00f0*/ 	.word	0xffffffff


	//   ....[30]....
        /*00f4*/ 	.word	0xffffffff


	//   ....[31]....
        /*00f8*/ 	.word	0xffffffff


	//   ....[32]....
        /*00fc*/ 	.word	0xffffffff


	//   ....[33]....
        /*0100*/ 	.word	0xffffffff


	//   ....[34]....
        /*0104*/ 	.word	0xffffffff


	//   ....[35]....
        /*0108*/ 	.word	0xffffffff


	//   ....[36]....
        /*010c*/ 	.word	0xffffffff


	//   ....[37]....
        /*0110*/ 	.word	0xffffffff


	//   ....[38]....
        /*0114*/ 	.word	0xffffffff


	//   ....[39]....
        /*0118*/ 	.word	0xffffffff


	//   ....[40]....
        /*011c*/ 	.word	0xffffffff


	//   ....[41]....
        /*0120*/ 	.word	0xffffffff


	//   ....[42]....
        /*0124*/ 	.word	0xffffffff


	//   ....[43]....
        /*0128*/ 	.word	0xffffffff


	//   ....[44]....
        /*012c*/ 	.word	0xffffffff


	//----- nvinfo : EIATTR_COOP_GROUP_INSTR_OFFSETS
	.align		4
.L_190:
        /*0130*/ 	.byte	0x04, 0x28
        /*0132*/ 	.short	(.L_192 - .L_191)


	//   ....[0]....
.L_191:
        /*0134*/ 	.word	0x000007d0


	//   ....[1]....
        /*0138*/ 	.word	0x000007e0


	//   ....[2]....
        /*013c*/ 	.word	0x000007f0


	//   ....[3]....
        /*0140*/ 	.word	0x00000940


	//   ....[4]....
        /*0144*/ 	.word	0x00000970


	//   ....[5]....
        /*0148*/ 	.word	0x000009a0


	//   ....[6]....
        /*014c*/ 	.word	0x00000ac0


	//   ....[7]....
        /*0150*/ 	.word	0x00000ae0


	//   ....[8]....
        /*0154*/ 	.word	0x00000af0


	//   ....[9]....
        /*0158*/ 	.word	0x00000c10


	//   ....[10]....
        /*015c*/ 	.word	0x00000c30


	//   ....[11]....
        /*0160*/ 	.word	0x00000c40


	//   ....[12]....
        /*0164*/ 	.word	0x00000d60


	//   ....[13]....
        /*0168*/ 	.word	0x00000d80


	//   ....[14]....
        /*016c*/ 	.word	0x00000d90


	//   ....[15]....
        /*0170*/ 	.word	0x00001520


	//   ....[16]....
        /*0174*/ 	.word	0x000015b0


	//   ....[17]....
        /*0178*/ 	.word	0x000015e0


	//   ....[18]....
        /*017c*/ 	.word	0x00001700


	//   ....[19]....
        /*0180*/ 	.word	0x00001730


	//   ....[20]....
        /*0184*/ 	.word	0x00001740


	//   ....[21]....
        /*0188*/ 	.word	0x00001860


	//   ....[22]....
        /*018c*/ 	.word	0x00001880


	//   ....[23]....
        /*0190*/ 	.word	0x00001890


	//   ....[24]....
        /*0194*/ 	.word	0x000019b0


	//   ....[25]....
        /*0198*/ 	.word	0x000019d0


	//   ....[26]....
        /*019c*/ 	.word	0x000019e0


	//   ....[27]....
        /*01a0*/ 	.word	0x00001b00


	//   ....[28]....
        /*01a4*/ 	.word	0x00001b20


	//   ....[29]....
        /*01a8*/ 	.word	0x00001b30


	//   ....[30]....
        /*01ac*/ 	.word	0x000031b0


	//   ....[31]....
        /*01b0*/ 	.word	0x000031c0


	//   ....[32]....
        /*01b4*/ 	.word	0x000031d0


	//   ....[33]....
        /*01b8*/ 	.word	0x00003320


	//   ....[34]....
        /*01bc*/ 	.word	0x00003350


	//   ....[35]....
        /*01c0*/ 	.word	0x00003380


	//   ....[36]....
        /*01c4*/ 	.word	0x000034a0


	//   ....[37]....
        /*01c8*/ 	.word	0x000034c0


	//   ....[38]....
        /*01cc*/ 	.word	0x000034d0


	//   ....[39]....
        /*01d0*/ 	.word	0x000035f0


	//   ....[40]....
        /*01d4*/ 	.word	0x00003610


	//   ....[41]....
        /*01d8*/ 	.word	0x00003620


	//   ....[42]....
        /*01dc*/ 	.word	0x00003740


	//   ....[43]....
        /*01e0*/ 	.word	0x00003760


	//   ....[44]....
        /*01e4*/ 	.word	0x00003770


	//----- nvinfo : EIATTR_VRC_CTA_INIT_COUNT
	.align		4
.L_192:
        /*01e8*/ 	.byte	0x02, 0x4a
	.zero		1
	.zero		1


	//----- nvinfo : EIATTR_EXIT_INSTR_OFFSETS
	.align		4
        /*01ec*/ 	.byte	0x04, 0x1c
        /*01ee*/ 	.short	(.L_194 - .L_193)


	//   ....[0]....
.L_193:
        /*01f0*/ 	.word	0x00000080


	//   ....[1]....
        /*01f4*/ 	.word	0x000000d0


	//   ....[2]....
        /*01f8*/ 	.word	0x00003e80


	//   ....[3]....
        /*01fc*/ 	.word	0x00003f70


	//----- nvinfo : EIATTR_MAX_THREADS
	.align		4
.L_194:
        /*0200*/ 	.byte	0x04, 0x05
        /*0202*/ 	.short	(.L_196 - .L_195)
.L_195:
        /*0204*/ 	.word	0x00000100
        /*0208*/ 	.word	0x00000001
        /*020c*/ 	.word	0x00000001


	//----- nvinfo : EIATTR_CRS_STACK_SIZE
	.align		4
.L_196:
        /*0210*/ 	.byte	0x04, 0x1e
        /*0212*/ 	.short	(.L_198 - .L_197)
.L_197:
        /*0214*/ 	.word	0x00000000


	//----- nvinfo : EIATTR_CBANK_PARAM_SIZE
	.align		4
.L_198:
        /*0218*/ 	.byte	0x03, 0x19
        /*021a*/ 	.short	0x0029


	//----- nvinfo : EIATTR_PARAM_CBANK
	.align		4
        /*021c*/ 	.byte	0x04, 0x0a
        /*021e*/ 	.short	(.L_200 - .L_199)
	.align		4
.L_199:
        /*0220*/ 	.word	index@(.nv.constant0._ZN3cub18CUB_300001_SM_10006detail6reduce28DeviceReduceSingleTileKernelINS2_10policy_hubIN4cuda3std3__45tupleIJblEEEjN6thrust24THRUST_300001_SM_1000_NS8cuda_cub9__find_if7functorIS9_EEE10Policy1000EPS9_SI_iSF_S9_S9_NS7_10__identityEEEvT0_T1_T2_T3_T4_T6_)
        /*0224*/ 	.short	0x0380
        /*0226*/ 	.short	0x0029


	//----- nvinfo : EIATTR_SW_WAR
	.align		4
.L_200:
        /*0228*/ 	.byte	0x04, 0x36
        /*022a*/ 	.short	(.L_202 - .L_201)
.L_201:
        /*022c*/ 	.word	0x00000008
.L_202:


//--------------------- .nv.info._ZN3cub18CUB_300001_SM_10006detail6reduce18DeviceReduceKernelINS2_10policy_hubIN4cuda3std3__45tupleIJblEEEjN6thrust24THRUST_300001_SM_1000_NS8cuda_cub9__find_if7functorIS9_EEE10Policy1000ENSB_12zip_iteratorINS8_IJNSD_26transform_input_iterator_tIbNSB_6detail15normal_iteratorINSB_10device_ptrIiEEEE17greater_than_zeroEENSB_17counting_iteratorIlNSB_11use_defaultESS_SS_EEEEEEEjSF_S9_NS7_10__identityEEEvT0_PT3_T1_NS0_13GridEvenShareIS10_EET2_T4_ --------------------------
	.section	.nv.info._ZN3cub18CUB_300001_SM_10006detail6reduce18DeviceReduceKernelINS2_10policy_hubIN4cuda3std3__45tupleIJblEEEjN6thrust24THRUST_300001_SM_1000_NS8cuda_cub9__find_if7functorIS9_EEE10Policy1000ENSB_12zip_iteratorINS8_IJNSD_26transform_input_iterator_tIbNSB_6detail15normal_iteratorINSB_10device_ptrIiEEEE17greater_than_zeroEENSB_17counting_iteratorIlNSB_11use_defaultESS_SS_EEEEEEEjSF_S9_NS7_10__identityEEEvT0_PT3_T1_NS0_13GridEvenShareIS10_EET2_T4_,"",@"SHT_CUDA_INFO"
	.sectionflags	@""
	.align	4


	//----- nvinfo : EIATTR_CUDA_API_VERSION
	.align		4
        /*0000*/ 	.byte	0x04, 0x37
        /*0002*/ 	.short	(.L_204 - .L_203)
.L_203:
        /*0004*/ 	.word	0x00000082


	//----- nvinfo : EIATTR_KPARAM_INFO
	.align		4
.L_204:
        /*0008*/ 	.byte	0x04, 0x17
        /*000a*/ 	.short	(.L_206 - .L_205)
.L_205:
        /*000c*/ 	.word	0x00000000
        /*0010*/ 	.short	0x0005
        /*0012*/ 	.short	0x004d
        /*0014*/ 	.byte	0x00, 0xf0, 0x05, 0x00


	//----- nvinfo : EIATTR_KPARAM_INFO
	.align		4
.L_206:
        /*0018*/ 	.byte	0x04, 0x17
        /*001a*/ 	.short	(.L_208 - .L_207)
.L_207:
        /*001c*/ 	.word	0x00000000
        /*0020*/ 	.short	0x0004
        /*0022*/ 	.short	0x004c
        /*0024*/ 	.byte	0x00, 0xf0, 0x05, 0x00


	//----- nvinfo : EIATTR_KPARAM_INFO
	.align		4
.L_208:
        /*0028*/ 	.byte	0x04, 0x17
        /*002a*/ 	.short	(.L_210 - .L_209)
.L_209:
        /*002c*/ 	.word	0x00000000
        /*0030*/ 	.short	0x0003
        /*0032*/ 	.short	0x0024
        /*0034*/ 	.byte	0x00, 0xf0, 0xa1, 0x00


	//----- nvinfo : EIATTR_KPARAM_INFO
	.align		4
.L_210:
        /*0038*/ 	.byte	0x04, 0x17
        /*003a*/ 	.short	(.L_212 - .L_211)
.L_211:
        /*003c*/ 	.word	0x00000000
        /*0040*/ 	.short	0x0002
        /*0042*/ 	.short	0x0020
        /*0044*/ 	.byte	0x00, 0xf0, 0x11, 0x00


	//----- nvinfo : EIATTR_KPARAM_INFO
	.align		4
.L_212:
        /*0048*/ 	.byte	0x04, 0x17
        /*004a*/ 	.short	(.L_214 - .L_213)
.L_213:
        /*004c*/ 	.word	0x00000000
        /*0050*/ 	.short	0x0001
        /*0052*/ 	.short	0x0018
        /*0054*/ 	.byte	0x00, 0xf5, 0x21, 0x00


	//----- nvinfo : EIATTR_KPARAM_INFO
	.align		4
.L_214:
        /*0058*/ 	.byte	0x04, 0x17
        /*005a*/ 	.short	(.L_216 - .L_215)
.L_215:
        /*005c*/ 	.word	0x00000000
        /*0060*/ 	.short	0x0000
        /*0062*/ 	.short	0x0000
        /*0064*/ 	.byte	0x00, 0xf0, 0x61, 0x00


	//----- nvinfo : EIATTR_SPARSE_MMA_MASK
	.align		4
.L_216:
        /*0068*/ 	.byte	0x03, 0x50
        /*006a*/ 	.short	0x0000


	//----- nvinfo : EIATTR_MAXREG_COUNT
	.align		4
        /*006c*/ 	.byte	0x03, 0x1b
        /*006e*/ 	.short	0x00ff


	//----- nvinfo : EIATTR_NUM_BARRIERS
	.align		4
        /*0070*/ 	.byte	0x02, 0x4c
        /*0072*/ 	.byte	0x01
	.zero		1


	//----- nvinfo : EIATTR_MERCURY_ISA_VERSION
	.align		4
        /*0074*/ 	.byte	0x03, 0x5f
        /*0076*/ 	.short	0x0101


	//----- nvinfo : EIATTR_COOP_GROUP_MASK_REGIDS
	.align		4
        /*0078*/ 	.byte	0x04, 0x29
        /*007a*/ 	.short	(.L_218 - .L_217)


	//   ....[0]....
.L_217:
        /*007c*/ 	.word	0xffffffff


	//   ....[1]....
        /*0080*/ 	.word	0xffffffff


	//   ....[2]....
        /*0084*/ 	.word	0xffffffff


	//   ....[3]....
        /*0088*/ 	.word	0xffffffff


	//   ....[4]....
        /*008c*/ 	.word	0xffffffff


	//   ....[5]....
        /*0090*/ 	.word	0xffffffff


	//   ....[6]....
        /*0094*/ 	.word	0xffffffff


	//   ....[7]....
        /*0098*/ 	.word	0xffffffff


	//   ....[8]....
        /*009c*/ 	.word	0xffffffff


	//   ....[9]....
        /*00a0*/ 	.word	0xffffffff


	//   ....[10]....
        /*00a4*/ 	.word	0xffffffff


	//   ....[11]....
        /*00a8*/ 	.word	0xffffffff


	//   ....[12]....
        /*00ac*/ 	.word	0xffffffff


	//   ....[13]....
        /*00b0*/ 	.word	0xffffffff


	//   ....[14]....
        /*00b4*/ 	.word	0xffffffff


	//   ....[15]....
        /*00b8*/ 	.word	0xffffffff


	//   ....[16]....
        /*00bc*/ 	.word	0xffffffff


	//   ....[17]....
        /*00c0*/ 	.word	0xffffffff


	//   ....[18]....
        /*00c4*/ 	.word	0xffffffff


	//   ....[19]....
        /*00c8*/ 	.word	0xffffffff


	//   ....[20]....
        /*00cc*/ 	.word	0xffffffff


	//   ....[21]....
        /*00d0*/ 	.word	0xffffffff


	//   ....[22]....
        /*00d4*/ 	.word	0xffffffff


	//   ....[23]....
        /*00d8*/ 	.word	0xffffffff


	//   ....[24]....
        /*00dc*/ 	.word	0xffffffff


	//   ....[25]....
        /*00e0*/ 	.word	0xffffffff


	//   ....[26]....
        /*00e4*/ 	.word	0xffffffff


	//   ....[27]....
        /*00e8*/ 	.word	0xffffffff


	//   ....[28]....
        /*00ec*/ 	.word	0xffffffff


	//   ....[29]....
        /*00f0*/ 	.word	0xffffffff


	//   ....[30]....
        /*00f4*/ 	.word	0xffffffff


	//   ....[31]....
        /*00f8*/ 	.word	0xffffffff


	//   ....[32]....
        /*00fc*/ 	.word	0xffffffff


	//   ....[33]....
        /*0100*/ 	.word	0xffffffff


	//   ....[34]....
        /*0104*/ 	.word	0xffffffff


	//   ....[35]....
        /*0108*/ 	.word	0xffffffff


	//   ....[36]....
        /*010c*/ 	.word	0xffffffff


	//   ....[37]....
        /*0110*/ 	.word	0xffffffff


	//   ....[38]....
        /*0114*/ 	.word	0xffffffff


	//   ....[39]....
        /*0118*/ 	.word	0xffffffff


	//   ....[40]....
        /*011c*/ 	.word	0xffffffff


	//   ....[41]....
        /*0120*/ 	.word	0xffffffff


	//   ....[42]....
        /*0124*/ 	.word	0xffffffff


	//   ....[43]....
        /*0128*/ 	.word	0xffffffff


	//   ....[44]....
        /*012c*/ 	.word	0xffffffff


	//----- nvinfo : EIATTR_COOP_GROUP_INSTR_OFFSETS
	.align		4
.L_218:
        /*0130*/ 	.byte	0x04, 0x28
        /*0132*/ 	.short	(.L_220 - .L_219)


	//   ....[0]....
.L_219:
        /*0134*/ 	.word	0x00001430


	//   ....[1]....
        /*0138*/ 	.word	0x00001440


	//   ....[2]....
        /*013c*/ 	.word	0x00001450


	//   ....[3]....
        /*0140*/ 	.word	0x000015a0


	//   ....[4]....
        /*0144*/ 	.word	0x000015d0


	//   ....[5]....
        /*0148*/ 	.word	0x00001600


	//   ....[6]....
        /*014c*/ 	.word	0x00001720


	//   ....[7]....
        /*0150*/ 	.word	0x00001740


	//   ....[8]....
        /*0154*/ 	.word	0x00001750


	//   ....[9]....
        /*0158*/ 	.word	0x00001870


	//   ....[10]....
        /*015c*/ 	.word	0x00001890


	//   ....[11]....
        /*0160*/ 	.word	0x000018a0


	//   ....[12]....
        /*0164*/ 	.word	0x000019c0


	//   ....[13]....
        /*0168*/ 	.word	0x000019e0


	//   ....[14]....
        /*016c*/ 	.word	0x000019f0


	//   ....[15]....
        /*0170*/ 	.word	0x00002170


	//   ....[16]....
        /*0174*/ 	.word	0x00002200


	//   ....[17]....
        /*0178*/ 	.word	0x00002230


	//   ....[18]....
        /*017c*/ 	.word	0x00002350


	//   ....[19]....
        /*0180*/ 	.word	0x00002380


	//   ....[20]....
        /*0184*/ 	.word	0x00002390


	//   ....[21]....
        /*0188*/ 	.word	0x000024b0


	//   ....[22]....
        /*018c*/ 	.word	0x000024d0


	//   ....[23]....
        /*0190*/ 	.word	0x000024e0


	//   ....[24]....
        /*0194*/ 	.word	0x00002600


	//   ....[25]....
        /*0198*/ 	.word	0x00002620


	//   ....[26]....
        /*019c*/ 	.word	0x00002630


	//   ....[27]....
        /*01a0*/ 	.word	0x00002750


	//   ....[28]....
        /*01a4*/ 	.word	0x00002770


	//   ....[29]....
        /*01a8*/ 	.word	0x00002780


	//   ....[30]....
        /*01ac*/ 	.word	0x00004b50


	//   ....[31]....
        /*01b0*/ 	.word	0x00004b60


	//   ....[32]....
        /*01b4*/ 	.word	0x00004b70


	//   ....[33]....
        /*01b8*/ 	.word	0x00004cc0


	//   ....[34]....
        /*01bc*/ 	.word	0x00004cf0


	//   ....[35]....
        /*01c0*/ 	.word	0x00004d20


	//   ....[36]....
        /*01c4*/ 	.word	0x00004e40


	//   ....[37]....
        /*01c8*/ 	.word	0x00004e60


	//   ....[38]....
        /*01cc*/ 	.word	0x00004e70


	//   ....[39]....
        /*01d0*/ 	.word	0x00004f90


	//   ....[40]....
        /*01d4*/ 	.word	0x00004fb0


	//   ....[41]....
        /*01d8*/ 	.word	0x00004fc0


	//   ....[42]....
        /*01dc*/ 	.word	0x000050e0


	//   ....[43]....
        /*01e0*/ 	.word	0x00005100


	//   ....[44]....
        /*01e4*/ 	.word	0x00005110


	//----- nvinfo : EIATTR_VRC_CTA_INIT_COUNT
	.align		4
.L_220:
        /*01e8*/ 	.byte	0x02, 0x4a
	.zero		1
	.zero		1


	//----- nvinfo : EIATTR_EXIT_INSTR_OFFSETS
	.align		4
        /*01ec*/ 	.byte	0x04, 0x1c
        /*01ee*/ 	.short	(.L_222 - .L_221)


	//   ....[0]....
.L_221:
        /*01f0*/ 	.word	0x00005810


	//   ....[1]....
        /*01f4*/ 	.word	0x00005860


	//----- nvinfo : EIATTR_MAX_THREADS
	.align		4
.L_222:
        /*01f8*/ 	.byte	0x04, 0x05
        /*01fa*/ 	.short	(.L_224 - .L_223)
.L_223:
        /*01fc*/ 	.word	0x00000100
        /*0200*/ 	.word	0x00000001
        /*0204*/ 	.word	0x00000001


	//----- nvinfo : EIATTR_CRS_STACK_SIZE
	.align		4
.L_224:
        /*0208*/ 	.byte	0x04, 0x1e
        /*020a*/ 	.short	(.L_226 - .L_225)
.L_225:
        /*020c*/ 	.word	0x00000000


	//----- nvinfo : EIATTR_CBANK_PARAM_SIZE
	.align		4
.L_226:
        /*0210*/ 	.byte	0x03, 0x19
        /*0212*/ 	.short	0x004e


	//----- nvinfo : EIATTR_PARAM_CBANK
	.align		4
        /*0214*/ 	.byte	0x04, 0x0a
        /*0216*/ 	.short	(.L_228 - .L_227)
	.align		4
.L_227:
        /*0218*/ 	.word	index@(.nv.constant0._ZN3cub18CUB_300001_SM_10006detail6reduce18DeviceReduceKernelINS2_10policy_hubIN4cuda3std3__45tupleIJblEEEjN6thrust24THRUST_300001_SM_1000_NS8cuda_cub9__find_if7functorIS9_EEE10Policy1000ENSB_12zip_iteratorINS8_IJNSD_26transform_input_iterator_tIbNSB_6detail15normal_iteratorINSB_10device_ptrIiEEEE17greater_than_zeroEENSB_17counting_iteratorIlNSB_11use_defaultESS_SS_EEEEEEEjSF_S9_NS7_10__identityEEEvT0_PT3_T1_NS0_13GridEvenShareIS10_EET2_T4_)
        /*021c*/ 	.short	0x0380
        /*021e*/ 	.short	0x004e


	//----- nvinfo : EIATTR_SW_WAR
	.align		4
.L_228:
        /*0220*/ 	.byte	0x04, 0x36
        /*0222*/ 	.short	(.L_230 - .L_229)
.L_229:
        /*0224*/ 	.word	0x00000008
.L_230:


//--------------------- .nv.info._ZN3cub18CUB_300001_SM_10006detail6reduce28DeviceReduceSingleTileKernelINS2_10policy_hubIN4cuda3std3__45tupleIJblEEEjN6thrust24THRUST_300001_SM_1000_NS8cuda_cub9__find_if7functorIS9_EEE10Policy1000ENSB_12zip_iteratorINS8_IJNSD_26transform_input_iterator_tIbNSB_6detail15normal_iteratorINSB_10device_ptrIiEEEE17greater_than_zeroEENSB_17counting_iteratorIlNSB_11use_defaultESS_SS_EEEEEEEPS9_jSF_S9_S9_NS7_10__identityEEEvT0_T1_T2_T3_T4_T6_ --------------------------
	.section	.nv.info._ZN3cub18CUB_300001_SM_10006detail6reduce28DeviceReduceSingleTileKernelINS2_10policy_hubIN4cuda3std3__45tupleIJblEEEjN6thrust24THRUST_300001_SM_1000_NS8cuda_cub9__find_if7functorIS9_EEE10Policy1000ENSB_12zip_iteratorINS8_IJNSD_26transform_input_iterator_tIbNSB_6detail15normal_iteratorINSB_10device_ptrIiEEEE17greater_than_zeroEENSB_17counting_iteratorIlNSB_11use_defaultESS_SS_EEEEEEEPS9_jSF_S9_S9_NS7_10__identityEEEvT0_T1_T2_T3_T4_T6_,"",@"SHT_CUDA_INFO"
	.sectionflags	@""
	.align	4


	//----- nvinfo : EIATTR_CUDA_API_VERSION
	.align		4
        /*0000*/ 	.byte	0x04, 0x37
        /*0002*/ 	.short	(.L_232 - .L_231)
.L_231:
        /*0004*/ 	.word	0x00000082


	//----- nvinfo : EIATTR_KPARAM_INFO
	.align		4
.L_232:
        /*0008*/ 	.byte	0x04, 0x17
        /*000a*/ 	.short	(.L_234 - .L_233)
.L_233:
        /*000c*/ 	.word	0x00000000
        /*0010*/ 	.short	0x0005
        /*0012*/ 	.short	0x0038
        /*0014*/ 	.byte	0x00, 0xf0, 0x05, 0x00


	//----- nvinfo : EIATTR_KPARAM_INFO
	.align		4
.L_234:
        /*0018*/ 	.byte	0x04, 0x17
        /*001a*/ 	.short	(.L_236 - .L_235)
.L_235:
        /*001c*/ 	.word	0x00000000
        /*0020*/ 	.short	0x0004
        /*0022*/ 	.short	0x0028
        /*0024*/ 	.byte	0x00, 0xf0, 0x41, 0x00


	//----- nvinfo : EIATTR_KPARAM_INFO
	.align		4
.L_236:
        /*0028*/ 	.byte	0x04, 0x17
        /*002a*/ 	.short	(.L_238 - .L_237)
.L_237:
        /*002c*/ 	.word	0x00000000
        /*0030*/ 	.short	0x0003
        /*0032*/ 	.short	0x0024
        /*0034*/ 	.byte	0x00, 0xf0, 0x05, 0x00


	//----- nvinfo : EIATTR_KPARAM_INFO
	.align		4
.L_238:
        /*0038*/ 	.byte	0x04, 0x17
        /*003a*/ 	.short	(.L_240 - .L_239)
.L_239:
        /*003c*/ 	.word	0x00000000
        /*0040*/ 	.short	0x0002
        /*0042*/ 	.short	0x0020
        /*0044*/ 	.byte	0x00, 0xf0, 0x11, 0x00


	//----- nvinfo : EIATTR_KPARAM_INFO
	.align		4
.L_240:
        /*0048*/ 	.byte	0x04, 0x17
        /*004a*/ 	.short	(.L_242 - .L_241)
.L_241:
        /*004c*/ 	.word	0x00000000
        /*0050*/ 	.short	0x0001
        /*0052*/ 	.short	0x0018
        /*0054*/ 	.byte	0x00, 0xf5, 0x21, 0x00


	//----- nvinfo : EIATTR_KPARAM_INFO
	.align		4
.L_242:
        /*0058*/ 	.byte	0x04, 0x17
        /*005a*/ 	.short	(.L_244 - .L_243)
.L_243:
        /*005c*/ 	.word	0x00000000
        /*0060*/ 	.short	0x0000
        /*0062*/ 	.short	0x0000
        /*0064*/ 	.byte	0x00, 0xf0, 0x61, 0x00


	//----- nvinfo : EIATTR_SPARSE_MMA_MASK
	.align		4
.L_244:
        /*0068*/ 	.byte	0x03, 0x50
        /*006a*/ 	.short	0x0000


	//----- nvinfo : EIATTR_MAXREG_COUNT
	.align		4
        /*006c*/ 	.byte	0x03, 0x1b
        /*006e*/ 	.short	0x00ff


	//----- nvinfo : EIATTR_NUM_BARRIERS
	.align		4
        /*0070*/ 	.byte	0x02, 0x4c
        /*0072*/ 	.byte	0x01
	.zero		1


	//----- nvinfo : EIATTR_MERCURY_ISA_VERSION
	.align		4
        /*0074*/ 	.byte	0x03, 0x5f
        /*0076*/ 	.short	0x0101


	//----- nvinfo : EIATTR_COOP_GROUP_MASK_REGIDS
	.align		4
        /*0078*/ 	.byte	0x04, 0x29
        /*007a*/ 	.short	(.L_246 - .L_245)


	//   ....[0]....
.L_245:
        /*007c*/ 	.word	0xffffffff


	//   ....[1]....
        /*0080*/ 	.word	0xffffffff


	//   ....[2]....
        /*0084*/ 	.word	0xffffffff


	//   ....[3]....
        /*0088*/ 	.word	0xffffffff


	//   ....[4]....
        /*008c*/ 	.word	0xffffffff


	//   ....[5]....
        /*0090*/ 	.word	0xffffffff


	//   ....[6]....
        /*0094*/ 	.word	0xffffffff


	//   ....[7]....
        /*0098*/ 	.word	0xffffffff


	//   ....[8]....
        /*009c*/ 	.word	0xffffffff


	//   ....[9]....
        /*00a0*/ 	.word	0xffffffff


	//   ....[10]....
        /*00a4*/ 	.word	0xffffffff


	//   ....[11]....
        /*00a8*/ 	.word	0xffffffff


	//   ....[12]....
        /*00ac*/ 	.word	0xffffffff


	//   ....[13]....
        /*00b0*/ 	.word	0xffffffff


	//   ....[14]....
        /*00b4*/ 	.word	0xffffffff


	//   ....[15]....
        /*00b8*/ 	.word	0xffffffff


	//   ....[16]....
        /*00bc*/ 	.word	0xffffffff


	//   ....[17]....
        /*00c0*/ 	.word	0xffffffff


	//   ....[18]....
        /*00c4*/ 	.word	0xffffffff


	//   ....[19]....
        /*00c8*/ 	.word	0xffffffff


	//   ....[20]....
        /*00cc*/ 	.word	0xffffffff


	//   ....[21]....
        /*00d0*/ 	.word	0xffffffff


	//   ....[22]....
        /*00d4*/ 	.word	0xffffffff


	//   ....[23]....
        /*00d8*/ 	.word	0xffffffff


	//   ....[24]....
        /*00dc*/ 	.word	0xffffffff


	//   ....[25]....
        /*00e0*/ 	.word	0xffffffff


	//   ....[26]....
        /*00e4*/ 	.word	0xffffffff


	//   ....[27]....
        /*00e8*/ 	.word	0xffffffff


	//   ....[28]....
        /*00ec*/ 	.word	0xffffffff


	//   ....[29]....
        /*00f0*/ 	.word	0xffffffff


	//   ....[30]....
        /*00f4*/ 	.word	0xffffffff


	//   ....[31]....
        /*00f8*/ 	.word	0xffffffff


	//   ....[32]....
        /*00fc*/ 	.word	0xffffffff


	//   ....[33]....
        /*0100*/ 	.word	0xffffffff


	//   ....[34]....
        /*0104*/ 	.word	0xffffffff


	//   ....[35]....
        /*0108*/ 	.word	0xffffffff


	//   ....[36]....
        /*010c*/ 	.word	0xffffffff


	//   ....[37]....
        /*0110*/ 	.word	0xffffffff


	//   ....[38]....
        /*0114*/ 	.word	0xffffffff


	//   ....[39]....
        /*0118*/ 	.word	0xffffffff


	//   ....[40]....
        /*011c*/ 	.word	0xffffffff


	//   ....[41]....
        /*0120*/ 	.word	0xffffffff


	//   ....[42]....
        /*0124*/ 	.word	0xffffffff


	//   ....[43]....
        /*0128*/ 	.word	0xffffffff


	//   ....[44]....
        /*012c*/ 	.word	0xffffffff


	//----- nvinfo : EIATTR_COOP_GROUP_INSTR_OFFSETS
	.align		4
.L_246:
        /*0130*/ 	.byte	0x04, 0x28
        /*0132*/ 	.short	(.L_248 - .L_247)


	//   ....[0]....
.L_247:
        /*0134*/ 	.word	0x000012b0


	//   ....[1]....
        /*0138*/ 	.word	0x000012c0


	//   ....[2]....
        /*013c*/ 	.word	0x000012d0


	//   ....[3]....
        /*0140*/ 	.word	0x00001420


	//   ....[4]....
        /*0144*/ 	.word	0x00001450


	//   ....[5]....
        /*0148*/ 	.word	0x00001480


	//   ....[6]....
        /*014c*/ 	.word	0x000015a0


	//   ....[7]....
        /*0150*/ 	.word	0x000015c0


	//   ....[8]....
        /*0154*/ 	.word	0x000015d0


	//   ....[9]....
        /*0158*/ 	.word	0x000016f0


	//   ....[10]....
        /*015c*/ 	.word	0x00001710


	//   ....[11]....
        /*0160*/ 	.word	0x00001720


	//   ....[12]....
        /*0164*/ 	.word	0x00001840


	//   ....[13]....
        /*0168*/ 	.word	0x00001860


	//   ....[14]....
        /*016c*/ 	.word	0x00001870


	//   ....[15]....
        /*0170*/ 	.word	0x00001ff0


	//   ....[16]....
        /*0174*/ 	.word	0x00002080


	//   ....[17]....
        /*0178*/ 	.word	0x000020b0


	//   ....[18]....
        /*017c*/ 	.word	0x000021d0


	//   ....[19]....
        /*0180*/ 	.word	0x00002200


	//   ....[20]....
        /*0184*/ 	.word	0x00002210


	//   ....[21]....
        /*0188*/ 	.word	0x00002330


	//   ....[22]....
        /*018c*/ 	.word	0x00002350


	//   ....[23]....
        /*0190*/ 	.word	0x00002360


	//   ....[24]....
        /*0194*/ 	.word	0x00002480


	//   ....[25]....
        /*0198*/ 	.word	0x000024a0


	//   ....[26]....
        /*019c*/ 	.word	0x000024b0


	//   ....[27]....
        /*01a0*/ 	.word	0x000025d0


	//   ....[28]....
        /*01a4*/ 	.word	0x000025f0


	//   ....[29]....
        /*01a8*/ 	.word	0x00002600


	//   ....[30]....
        /*01ac*/ 	.word	0x00004820


	//   ....[31]....
        /*01b0*/ 	.word	0x00004830


	//   ....[32]....
        /*01b4*/ 	.word	0x00004840


	//   ....[33]....
        /*01b8*/ 	.word	0x00004990


	//   ....[34]....
        /*01bc*/ 	.word	0x000049c0


	//   ....[35]....
        /*01c0*/ 	.word	0x000049f0


	//   ....[36]....
        /*01c4*/ 	.word	0x00004b10


	//   ....[37]....
        /*01c8*/ 	.word	0x00004b30


	//   ....[38]....
        /*01cc*/ 	.word	0x00004b40


	//   ....[39]....
        /*01d0*/ 	.word	0x00004c60


	//   ....[40]....
        /*01d4*/ 	.word	0x00004c80


	//   ....[41]....
        /*01d8*/ 	.word	0x00004c90


	//   ....[42]....
        /*01dc*/ 	.word	0x00004db0


	//   ....[43]....
        /*01e0*/ 	.word	0x00004dd0


	//   ....[44]....
        /*01e4*/ 	.word	0x00004de0


	//----- nvinfo : EIATTR_VRC_CTA_INIT_COUNT
	.align		4
.L_248:
        /*01e8*/ 	.byte	0x02, 0x4a
	.zero		1
	.zero		1


	//----- nvinfo : EIATTR_EXIT_INSTR_OFFSETS
	.align		4
        /*01ec*/ 	.byte	0x04, 0x1c
        /*01ee*/ 	.short	(.L_250 - .L_249)


	//   ....[0]....
.L_249:
        /*01f0*/ 	.word	0x00000080


	//   ....[1]....
        /*01f4*/ 	.word	0x000000d0


	//   ....[2]....
        /*01f8*/ 	.word	0x000054e0


	//   ....[3]....
        /*01fc*/ 	.word	0x000055d0


	//----- nvinfo : EIATTR_MAX_THREADS
	.align		4
.L_250:
        /*0200*/ 	.byte	0x04, 0x05
        /*0202*/ 	.short	(.L_252 - .L_251)
.L_251:
        /*0204*/ 	.word	0x00000100
        /*0208*/ 	.word	0x00000001
        /*020c*/ 	.word	0x00000001


	//----- nvinfo : EIATTR_CRS_STACK_SIZE
	.align		4
.L_252:
        /*0210*/ 	.byte	0x04, 0x1e
        /*0212*/ 	.short	(.L_254 - .L_253)
.L_253:
        /*0214*/ 	.word	0x00000000


	//----- nvinfo : EIATTR_CBANK_PARAM_SIZE
	.align		4
.L_254:
        /*0218*/ 	.byte	0x03, 0x19
        /*021a*/ 	.short	0x0039


	//----- nvinfo : EIATTR_PARAM_CBANK
	.align		4
        /*021c*/ 	.byte	0x04, 0x0a
        /*021e*/ 	.short	(.L_256 - .L_255)
	.align		4
.L_255:
        /*0220*/ 	.word	index@(.nv.constant0._ZN3cub18CUB_300001_SM_10006detail6reduce28DeviceReduceSingleTileKernelINS2_10policy_hubIN4cuda3std3__45tupleIJblEEEjN6thrust24THRUST_300001_SM_1000_NS8cuda_cub9__find_if7functorIS9_EEE10Policy1000ENSB_12zip_iteratorINS8_IJNSD_26transform_input_iterator_tIbNSB_6detail15normal_iteratorINSB_10device_ptrIiEEEE17greater_than_zeroEENSB_17counting_iteratorIlNSB_11use_defaultESS_SS_EEEEEEEPS9_jSF_S9_S9_NS7_10__identityEEEvT0_T1_T2_T3_T4_T6_)
        /*0224*/ 	.short	0x0380
        /*0226*/ 	.short	0x0039


	//----- nvinfo : EIATTR_SW_WAR
	.align		4
.L_256:
        /*0228*/ 	.byte	0x04, 0x36
        /*022a*/ 	.short	(.L_258 - .L_257)
.L_257:
        /*022c*/ 	.word	0x00000008
.L_258:


//--------------------- .nv.info._ZN3cub18CUB_300001_SM_10006detail8for_each13static_kernelINS2_12policy_hub_t12policy_500_tEmN6thrust24THRUST_300001_SM_1000_NS8cuda_cub20__uninitialized_fill7functorINS7_10device_ptrIiEEiEEEEvT0_T1_ --------------------------
	.section	.nv.info._ZN3cub18CUB_300001_SM_10006detail8for_each13static_kernelINS2_12policy_hub_t12policy_500_tEmN6thrust24THRUST_300001_SM_1000_NS8cuda_cub20__uninitialized_fill7functorINS7_10device_ptrIiEEiEEEEvT0_T1_,"",@"SHT_CUDA_INFO"
	.sectionflags	@""
	.align	4


	//----- nvinfo : EIATTR_CUDA_API_VERSION
	.align		4
        /*0000*/ 	.byte	0x04, 0x37
        /*0002*/ 	.short	(.L_260 - .L_259)
.L_259:
        /*0004*/ 	.word	0x00000082


	//----- nvinfo : EIATTR_KPARAM_INFO
	.align		4
.L_260:
        /*0008*/ 	.byte	0x04, 0x17
        /*000a*/ 	.short	(.L_262 - .L_261)
.L_261:
        /*000c*/ 	.word	0x00000000
        /*0010*/ 	.short	0x0001
        /*0012*/ 	.short	0x0008
        /*0014*/ 	.byte	0x00, 0xf0, 0x41, 0x00


	//----- nvinfo : EIATTR_KPARAM_INFO
	.align		4
.L_262:
        /*0018*/ 	.byte	0x04, 0x17
        /*001a*/ 	.short	(.L_264 - .L_263)
.L_263:
        /*001c*/ 	.word	0x00000000
        /*0020*/ 	.short	0x0000
        /*0022*/ 	.short	0x0000
        /*0024*/ 	.byte	0x00, 0xf0, 0x21, 0x00


	//----- nvinfo : EIATTR_SPARSE_MMA_MASK
	.align		4
.L_264:
        /*0028*/ 	.byte	0x03, 0x50
        /*002a*/ 	.short	0x0000


	//----- nvinfo : EIATTR_MAXREG_COUNT
	.align		4
        /*002c*/ 	.byte	0x03, 0x1b
        /*002e*/ 	.short	0x00ff


	//----- nvinfo : EIATTR_MERCURY_ISA_VERSION
	.align		4
        /*0030*/ 	.byte	0x03, 0x5f
        /*0032*/ 	.short	0x0101


	//----- nvinfo : EIATTR_VRC_CTA_INIT_COUNT
	.align		4
        /*0034*/ 	.byte	0x02, 0x4a
	.zero		1
	.zero		1


	//----- nvinfo : EIATTR_EXIT_INSTR_OFFSETS
	.align		4
        /*0038*/ 	.byte	0x04, 0x1c
        /*003a*/ 	.short	(.L_266 - .L_265)


	//   ....[0]....
.L_265:
        /*003c*/ 	.word	0x00000130


	//   ....[1]....
        /*0040*/ 	.word	0x00000230


	//   ....[2]....
        /*0044*/ 	.word	0x00000260


	//----- nvinfo : EIATTR_MAX_THREADS
	.align		4
.L_266:
        /*0048*/ 	.byte	0x04, 0x05
        /*004a*/ 	.short	(.L_268 - .L_267)
.L_267:
        /*004c*/ 	.word	0x00000100
        /*0050*/ 	.word	0x00000001
        /*0054*/ 	.word	0x00000001


	//----- nvinfo : EIATTR_CBANK_PARAM_SIZE
	.align		4
.L_268:
        /*0058*/ 	.byte	0x03, 0x19
        /*005a*/ 	.short	0x0018


	//----- nvinfo : EIATTR_PARAM_CBANK
	.align		4
        /*005c*/ 	.byte	0x04, 0x0a
        /*005e*/ 	.short	(.L_270 - .L_269)
	.align		4
.L_269:
        /*0060*/ 	.word	index@(.nv.constant0._ZN3cub18CUB_300001_SM_10006detail8for_each13static_kernelINS2_12policy_hub_t12policy_500_tEmN6thrust24THRUST_300001_SM_1000_NS8cuda_cub20__uninitialized_fill7functorINS7_10device_ptrIiEEiEEEEvT0_T1_)
        /*0064*/ 	.short	0x0380
        /*0066*/ 	.short	0x0018


	//----- nvinfo : EIATTR_SW_WAR
	.align		4
.L_270:
        /*0068*/ 	.byte	0x04, 0x36
        /*006a*/ 	.short	(.L_272 - .L_271)
.L_271:
        /*006c*/ 	.word	0x00000008
.L_272:


//--------------------- .nv.info._ZN3cub18CUB_300001_SM_10006detail11EmptyKernelIvEEvv --------------------------
	.section	.nv.info._ZN3cub18CUB_300001_SM_10006detail11EmptyKernelIvEEvv,"",@"SHT_CUDA_INFO"
	.sectionflags	@""
	.align	4


	//----- nvinfo : EIATTR_CUDA_API_VERSION
	.align		4
        /*0000*/ 	.byte	0x04, 0x37
        /*0002*/ 	.short	(.L_274 - .L_273)
.L_273:
        /*0004*/ 	.word	0x00000082


	//----- nvinfo : EIATTR_SPARSE_MMA_MASK
	.align		4
.L_274:
        /*0008*/ 	.byte	0x03, 0x50
        /*000a*/ 	.short	0x0000


	//----- nvinfo : EIATTR_MAXREG_COUNT
	.align		4
        /*000c*/ 	.byte	0x03, 0x1b
        /*000e*/ 	.short	0x00ff


	//----- nvinfo : EIATTR_MERCURY_ISA_VERSION
	.align		4
        /*0010*/ 	.byte	0x03, 0x5f
        /*0012*/ 	.short	0x0101


	//----- nvinfo : EIATTR_VRC_CTA_INIT_COUNT
	.align		4
        /*0014*/ 	.byte	0x02, 0x4a
	.zero		1
	.zero		1


	//----- nvinfo : EIATTR_EXIT_INSTR_OFFSETS
	.align		4
        /*0018*/ 	.byte	0x04, 0x1c
        /*001a*/ 	.short	(.L_276 - .L_275)


	//   ....[0]....
.L_275:
        /*001c*/ 	.word	0x00000010


	//----- nvinfo : EIATTR_SW_WAR
	.align		4
.L_276:
        /*0020*/ 	.byte	0x04, 0x36
        /*0022*/ 	.short	(.L_278 - .L_277)
.L_277:
        /*0024*/ 	.word	0x00000008
.L_278:


//--------------------- .nv.callgraph             --------------------------
	.section	.nv.callgraph,"",@"SHT_CUDA_CALLGRAPH"
	.align	4
	.sectionentsize	8
	.align		4
        /*0000*/ 	.word	0x00000000
	.align		4
        /*0004*/ 	.word	0xffffffff
	.align		4
        /*0008*/ 	.word	0x00000000
	.align		4
        /*000c*/ 	.word	0xfffffffe
	.align		4
        /*0010*/ 	.word	0x00000000
	.align		4
        /*0014*/ 	.word	0xfffffffd
	.align		4
        /*0018*/ 	.word	0x00000000
	.align		4
        /*001c*/ 	.word	0xfffffffc


//--------------------- .nv.constant4             --------------------------
	.section	.nv.constant4,"a",@progbits
	.align	8
	.align		8
.nv.constant4:
        /*0000*/ 	.dword	_ZN30_INTERNAL_5bae92c6_4_k_cu_main4cuda3std3__45__cpo5beginE
	.align		8
        /*0008*/ 	.dword	_ZN30_INTERNAL_5bae92c6_4_k_cu_main4cuda3std3__45__cpo3endE
	.align		8
        /*0010*/ 	.dword	_ZN30_INTERNAL_5bae92c6_4_k_cu_main4cuda3std3__45__cpo6cbeginE
	.align		8
        /*0018*/ 	.dword	_ZN30_INTERNAL_5bae92c6_4_k_cu_main4cuda3std3__45__cpo4cendE
	.align		8
        /*0020*/ 	.dword	_ZN30_INTERNAL_5bae92c6_4_k_cu_main4cuda3std3__45__cpo6rbeginE
	.align		8
        /*0028*/ 	.dword	_ZN30_INTERNAL_5bae92c6_4_k_cu_main4cuda3std3__45__cpo4rendE
	.align		8
        /*0030*/ 	.dword	_ZN30_INTERNAL_5bae92c6_4_k_cu_main4cuda3std3__45__cpo7crbeginE
	.align		8
        /*0038*/ 	.dword	_ZN30_INTERNAL_5bae92c6_4_k_cu_main4cuda3std3__45__cpo5crendE
	.align		8
        /*0040*/ 	.dword	_ZN30_INTERNAL_5bae92c6_4_k_cu_main4cuda3std3__432_GLOBAL__N__5bae92c6_4_k_cu_main6ignoreE
	.align		8
        /*0048*/ 	.dword	_ZN30_INTERNAL_5bae92c6_4_k_cu_main4cuda3std3__419piecewise_constructE
	.align		8
        /*0050*/ 	.dword	_ZN30_INTERNAL_5bae92c6_4_k_cu_main4cuda3std3__48in_placeE
	.align		8
        /*0058*/ 	.dword	_ZN30_INTERNAL_5bae92c6_4_k_cu_main4cuda3std3__420unreachable_sentinelE
	.align		8
        /*0060*/ 	.dword	_ZN30_INTERNAL_5bae92c6_4_k_cu_main4cuda3std3__47nulloptE
	.align		8
        /*0068*/ 	.dword	_ZN30_INTERNAL_5bae92c6_4_k_cu_main4cuda3std3__48unexpectE
	.align		8
        /*0070*/ 	.dword	_ZN30_INTERNAL_5bae92c6_4_k_cu_main4cuda3std6ranges3__45__cpo4swapE
	.align		8
        /*0078*/ 	.dword	_ZN30_INTERNAL_5bae92c6_4_k_cu_main4cuda3std6ranges3__45__cpo9iter_moveE
	.align		8
        /*0080*/ 	.dword	_ZN30_INTERNAL_5bae92c6_4_k_cu_main4cuda3std6ranges3__45__cpo5beginE
	.align		8
        /*0088*/ 	.dword	_ZN30_INTERNAL_5bae92c6_4_k_cu_main4cuda3std6ranges3__45__cpo3endE
	.align		8
        /*0090*/ 	.dword	_ZN30_INTERNAL_5bae92c6_4_k_cu_main4cuda3std6ranges3__45__cpo6cbeginE
	.align		8
        /*0098*/ 	.dword	_ZN30_INTERNAL_5bae92c6_4_k_cu_main4cuda3std6ranges3__45__cpo4cendE
	.align		8
        /*00a0*/ 	.dword	_ZN30_INTERNAL_5bae92c6_4_k_cu_main4cuda3std6ranges3__45__cpo7advanceE
	.align		8
        /*00a8*/ 	.dword	_ZN30_INTERNAL_5bae92c6_4_k_cu_main4cuda3std6ranges3__45__cpo9iter_swapE
	.align		8
        /*00b0*/ 	.dword	_ZN30_INTERNAL_5bae92c6_4_k_cu_main4cuda3std6ranges3__45__cpo4nextE
	.align		8
        /*00b8*/ 	.dword	_ZN30_INTERNAL_5bae92c6_4_k_cu_main4cuda3std6ranges3__45__cpo4prevE
	.align		8
        /*00c0*/ 	.dword	_ZN30_INTERNAL_5bae92c6_4_k_cu_main4cuda3std6ranges3__45__cpo4dataE
	.align		8
        /*00c8*/ 	.dword	_ZN30_INTERNAL_5bae92c6_4_k_cu_main4cuda3std6ranges3__45__cpo5cdataE
	.align		8
        /*00d0*/ 	.dword	_ZN30_INTERNAL_5bae92c6_4_k_cu_main4cuda3std6ranges3__45__cpo4sizeE
	.align		8
        /*00d8*/ 	.dword	_ZN30_INTERNAL_5bae92c6_4_k_cu_main4cuda3std6ranges3__45__cpo5ssizeE
	.align		8
        /*00e0*/ 	.dword	_ZN30_INTERNAL_5bae92c6_4_k_cu_main4cuda3std6ranges3__45__cpo8distanceE
	.align		8
        /*00e8*/ 	.dword	_ZN30_INTERNAL_5bae92c6_4_k_cu_main6thrust24THRUST_300001_SM_1000_NS8cuda_cub3parE
	.align		8
        /*00f0*/ 	.dword	_ZN30_INTERNAL_5bae92c6_4_k_cu_main6thrust24THRUST_300001_SM_1000_NS8cuda_cub10par_nosyncE
	.align		8
        /*00f8*/ 	.dword	_ZN30_INTERNAL_5bae92c6_4_k_cu_main6thrust24THRUST_300001_SM_1000_NS6system6detail10sequential3seqE
	.align		8
        /*0100*/ 	.dword	_ZN30_INTERNAL_5bae92c6_4_k_cu_main6thrust24THRUST_300001_SM_1000_NS12placeholders2_1E
	.align		8
        /*0108*/ 	.dword	_ZN30_INTERNAL_5bae92c6_4_k_cu_main6thrust24THRUST_300001_SM_1000_NS12placeholders2_2E
	.align		8
        /*0110*/ 	.dword	_ZN30_INTERNAL_5bae92c6_4_k_cu_main6thrust24THRUST_300001_SM_1000_NS12placeholders2_3E
	.align		8
        /*0118*/ 	.dword	_ZN30_INTERNAL_5bae92c6_4_k_cu_main6thrust24THRUST_300001_SM_1000_NS12placeholders2_4E
	.align		8
        /*0120*/ 	.dword	_ZN30_INTERNAL_5bae92c6_4_k_cu_main6thrust24THRUST_300001_SM_1000_NS12placeholders2_5E
	.align		8
        /*0128*/ 	.dword	_ZN30_INTERNAL_5bae92c6_4_k_cu_main6thrust24THRUST_300001_SM_1000_NS12placeholders2_6E
	.align		8
        /*0130*/ 	.dword	_ZN30_INTERNAL_5bae92c6_4_k_cu_main6thrust24THRUST_300001_SM_1000_NS12placeholders2_7E
	.align		8
        /*0138*/ 	.dword	_ZN30_INTERNAL_5bae92c6_4_k_cu_main6thrust24THRUST_300001_SM_1000_NS12placeholders2_8E
	.align		8
        /*0140*/ 	.dword	_ZN30_INTERNAL_5bae92c6_4_k_cu_main6thrust24THRUST_300001_SM_1000_NS12placeholders2_9E
	.align		8
        /*0148*/ 	.dword	_ZN30_INTERNAL_5bae92c6_4_k_cu_main6thrust24THRUST_300001_SM_1000_NS12placeholders3_10E
	.align		8
        /*0150*/ 	.dword	_ZN30_INTERNAL_5bae92c6_4_k_cu_main6thrust24THRUST_300001_SM_1000_NS3seqE


//--------------------- .text._ZN3cub18CUB_300001_SM_10006detail6reduce28DeviceReduceSingleTileKernelINS2_10policy_hubIN4cuda3std3__45tupleIJblEEEyN6thrust24THRUST_300001_SM_1000_NS8cuda_cub9__find_if7functorIS9_EEE10Policy1000EPS9_SI_iSF_S9_S9_NS7_10__identityEEEvT0_T1_T2_T3_T4_T6_ --------------------------
	.section	.text._ZN3cub18CUB_300001_SM_10006detail6reduce28DeviceReduceSingleTileKernelINS2_10policy_hubIN4cuda3std3__45tupleIJblEEEyN6thrust24THRUST_300001_SM_1000_NS8cuda_cub9__find_if7functorIS9_EEE10Policy1000EPS9_SI_iSF_S9_S9_NS7_10__identityEEEvT0_T1_T2_T3_T4_T6_,"ax",@progbits
	.align	128
        .global         _ZN3cub18CUB_300001_SM_10006detail6reduce28DeviceReduceSingleTileKernelINS2_10policy_hubIN4cuda3std3__45tupleIJblEEEyN6thrust24THRUST_300001_SM_1000_NS8cuda_cub9__find_if7functorIS9_EEE10Policy1000EPS9_SI_iSF_S9_S9_NS7_10__identityEEEvT0_T1_T2_T3_T4_T6_
        .type           _ZN3cub18CUB_300001_SM_10006detail6reduce28DeviceReduceSingleTileKernelINS2_10policy_hubIN4cuda3std3__45tupleIJblEEEyN6thrust24THRUST_300001_SM_1000_NS8cuda_cub9__find_if7functorIS9_EEE10Policy1000EPS9_SI_iSF_S9_S9_NS7_10__identityEEEvT0_T1_T2_T3_T4_T6_,@function
        .size           _ZN3cub18CUB_300001_SM_10006detail6reduce28DeviceReduceSingleTileKernelINS2_10policy_hubIN4cuda3std3__45tupleIJblEEEyN6thrust24THRUST_300001_SM_1000_NS8cuda_cub9__find_if7functorIS9_EEE10Policy1000EPS9_SI_iSF_S9_S9_NS7_10__identityEEEvT0_T1_T2_T3_T4_T6_,(.L_x_405 - _ZN3cub18CUB_300001_SM_10006detail6reduce28DeviceReduceSingleTileKernelINS2_10policy_hubIN4cuda3std3__45tupleIJblEEEyN6thrust24THRUST_300001_SM_1000_NS8cuda_cub9__find_if7functorIS9_EEE10Policy1000EPS9_SI_iSF_S9_S9_NS7_10__identityEEEvT0_T1_T2_T3_T4_T6_)
        .other          _ZN3cub18CUB_300001_SM_10006detail6reduce28DeviceReduceSingleTileKernelINS2_10policy_hubIN4cuda3std3__45tupleIJblEEEyN6thrust24THRUST_300001_SM_1000_NS8cuda_cub9__find_if7functorIS9_EEE10Policy1000EPS9_SI_iSF_S9_S9_NS7_10__identityEEEvT0_T1_T2_T3_T4_T6_,@"STO_CUDA_ENTRY STV_DEFAULT"
_ZN3cub18CUB_300001_SM_10006detail6reduce28DeviceReduceSingleTileKernelINS2_10policy_hubIN4cuda3std3__45tupleIJblEEEyN6thrust24THRUST_300001_SM_1000_NS8cuda_cub9__find_if7functorIS9_EEE10Policy1000EPS9_SI_iSF_S9_S9_NS7_10__identityEEEvT0_T1_T2_T3_T4_T6_:
.text._ZN3cub18CUB_300001_SM_10006detail6reduce28DeviceReduceSingleTileKernelINS2_10policy_hubIN4cuda3std3__45tupleIJblEEEyN6thrust24THRUST_300001_SM_1000_NS8cuda_cub9__find_if7functorIS9_EEE10Policy1000EPS9_SI_iSF_S9_S9_NS7_10__identityEEEvT0_T1_T2_T3_T4_T6_:
[----:B------:R-:W-:Y:S01]  /*0000*/  LDC R1, c[0x0][0x37c] ;  /* 0x0000df00ff017b82 */ /* 0x000fe20000000800 */
[----:B------:R-:W0:Y:S07]  /*0010*/  LDCU UR4, c[0x0][0x390] ;  /* 0x00007200ff0477ac */ /* 0x000e2e0008000800 */
[----:B------:R-:W1:Y:S01]  /*0020*/  LDC.U8 R0, c[0x0][0x398] ;  /* 0x0000e600ff007b82 */ /* 0x000e620000000000 */
[----:B------:R-:W2:Y:S01]  /*0030*/  LDCU.64 UR8, c[0x0][0x358] ;  /* 0x00006b00ff0877ac */ /* 0x000ea20008000a00 */
[----:B0-----:R-:W-:-:S09]  /*0040*/  UISETP.NE.AND UP0, UPT, UR4, URZ, UPT ;  /* 0x000000ff0400728c */ /* 0x001fd2000bf05270 */
[----:B--2---:R-:W-:Y:S05]  /*0050*/  BRA.U UP0, `(.L_x_0) ;  /* 0x0000000100207547 */ /* 0x004fea000b800000 */
[----:B------:R-:W0:Y:S02]  /*0060*/  S2R R2, SR_TID.X ;  /* 0x0000000000027919 */ /* 0x000e240000002100 */
[----:B0-----:R-:W-:-:S13]  /*0070*/  ISETP.NE.AND P0, PT, R2, RZ, PT ;  /* 0x000000ff0200720c */ /* 0x001fda0003f05270 */
[----:B------:R-:W-:Y:S05]  /*0080*/  @P0 EXIT ;  /* 0x000000000000094d */ /* 0x000fea0003800000 */
[----:B------:R-:W1:Y:S08]  /*0090*/  LDC.64 R2, c[0x0][0x388] ;  /* 0x0000e200ff027b82 */ /* 0x000e700000000a00 */
[----:B------:R-:W0:Y:S01]  /*00a0*/  LDC.64 R4, c[0x0][0x3a0] ;  /* 0x0000e800ff047b82 */ /* 0x000e220000000a00 */
[----:B-1----:R-:W-:Y:S04]  /*00b0*/  STG.E.U8 desc[UR8][R2.64], R0 ;  /* 0x0000000002007986 */ /* 0x002fe8000c101108 */
[----:B0-----:R-:W-:Y:S01]  /*00c0*/  STG.E.64 desc[UR8][R2.64+0x8], R4 ;  /* 0x0000080402007986 */ /* 0x001fe2000c101b08 */
[----:B------:R-:W-:Y:S05]  /*00d0*/  EXIT ;  /* 0x000000000000794d */ /* 0x000fea0003800000 */
.L_x_0:
[----:B------:R-:W-:Y:S01]  /*00e0*/  UISETP.GT.AND UP0, UPT, UR4, 0x3ff, UPT ;  /* 0x000003ff0400788c */ /* 0x000fe2000bf04270 */
[----:B------:R-:W-:Y:S08]  /*00f0*/  BSSY.RECONVERGENT B0, `(.L_x_1) ;  /* 0x00003d8000007945 */ /* 0x000ff00003800200 */
[----:B------:R-:W-:Y:S05]  /*0100*/  BRA.U UP0, `(.L_x_2) ;  /* 0x0000002100e47547 */ /* 0x000fea000b800000 */
[----:B------:R-:W0:Y:S01]  /*0110*/  S2R R5, SR_TID.X ;  /* 0x0000000000057919 */ /* 0x000e220000002100 */
[----:B------:R-:W-:Y:S01]  /*0120*/  BSSY.RECONVERGENT B1, `(.L_x_3) ;  /* 0x000000b000017945 */ /* 0x000fe20003800200 */
[----:B------:R-:W-:Y:S02]  /*0130*/  PRMT R4, RZ, 0x7610, R4 ;  /* 0x00007610ff047816 */ /* 0x000fe40000000004 */
[----:B------:R-:W-:Y:S02]  /*0140*/  CS2R R2, SRZ ;  /* 0x0000000000027805 */ /* 0x000fe4000001ff00 */
[----:B0-----:R-:W-:Y:S01]  /*0150*/  ISETP.GE.AND P0, PT, R5, UR4, PT ;  /* 0x0000000405007c0c */ /* 0x001fe2000bf06270 */
[----:B------:R-:W-:-:S12]  /*0160*/  IMAD.MOV.U32 R9, RZ, RZ, R5 ;  /* 0x000000ffff097224 */ /* 0x000fd800078e0005 */
[----:B------:R-:W-:Y:S05]  /*0170*/  @P0 BRA `(.L_x_4) ;  /* 0x0000000000140947 */ /* 0x000fea0003800000 */
[----:B------:R-:W0:Y:S02]  /*0180*/  LDC.64 R6, c[0x0][0x380] ;  /* 0x0000e000ff067b82 */ /* 0x000e240000000a00 */
[----:B0-----:R-:W-:-:S05]  /*0190*/  IMAD.WIDE.U32 R6, R5, 0x10, R6 ;  /* 0x0000001005067825 */ /* 0x001fca00078e0006 */
[----:B------:R0:W5:Y:S04]  /*01a0*/  LDG.E.U16.CONSTANT R4, desc[UR8][R6.64] ;  /* 0x0000000806047981 */ /* 0x000168000c1e9500 */
[----:B------:R0:W5:Y:S01]  /*01b0*/  LDG.E.64.CONSTANT R2, desc[UR8][R6.64+0x8] ;  /* 0x0000080806027981 */ /* 0x000162000c1e9b00 */
[----:B------:R-:W-:-:S07]  /*01c0*/  VIADD R9, R5, 0x100 ;  /* 0x0000010005097836 */ /* 0x000fce0000000000 */
.L_x_4:
[----:B------:R-:W-:Y:S05]  /*01d0*/  BSYNC.RECONVERGENT B1 ;  /* 0x0000000000017941 */ /* 0x000fea0003800200 */
.L_x_3:
[----:B------:R-:W-:Y:S01]  /*01e0*/  ISETP.GE.AND P0, PT, R9, UR4, PT ;  /* 0x0000000409007c0c */ /* 0x000fe2000bf06270 */
[----:B------:R-:W-:-:S12]  /*01f0*/  BSSY.RECONVERGENT B1, `(.L_x_5) ;  /* 0x0000058000017945 */ /* 0x000fd80003800200 */
[----:B------:R-:W-:Y:S05]  /*0200*/  @P0 BRA `(.L_x_6) ;  /* 0x0000000400580947 */ /* 0x000fea0003800000 */
[----:B------:R-:W-:Y:S01]  /*0210*/  LOP3.LUT R8, RZ, R9, RZ, 0x33, !PT ;  /* 0x00000009ff087212 */ /* 0x000fe200078e33ff */
[----:B0-----:R-:W0:Y:S01]  /*0220*/  LDC.64 R6, c[0x0][0x380] ;  /* 0x0000e000ff067b82 */ /* 0x001e220000000a00 */
[----:B------:R-:W-:Y:S03]  /*0230*/  BSSY.RECONVERGENT B2, `(.L_x_7) ;  /* 0x0000020000027945 */ /* 0x000fe60003800200 */
[----:B------:R-:W-:-:S05]  /*0240*/  VIADD R8, R8, UR4 ;  /* 0x0000000408087c36 */ /* 0x000fca0008000000 */
[C---:B------:R-:W-:Y:S02]  /*0250*/  LOP3.LUT R10, R8.reuse, 0x300, RZ, 0xc0, !PT ;  /* 0x00000300080a7812 */ /* 0x040fe400078ec0ff */
[----:B------:R-:W-:Y:S02]  /*0260*/  ISETP.GE.U32.AND P1, PT, R8, 0x300, PT ;  /* 0x000003000800780c */ /* 0x000fe40003f26070 */
[----:B------:R-:W-:-:S13]  /*0270*/  ISETP.NE.AND P0, PT, R10, 0x300, PT ;  /* 0x000003000a00780c */ /* 0x000fda0003f05270 */
[----:B------:R-:W-:Y:S05]  /*0280*/  @!P0 BRA `(.L_x_8) ;  /* 0x0000000000688947 */ /* 0x000fea0003800000 */
[----:B------:R-:W2:Y:S01]  /*0290*/  LDC.64 R10, c[0x0][0x380] ;  /* 0x0000e000ff0a7b82 */ /* 0x000ea20000000a00 */
[----:B------:R-:W-:-:S04]  /*02a0*/  LEA.HI R8, R8, 0x1, RZ, 0x18 ;  /* 0x0000000108087811 */ /* 0x000fc800078fc0ff */
[----:B------:R-:W-:-:S05]  /*02b0*/  LOP3.LUT R8, R8, 0x3, RZ, 0xc0, !PT ;  /* 0x0000000308087812 */ /* 0x000fca00078ec0ff */
[----:B------:R-:W-:Y:S02]  /*02c0*/  IMAD.MOV R8, RZ, RZ, -R8 ;  /* 0x000000ffff087224 */ /* 0x000fe400078e0a08 */
[----:B--2---:R-:W-:-:S04]  /*02d0*/  IMAD.WIDE.U32 R10, R9, 0x10, R10 ;  /* 0x00000010090a7825 */ /* 0x004fc800078e000a */
[----:B------:R-:W-:Y:S02]  /*02e0*/  IMAD.MOV.U32 R15, RZ, RZ, R10 ;  /* 0x000000ffff0f7224 */ /* 0x000fe400078e000a */
[----:B------:R-:W-:-:S07]  /*02f0*/  IMAD.MOV.U32 R13, RZ, RZ, R11 ;  /* 0x000000ffff0d7224 */ /* 0x000fce00078e000b */
.L_x_9:
[----:B------:R-:W-:-:S05]  /*0300*/  IMAD.MOV.U32 R12, RZ, RZ, R15 ;  /* 0x000000ffff0c7224 */ /* 0x000fca00078e000f */
[----:B------:R-:W2:Y:S04]  /*0310*/  LDG.E.U16.CONSTANT R14, desc[UR8][R12.64] ;  /* 0x000000080c0e7981 */ /* 0x000ea8000c1e9500 */
[----:B------:R3:W4:Y:S01]  /*0320*/  LDG.E.64.CONSTANT R10, desc[UR8][R12.64+0x8] ;  /* 0x000008080c0a7981 */ /* 0x000722000c1e9b00 */
[----:B------:R-:W-:Y:S01]  /*0330*/  VIADD R8, R8, 0x1 ;  /* 0x0000000108087836 */ /* 0x000fe20000000000 */
[----:B-----5:R-:W-:Y:S01]  /*0340*/  LOP3.LUT P2, RZ, R4, 0xff, RZ, 0xc0, !PT ;  /* 0x000000ff04ff7812 */ /* 0x020fe2000784c0ff */
[----:B------:R-:W-:Y:S01]  /*0350*/  VIADD R9, R9, 0x100 ;  /* 0x0000010009097836 */ /* 0x000fe20000000000 */
[----:B------:R-:W-:Y:S02]  /*0360*/  IADD3 R15, P5, PT, R12, 0x1000, RZ ;  /* 0x000010000c0f7810 */ /* 0x000fe40007fbe0ff */
[----:B------:R-:W-:-:S03]  /*0370*/  ISETP.NE.AND P4, PT, R8, RZ, PT ;  /* 0x000000ff0800720c */ /* 0x000fc60003f85270 */
[----:B---3--:R-:W-:Y:S01]  /*0380*/  IMAD.X R13, RZ, RZ, R13, P5 ;  /* 0x000000ffff0d7224 */ /* 0x008fe200028e060d */
[----:B--2---:R-:W-:Y:S02]  /*0390*/  LOP3.LUT P3, RZ, R14, 0xff, RZ, 0xc0, !PT ;  /* 0x000000ff0eff7812 */ /* 0x004fe4000786c0ff */
[----:B----4-:R-:W-:-:S03]  /*03a0*/  ISETP.LT.U32.AND P0, PT, R10, R2, PT ;  /* 0x000000020a00720c */ /* 0x010fc60003f01070 */
[----:B------:R-:W-:Y:S02]  /*03b0*/  @P2 SEL R14, R4, 0x1, !P3 ;  /* 0x00000001040e2807 */ /* 0x000fe40005800000 */
[----:B------:R-:W-:Y:S02]  /*03c0*/  ISETP.LT.AND.EX P0, PT, R11, R3, PT, P0 ;  /* 0x000000030b00720c */ /* 0x000fe40003f01300 */
[----:B------:R-:W-:-:S04]  /*03d0*/  PRMT R4, R14, 0x7610, R4 ;  /* 0x000076100e047816 */ /* 0x000fc80000000004 */
[C---:B------:R-:W-:Y:S02]  /*03e0*/  @P3 SEL R2, R10.reuse, R2, P0 ;  /* 0x000000020a023207 */ /* 0x040fe40000000000 */
[C---:B------:R-:W-:Y:S02]  /*03f0*/  @P3 SEL R3, R11.reuse, R3, P0 ;  /* 0x000000030b033207 */ /* 0x040fe40000000000 */
[----:B------:R-:W-:Y:S02]  /*0400*/  SEL R2, R10, R2, !P2 ;  /* 0x000000020a027207 */ /* 0x000fe40005000000 */
[----:B------:R-:W-:Y:S01]  /*0410*/  SEL R3, R11, R3, !P2 ;  /* 0x000000030b037207 */ /* 0x000fe20005000000 */
[----:B------:R-:W-:Y:S06]  /*0420*/  @P4 BRA `(.L_x_9) ;  /* 0xfffffffc00b44947 */ /* 0x000fec000383ffff */
.L_x_8:
[----:B------:R-:W-:Y:S05]  /*0430*/  BSYNC.RECONVERGENT B2 ;  /* 0x0000000000027941 */ /* 0x000fea0003800200 */
.L_x_7:
[----:B------:R-:W-:Y:S05]  /*0440*/  @!P1 BRA `(.L_x_6) ;  /* 0x0000000000c89947 */ /* 0x000fea0003800000 */
.L_x_10:
[----:B0-----:R-:W-:-:S05]  /*0450*/  IMAD.WIDE R20, R9, 0x10, R6 ;  /* 0x0000001009147825 */ /* 0x001fca00078e0206 */
[----:B------:R-:W2:Y:S04]  /*0460*/  LDG.E.U16.CONSTANT R19, desc[UR8][R20.64] ;  /* 0x0000000814137981 */ /* 0x000ea8000c1e9500 */
[----:B------:R-:W3:Y:S04]  /*0470*/  LDG.E.64.CONSTANT R10, desc[UR8][R20.64+0x8] ;  /* 0x00000808140a7981 */ /* 0x000ee8000c1e9b00 */
[----:B------:R-:W4:Y:S04]  /*0480*/  LDG.E.U16.CONSTANT R22, desc[UR8][R20.64+0x1000] ;  /* 0x0010000814167981 */ /* 0x000f28000c1e9500 */
[----:B------:R-:W4:Y:S04]  /*0490*/  LDG.E.64.CONSTANT R12, desc[UR8][R20.64+0x1008] ;  /* 0x00100808140c7981 */ /* 0x000f28000c1e9b00 */
[----:B------:R-:W4:Y:S04]  /*04a0*/  LDG.E.U16.CONSTANT R18, desc[UR8][R20.64+0x2000] ;  /* 0x0020000814127981 */ /* 0x000f28000c1e9500 */
[----:B------:R-:W4:Y:S04]  /*04b0*/  LDG.E.64.CONSTANT R14, desc[UR8][R20.64+0x2008] ;  /* 0x00200808140e7981 */ /* 0x000f28000c1e9b00 */
[----:B------:R-:W4:Y:S04]  /*04c0*/  LDG.E.U16.CONSTANT R8, desc[UR8][R20.64+0x3000] ;  /* 0x0030000814087981 */ /* 0x000f28000c1e9500 */
[----:B------:R-:W4:Y:S01]  /*04d0*/  LDG.E.64.CONSTANT R16, desc[UR8][R20.64+0x3008] ;  /* 0x0030080814107981 */ /* 0x000f22000c1e9b00 */
[----:B-----5:R-:W-:Y:S01]  /*04e0*/  LOP3.LUT P2, RZ, R4, 0xff, RZ, 0xc0, !PT ;  /* 0x000000ff04ff7812 */ /* 0x020fe2000784c0ff */
[----:B------:R-:W-:-:S02]  /*04f0*/  IMAD.MOV.U32 R23, RZ, RZ, R3 ;  /* 0x000000ffff177224 */ /* 0x000fc400078e0003 */
[----:B------:R-:W-:Y:S01]  /*0500*/  VIADD R9, R9, 0x400 ;  /* 0x0000040009097836 */ /* 0x000fe20000000000 */
[----:B--2---:R-:W-:Y:S02]  /*0510*/  LOP3.LUT P1, RZ, R19, 0xff, RZ, 0xc0, !PT ;  /* 0x000000ff13ff7812 */ /* 0x004fe4000782c0ff */
[----:B---3--:R-:W-:-:S07]  /*0520*/  ISETP.LT.U32.AND P0, PT, R10, R2, PT ;  /* 0x000000020a00720c */ /* 0x008fce0003f01070 */
[----:B------:R-:W-:Y:S02]  /*0530*/  @P2 SEL R19, R4, 0x1, !P1 ;  /* 0x0000000104132807 */ /* 0x000fe40004800000 */
[-C--:B------:R-:W-:Y:S02]  /*0540*/  ISETP.LT.AND.EX P0, PT, R11, R23.reuse, PT, P0 ;  /* 0x000000170b00720c */ /* 0x080fe40003f01300 */
[----:B------:R-:W-:Y:S02]  /*0550*/  LOP3.LUT P3, RZ, R19, 0xff, RZ, 0xc0, !PT ;  /* 0x000000ff13ff7812 */ /* 0x000fe4000786c0ff */
[----:B----4-:R-:W-:Y:S02]  /*0560*/  LOP3.LUT P4, RZ, R22, 0xff, RZ, 0xc0, !PT ;  /* 0x000000ff16ff7812 */ /* 0x010fe4000788c0ff */
[----:B------:R-:W-:Y:S02]  /*0570*/  @P1 SEL R2, R10, R2, P0 ;  /* 0x000000020a021207 */ /* 0x000fe40000000000 */
[----:B------:R-:W-:-:S02]  /*0580*/  @P1 SEL R23, R11, R23, P0 ;  /* 0x000000170b171207 */ /* 0x000fc40000000000 */
[----:B------:R-:W-:Y:S02]  /*0590*/  SEL R3, R10, R2, !P2 ;  /* 0x000000020a037207 */ /* 0x000fe40005000000 */
[----:B------:R-:W-:Y:S02]  /*05a0*/  SEL R11, R11, R23, !P2 ;  /* 0x000000170b0b7207 */ /* 0x000fe40005000000 */
[----:B------:R-:W-:Y:S02]  /*05b0*/  ISETP.LT.U32.AND P0, PT, R12, R3, PT ;  /* 0x000000030c00720c */ /* 0x000fe40003f01070 */
[----:B------:R-:W-:Y:S02]  /*05c0*/  @P3 SEL R22, R19, 0x1, !P4 ;  /* 0x0000000113163807 */ /* 0x000fe40006000000 */
[----:B------:R-:W-:Y:S02]  /*05d0*/  ISETP.LT.AND.EX P0, PT, R13, R11, PT, P0 ;  /* 0x0000000b0d00720c */ /* 0x000fe40003f01300 */
[----:B------:R-:W-:-:S02]  /*05e0*/  LOP3.LUT P2, RZ, R18, 0xff, RZ, 0xc0, !PT ;  /* 0x000000ff12ff7812 */ /* 0x000fc4000784c0ff */
[----:B------:R-:W-:Y:S02]  /*05f0*/  @P4 SEL R3, R12, R3, P0 ;  /* 0x000000030c034207 */ /* 0x000fe40000000000 */
[----:B------:R-:W-:Y:S02]  /*0600*/  LOP3.LUT P1, RZ, R22, 0xff, RZ, 0xc0, !PT ;  /* 0x000000ff16ff7812 */ /* 0x000fe4000782c0ff */
[C---:B------:R-:W-:Y:S02]  /*0610*/  @P4 SEL R11, R13.reuse, R11, P0 ;  /* 0x0000000b0d0b4207 */ /* 0x040fe40000000000 */
[----:B------:R-:W-:Y:S02]  /*0620*/  SEL R3, R12, R3, !P3 ;  /* 0x000000030c037207 */ /* 0x000fe40005800000 */
[----:B------:R-:W-:Y:S02]  /*0630*/  SEL R13, R13, R11, !P3 ;  /* 0x0000000b0d0d7207 */ /* 0x000fe40005800000 */
[----:B------:R-:W-:-:S02]  /*0640*/  ISETP.LT.U32.AND P0, PT, R14, R3, PT ;  /* 0x000000030e00720c */ /* 0x000fc40003f01070 */
[----:B------:R-:W-:Y:S02]  /*0650*/  LOP3.LUT P3, RZ, R8, 0xff, RZ, 0xc0, !PT ;  /* 0x000000ff08ff7812 */ /* 0x000fe4000786c0ff */
[C---:B------:R-:W-:Y:S02]  /*0660*/  ISETP.LT.AND.EX P0, PT, R15.reuse, R13, PT, P0 ;  /* 0x0000000d0f00720c */ /* 0x040fe40003f01300 */
[----:B------:R-:W-:Y:S02]  /*0670*/  @P1 SEL R18, R22, 0x1, !P2 ;  /* 0x0000000116121807 */ /* 0x000fe40005000000 */
[C---:B------:R-:W-:Y:S02]  /*0680*/  @P2 SEL R3, R14.reuse, R3, P0 ;  /* 0x000000030e032207 */ /* 0x040fe40000000000 */
[----:B------:R-:W-:Y:S02]  /*0690*/  @P2 SEL R13, R15, R13, P0 ;  /* 0x0000000d0f0d2207 */ /* 0x000fe40000000000 */
[----:B------:R-:W-:-:S02]  /*06a0*/  SEL R3, R14, R3, !P1 ;  /* 0x000000030e037207 */ /* 0x000fc40004800000 */
[----:B------:R-:W-:Y:S02]  /*06b0*/  LOP3.LUT P2, RZ, R18, 0xff, RZ, 0xc0, !PT ;  /* 0x000000ff12ff7812 */ /* 0x000fe4000784c0ff */
[----:B------:R-:W-:Y:S02]  /*06c0*/  SEL R15, R15, R13, !P1 ;  /* 0x0000000d0f0f7207 */ /* 0x000fe40004800000 */
[----:B------:R-:W-:Y:S02]  /*06d0*/  ISETP.GE.AND P1, PT, R9, UR4, PT ;  /* 0x0000000409007c0c */ /* 0x000fe4000bf26270 */
[----:B------:R-:W-:-:S04]  /*06e0*/  ISETP.LT.U32.AND P0, PT, R16, R3, PT ;  /* 0x000000031000720c */ /* 0x000fc80003f01070 */
[----:B------:R-:W-:-:S03]  /*06f0*/  ISETP.LT.AND.EX P0, PT, R17, R15, PT, P0 ;  /* 0x0000000f1100720c */ /* 0x000fc60003f01300 */
[----:B------:R-:W-:Y:S02]  /*0700*/  @P2 SEL R8, R18, 0x1, !P3 ;  /* 0x0000000112082807 */ /* 0x000fe40005800000 */
[C---:B------:R-:W-:Y:S02]  /*0710*/  @P3 SEL R3, R16.reuse, R3, P0 ;  /* 0x0000000310033207 */ /* 0x040fe40000000000 */
[C---:B------:R-:W-:Y:S02]  /*0720*/  @P3 SEL R15, R17.reuse, R15, P0 ;  /* 0x0000000f110f3207 */ /* 0x040fe40000000000 */
[----:B------:R-:W-:Y:S02]  /*0730*/  SEL R2, R16, R3, !P2 ;  /* 0x0000000310027207 */ /* 0x000fe40005000000 */
[----:B------:R-:W-:Y:S02]  /*0740*/  SEL R3, R17, R15, !P2 ;  /* 0x0000000f11037207 */ /* 0x000fe40005000000 */
[----:B------:R-:W-:Y:S01]  /*0750*/  PRMT R4, R8, 0x7610, R4 ;  /* 0x0000761008047816 */ /* 0x000fe20000000004 */
[----:B------:R-:W-:Y:S06]  /*0760*/  @!P1 BRA `(.L_x_10) ;  /* 0xfffffffc00389947 */ /* 0x000fec000383ffff */
.L_x_6:
[----:B------:R-:W-:Y:S05]  /*0770*/  BSYNC.RECONVERGENT B1 ;  /* 0x0000000000017941 */ /* 0x000fea0003800200 */
.L_x_5:
[----:B------:R-:W-:-:S09]  /*0780*/  UISETP.GE.AND UP0, UPT, UR4, 0x100, UPT ;  /* 0x000001000400788c */ /* 0x000fd2000bf06270 */
[----:B------:R-:W-:Y:S05]  /*0790*/  BRA.U !UP0, `(.L_x_11) ;  /* 0x0000000d08407547 */ /* 0x000fea000b800000 */
[----:B------:R-:W2:Y:S01]  /*07a0*/  S2R R10, SR_LANEID ;  /* 0x00000000000a7919 */ /* 0x000ea20000000000 */
[----:B0----5:R-:W-:Y:S01]  /*07b0*/  LOP3.LUT R6, R4, 0xff, RZ, 0xc0, !PT ;  /* 0x000000ff04067812 */ /* 0x021fe200078ec0ff */
[----:B------:R-:W-:Y:S01]  /*07c0*/  BSSY.RECONVERGENT B1, `(.L_x_12) ;  /* 0x0000016000017945 */ /* 0x000fe20003800200 */
[----:B------:R0:W3:Y:S04]  /*07d0*/  SHFL.DOWN PT, R9, R2, 0x1, 0x1f ;  /* 0x08201f0002097f89 */ /* 0x0000e800000e0000 */
[----:B------:R0:W4:Y:S04]  /*07e0*/  SHFL.DOWN PT, R8, R3, 0x1, 0x1f ;  /* 0x08201f0003087f89 */ /* 0x00012800000e0000 */
[----:B------:R0:W0:Y:S01]  /*07f0*/  SHFL.DOWN PT, R7, R6, 0x1, 0x1f ;  /* 0x08201f0006077f89 */ /* 0x00002200000e0000 */
[----:B--2---:R-:W-:-:S02]  /*0800*/  ISETP.GT.AND P0, PT, R10, 0x1e, PT ;  /* 0x0000001e0a00780c */ /* 0x004fc40003f04270 */
[C---:B------:R-:W-:Y:S02]  /*0810*/  ISETP.GT.AND P3, PT, R10.reuse, 0x1d, PT ;  /* 0x0000001d0a00780c */ /* 0x040fe40003f64270 */
[----:B------:R-:W-:-:S09]  /*0820*/  ISETP.GT.AND P2, PT, R10, 0x1b, PT ;  /* 0x0000001b0a00780c */ /* 0x000fd20003f44270 */
[----:B0--34-:R-:W-:Y:S05]  /*0830*/  @P0 BRA `(.L_x_13) ;  /* 0x0000000000380947 */ /* 0x019fea0003800000 */
[----:B------:R-:W-:Y:S01]  /*0840*/  LOP3.LUT P1, RZ, R7, 0xff, RZ, 0xc0, !PT ;  /* 0x000000ff07ff7812 */ /* 0x000fe2000782c0ff */
[----:B------:R-:W-:Y:S01]  /*0850*/  IMAD.MOV.U32 R11, RZ, RZ, 0x1 ;  /* 0x00000001ff0b7424 */ /* 0x000fe200078e00ff */
[----:B------:R-:W-:-:S04]  /*0860*/  LOP3.LUT P0, R6, R4, 0xff, RZ, 0xc0, !PT ;  /* 0x000000ff04067812 */ /* 0x000fc8000780c0ff */
[----:B------:R-:W-:-:S13]  /*0870*/  PLOP3.LUT P0, PT, P0, P1, PT, 0x2f, 0xf2 ;  /* 0x0000000000f2781c */ /* 0x000fda0000702577 */
[----:B------:R-:W-:Y:S02]  /*0880*/  @!P0 ISETP.LT.U32.AND P1, PT, R9, R2, PT ;  /* 0x000000020900820c */ /* 0x000fe40003f21070 */
[----:B------:R-:W-:Y:S02]  /*0890*/  @P0 ISETP.NE.AND P4, PT, R6, RZ, PT ;  /* 0x000000ff0600020c */ /* 0x000fe40003f85270 */
[----:B------:R-:W-:Y:S02]  /*08a0*/  @!P0 PRMT R4, R11, 0x7610, R4 ;  /* 0x000076100b048816 */ /* 0x000fe40000000004 */
[----:B------:R-:W-:Y:S02]  /*08b0*/  @!P0 ISETP.LT.AND.EX P1, PT, R8, R3, PT, P1 ;  /* 0x000000030800820c */ /* 0x000fe40003f21310 */
[----:B------:R-:W-:Y:S02]  /*08c0*/  @P0 SEL R6, R7, R4, !P4 ;  /* 0x0000000407060207 */ /* 0x000fe40006000000 */
[----:B------:R-:W-:-:S02]  /*08d0*/  @!P0 SEL R2, R9, R2, P1 ;  /* 0x0000000209028207 */ /* 0x000fc40000800000 */
[----:B------:R-:W-:Y:S02]  /*08e0*/  @!P0 SEL R3, R8, R3, P1 ;  /* 0x0000000308038207 */ /* 0x000fe40000800000 */
[----:B------:R-:W-:Y:S02]  /*08f0*/  @P0 PRMT R4, R6, 0x7610, R4 ;  /* 0x0000761006040816 */ /* 0x000fe40000000004 */
[----:B------:R-:W-:Y:S02]  /*0900*/  @P0 SEL R2, R9, R2, !P4 ;  /* 0x0000000209020207 */ /* 0x000fe40006000000 */
[----:B------:R-:W-:-:S07]  /*0910*/  @P0 SEL R3, R8, R3, !P4 ;  /* 0x0000000308030207 */ /* 0x000fce0006000000 */
.L_x_13:
[----:B------:R-:W-:Y:S05]  /*0920*/  BSYNC.RECONVERGENT B1 ;  /* 0x0000000000017941 */ /* 0x000fea0003800200 */
.L_x_12:
[----:B------:R-:W-:Y:S01]  /*0930*/  LOP3.LUT R7, R4, 0xff, RZ, 0xc0, !PT ;  /* 0x000000ff04077812 */ /* 0x000fe200078ec0ff */
[----:B------:R0:W2:Y:S01]  /*0940*/  SHFL.DOWN PT, R9, R2, 0x2, 0x1f ;  /* 0x08401f0002097f89 */ /* 0x0000a200000e0000 */
[----:B------:R-:W-:Y:S01]  /*0950*/  BSSY.RECONVERGENT B1, `(.L_x_14) ;  /* 0x0000015000017945 */ /* 0x000fe20003800200 */
[C---:B------:R-:W-:Y:S02]  /*0960*/  ISETP.GT.AND P5, PT, R10.reuse, 0x17, PT ;  /* 0x000000170a00780c */ /* 0x040fe40003fa4270 */
[----:B------:R0:W3:Y:S01]  /*0970*/  SHFL.DOWN PT, R8, R3, 0x2, 0x1f ;  /* 0x08401f0003087f89 */ /* 0x0000e200000e0000 */
[C---:B------:R-:W-:Y:S02]  /*0980*/  ISETP.GT.AND P4, PT, R10.reuse, 0xf, PT ;  /* 0x0000000f0a00780c */ /* 0x040fe40003f84270 */
[----:B------:R-:W-:Y:S01]  /*0990*/  ISETP.NE.AND P1, PT, R10, RZ, PT ;  /* 0x000000ff0a00720c */ /* 0x000fe20003f25270 */
[----:B------:R-:W4:Y:S01]  /*09a0*/  SHFL.DOWN PT, R7, R7, 0x2, 0x1f ;  /* 0x08401f0007077f89 */ /* 0x000f2200000e0000 */
[----:B------:R-:W-:Y:S11]  /*09b0*/  @P3 BRA `(.L_x_15) ;  /* 0x0000000000383947 */ /* 0x000ff60003800000 */
[----:B----4-:R-:W-:Y:S01]  /*09c0*/  LOP3.LUT P0, RZ, R7, 0xff, RZ, 0xc0, !PT ;  /* 0x000000ff07ff7812 */ /* 0x010fe2000780c0ff */
[----:B------:R-:W-:Y:S01]  /*09d0*/  IMAD.MOV.U32 R10, RZ, RZ, 0x1 ;  /* 0x00000001ff0a7424 */ /* 0x000fe200078e00ff */
[----:B------:R-:W-:-:S04]  /*09e0*/  LOP3.LUT P3, R6, R4, 0xff, RZ, 0xc0, !PT ;  /* 0x000000ff04067812 */ /* 0x000fc8000786c0ff */
[----:B------:R-:W-:-:S13]  /*09f0*/  PLOP3.LUT P0, PT, P3, P0, PT, 0x2f, 0xf2 ;  /* 0x0000000000f2781c */ /* 0x000fda0001f00577 */
[----:B--2---:R-:W-:Y:S02]  /*0a00*/  @!P0 ISETP.LT.U32.AND P3, PT, R9, R2, PT ;  /* 0x000000020900820c */ /* 0x004fe40003f61070 */
[----:B------:R-:W-:Y:S02]  /*0a10*/  @P0 ISETP.NE.AND P6, PT, R6, RZ, PT ;  /* 0x000000ff0600020c */ /* 0x000fe40003fc5270 */
[----:B------:R-:W-:Y:S02]  /*0a20*/  @!P0 PRMT R4, R10, 0x7610, R4 ;  /* 0x000076100a048816 */ /* 0x000fe40000000004 */
[----:B---3--:R-:W-:Y:S02]  /*0a30*/  @!P0 ISETP.LT.AND.EX P3, PT, R8, R3, PT, P3 ;  /* 0x000000030800820c */ /* 0x008fe40003f61330 */
[----:B------:R-:W-:Y:S02]  /*0a40*/  @P0 SEL R6, R7, R4, !P6 ;  /* 0x0000000407060207 */ /* 0x000fe40007000000 */
[----:B0-----:R-:W-:-:S02]  /*0a50*/  @!P0 SEL R2, R9, R2, P3 ;  /* 0x0000000209028207 */ /* 0x001fc40001800000 */
[----:B------:R-:W-:Y:S02]  /*0a60*/  @!P0 SEL R3, R8, R3, P3 ;  /* 0x0000000308038207 */ /* 0x000fe40001800000 */
[----:B------:R-:W-:Y:S02]  /*0a70*/  @P0 PRMT R4, R6, 0x7610, R4 ;  /* 0x0000761006040816 */ /* 0x000fe40000000004 */
[----:B------:R-:W-:Y:S02]  /*0a80*/  @P0 SEL R2, R9, R2, !P6 ;  /* 0x0000000209020207 */ /* 0x000fe40007000000 */
[----:B------:R-:W-:-:S07]  /*0a90*/  @P0 SEL R3, R8, R3, !P6 ;  /* 0x0000000308030207 */ /* 0x000fce0007000000 */
.L_x_15:
[----:B------:R-:W-:Y:S05]  /*0aa0*/  BSYNC.RECONVERGENT B1 ;  /* 0x0000000000017941 */ /* 0x000fea0003800200 */
.L_x_14:
[----:B----4-:R-:W-:Y:S01]  /*0ab0*/  LOP3.LUT R7, R4, 0xff, RZ, 0xc0, !PT ;  /* 0x000000ff04077812 */ /* 0x010fe200078ec0ff */
[----:B--2---:R2:W4:Y:S01]  /*0ac0*/  SHFL.DOWN PT, R9, R2, 0x4, 0x1f ;  /* 0x08801f0002097f89 */ /* 0x00452200000e0000 */
[----:B------:R-:W-:Y:S03]  /*0ad0*/  BSSY.RECONVERGENT B1, `(.L_x_16) ;  /* 0x0000012000017945 */ /* 0x000fe60003800200 */
[----:B---3--:R2:W3:Y:S04]  /*0ae0*/  SHFL.DOWN PT, R8, R3, 0x4, 0x1f ;  /* 0x08801f0003087f89 */ /* 0x0084e800000e0000 */
[----:B------:R-:W0:Y:S01]  /*0af0*/  SHFL.DOWN PT, R7, R7, 0x4, 0x1f ;  /* 0x08801f0007077f89 */ /* 0x000e2200000e0000 */
[----:B------:R-:W-:Y:S05]  /*0b00*/  @P2 BRA `(.L_x_17) ;  /* 0x0000000000382947 */ /* 0x000fea0003800000 */
[----:B0-----:R-:W-:Y:S01]  /*0b10*/  LOP3.LUT P0, RZ, R7, 0xff, RZ, 0xc0, !PT ;  /* 0x000000ff07ff7812 */ /* 0x001fe2000780c0ff */
[----:B------:R-:W-:Y:S01]  /*0b20*/  IMAD.MOV.U32 R10, RZ, RZ, 0x1 ;  /* 0x00000001ff0a7424 */ /* 0x000fe200078e00ff */
[----:B------:R-:W-:-:S04]  /*0b30*/  LOP3.LUT P2, R6, R4, 0xff, RZ, 0xc0, !PT ;  /* 0x000000ff04067812 */ /* 0x000fc8000784c0ff */
[----:B------:R-:W-:-:S13]  /*0b40*/  PLOP3.LUT P0, PT, P2, P0, PT, 0x2f, 0xf2 ;  /* 0x0000000000f2781c */ /* 0x000fda0001700577 */
[----:B----4-:R-:W-:Y:S02]  /*0b50*/  @!P0 ISETP.LT.U32.AND P2, PT, R9, R2, PT ;  /* 0x000000020900820c */ /* 0x010fe40003f41070 */
[----:B------:R-:W-:Y:S02]  /*0b60*/  @P0 ISETP.NE.AND P3, PT, R6, RZ, PT ;  /* 0x000000ff0600020c */ /* 0x000fe40003f65270 */
[----:B------:R-:W-:Y:S02]  /*0b70*/  @!P0 PRMT R4, R10, 0x7610, R4 ;  /* 0x000076100a048816 */ /* 0x000fe40000000004 */
[----:B---3--:R-:W-:Y:S02]  /*0b80*/  @!P0 ISETP.LT.AND.EX P2, PT, R8, R3, PT, P2 ;  /* 0x000000030800820c */ /* 0x008fe40003f41320 */
[----:B------:R-:W-:Y:S02]  /*0b90*/  @P0 SEL R6, R7, R4, !P3 ;  /* 0x0000000407060207 */ /* 0x000fe40005800000 */
[----:B--2---:R-:W-:-:S02]  /*0ba0*/  @!P0 SEL R2, R9, R2, P2 ;  /* 0x0000000209028207 */ /* 0x004fc40001000000 */
[----:B------:R-:W-:Y:S02]  /*0bb0*/  @!P0 SEL R3, R8, R3, P2 ;  /* 0x0000000308038207 */ /* 0x000fe40001000000 */
[----:B------:R-:W-:Y:S02]  /*0bc0*/  @P0 PRMT R4, R6, 0x7610, R4 ;  /* 0x0000761006040816 */ /* 0x000fe40000000004 */
[----:B------:R-:W-:Y:S02]  /*0bd0*/  @P0 SEL R2, R9, R2, !P3 ;  /* 0x0000000209020207 */ /* 0x000fe40005800000 */
[----:B------:R-:W-:-:S07]  /*0be0*/  @P0 SEL R3, R8, R3, !P3 ;  /* 0x0000000308030207 */ /* 0x000fce0005800000 */
.L_x_17:
[----:B------:R-:W-:Y:S05]  /*0bf0*/  BSYNC.RECONVERGENT B1 ;  /* 0x0000000000017941 */ /* 0x000fea0003800200 */
.L_x_16:
[----:B0-----:R-:W-:Y:S01]  /*0c00*/  LOP3.LUT R7, R4, 0xff, RZ, 0xc0, !PT ;  /* 0x000000ff04077812 */ /* 0x001fe200078ec0ff */
[----:B----4-:R0:W4:Y:S01]  /*0c10*/  SHFL.DOWN PT, R9, R2, 0x8, 0x1f ;  /* 0x09001f0002097f89 */ /* 0x01012200000e0000 */
        /* <DEDUP_REMOVED lines=18> */
.L_x_19:
[----:B------:R-:W-:Y:S05]  /*0d40*/  BSYNC.RECONVERGENT B1 ;  /* 0x0000000000017941 */ /* 0x000fea0003800200 */
.L_x_18:
        /* <DEDUP_REMOVED lines=20> */
.L_x_21:
[----:B------:R-:W-:Y:S05]  /*0e90*/  BSYNC.RECONVERGENT B1 ;  /* 0x0000000000017941 */ /* 0x000fea0003800200 */
.L_x_20:
[----:B------:R-:W-:Y:S04]  /*0ea0*/  BSSY.RECONVERGENT B1, `(.L_x_22) ;  /* 0x000000a000017945 */ /* 0x000fe80003800200 */
[----:B------:R-:W-:Y:S05]  /*0eb0*/  @P1 BRA `(.L_x_23) ;  /* 0x0000000000201947 */ /* 0x000fea0003800000 */
[----:B---3--:R-:W3:Y:S01]  /*0ec0*/  S2R R8, SR_CgaCtaId ;  /* 0x0000000000087919 */ /* 0x008ee20000008800 */
[----:B0-----:R-:W-:Y:S02]  /*0ed0*/  MOV R7, 0x400 ;  /* 0x0000040000077802 */ /* 0x001fe40000000f00 */
[----:B------:R-:W-:-:S04]  /*0ee0*/  SHF.R.U32.HI R6, RZ, 0x1, R5 ;  /* 0x00000001ff067819 */ /* 0x000fc80000011605 */
[----:B------:R-:W-:Y:S02]  /*0ef0*/  LOP3.LUT R6, R6, 0x1f0, RZ, 0xc0, !PT ;  /* 0x000001f006067812 */ /* 0x000fe400078ec0ff */
[----:B---3--:R-:W-:-:S05]  /*0f00*/  LEA R7, R8, R7, 0x18 ;  /* 0x0000000708077211 */ /* 0x008fca00078ec0ff */
[----:B------:R-:W-:-:S05]  /*0f10*/  IMAD.IADD R7, R6, 0x1, R7 ;  /* 0x0000000106077824 */ /* 0x000fca00078e0207 */
[----:B------:R0:W-:Y:S04]  /*0f20*/  STS.64 [R7+0x10], R2 ;  /* 0x0000100207007388 */ /* 0x0001e80000000a00 */
[----:B------:R0:W-:Y:S02]  /*0f30*/  STS.U8 [R7+0x8], R4 ;  /* 0x0000080407007388 */ /* 0x0001e40000000000 */
.L_x_23:
[----:B------:R-:W-:Y:S05]  /*0f40*/  BSYNC.RECONVERGENT B1 ;  /* 0x0000000000017941 */ /* 0x000fea0003800200 */
.L_x_22:
[----:B------:R-:W-:Y:S01]  /*0f50*/  BAR.SYNC.DEFER_BLOCKING 0x0 ;  /* 0x0000000000007b1d */ /* 0x000fe20000010000 */
[----:B------:R-:W-:-:S13]  /*0f60*/  ISETP.NE.AND P1, PT, R5, RZ, PT ;  /* 0x000000ff0500720c */ /* 0x000fda0003f25270 */
[----:B------:R-:W-:Y:S05]  /*0f70*/  @P1 BRA `(.L_x_24) ;  /* 0x0000002c00bc1947 */ /* 0x000fea0003800000 */
[----:B------:R-:W5:Y:S01]  /*0f80*/  S2UR UR6, SR_CgaCtaId ;  /* 0x00000000000679c3 */ /* 0x000f620000008800 */
[----:B------:R-:W-:Y:S01]  /*0f90*/  UMOV UR5, 0x400 ;  /* 0x0000040000057882 */ /* 0x000fe20000000000 */
[----:B------:R-:W-:Y:S01]  /*0fa0*/  LOP3.LUT P2, RZ, R4, 0xff, RZ, 0xc0, !PT ;  /* 0x000000ff04ff7812 */ /* 0x000fe2000784c0ff */
[----:B-----5:R-:W-:-:S09]  /*0fb0*/  ULEA UR5, UR6, UR5, 0x18 ;  /* 0x0000000506057291 */ /* 0x020fd2000f8ec0ff */
[----:B------:R-:W5:Y:S04]  /*0fc0*/  LDS.U8 R16, [UR5+0x18] ;  /* 0x00001805ff107984 */ /* 0x000f680008000000 */
[----:B0-----:R-:W0:Y:S04]  /*0fd0*/  LDS.64 R6, [UR5+0x20] ;  /* 0x00002005ff067984 */ /* 0x001e280008000a00 */
[----:B------:R-:W1:Y:S04]  /*0fe0*/  LDS.U8 R17, [UR5+0x28] ;  /* 0x00002805ff117984 */ /* 0x000e680008000000 */
[----:B------:R-:W2:Y:S04]  /*0ff0*/  LDS.64 R12, [UR5+0x30] ;  /* 0x00003005ff0c7984 */ /* 0x000ea80008000a00 */
[----:B------:R-:W2:Y:S04]  /*1000*/  LDS.U8 R18, [UR5+0x38] ;  /* 0x00003805ff127984 */ /* 0x000ea80008000000 */
[----:B------:R-:W2:Y:S04]  /*1010*/  LDS.64 R10, [UR5+0x40] ;  /* 0x00004005ff0a7984 */ /* 0x000ea80008000a00 */
[----:B------:R-:W2:Y:S04]  /*1020*/  LDS.U8 R14, [UR5+0x48] ;  /* 0x00004805ff0e7984 */ /* 0x000ea80008000000 */
[----:B---34-:R-:W3:Y:S01]  /*1030*/  LDS.64 R8, [UR5+0x50] ;  /* 0x00005005ff087984 */ /* 0x018ee20008000a00 */
[----:B-----5:R-:W-:-:S02]  /*1040*/  ISETP.NE.AND P4, PT, R16, RZ, PT ;  /* 0x000000ff1000720c */ /* 0x020fc40003f85270 */
[----:B0-----:R-:W-:Y:S02]  /*1050*/  ISETP.LT.U32.AND P0, PT, R6, R2, PT ;  /* 0x000000020600720c */ /* 0x001fe40003f01070 */
[----:B------:R-:W-:Y:S02]  /*1060*/  @P2 SEL R16, R4, 0x1, !P4 ;  /* 0x0000000104102807 */ /* 0x000fe40006000000 */
[----:B------:R-:W-:Y:S02]  /*1070*/  ISETP.LT.AND.EX P0, PT, R7, R3, PT, P0 ;  /* 0x000000030700720c */ /* 0x000fe40003f01300 */
[----:B------:R-:W-:Y:S02]  /*1080*/  LOP3.LUT P3, RZ, R16, 0xff, RZ, 0xc0, !PT ;  /* 0x000000ff10ff7812 */ /* 0x000fe4000786c0ff */
[----:B-1----:R-:W-:-:S03]  /*1090*/  ISETP.NE.AND P5, PT, R17, RZ, PT ;  /* 0x000000ff1100720c */ /* 0x002fc60003fa5270 */
[C---:B--2---:R-:W-:Y:S02]  /*10a0*/  @P4 SEL R2, R6.reuse, R2, P0 ;  /* 0x0000000206024207 */ /* 0x044fe40000000000 */
[C---:B------:R-:W-:Y:S02]  /*10b0*/  @P4 SEL R3, R7.reuse, R3, P0 ;  /* 0x0000000307034207 */ /* 0x040fe40000000000 */
[----:B------:R-:W-:Y:S02]  /*10c0*/  SEL R5, R6, R2, !P2 ;  /* 0x0000000206057207 */ /* 0x000fe40005000000 */
[----:B------:R-:W-:Y:S02]  /*10d0*/  SEL R15, R7, R3, !P2 ;  /* 0x00000003070f7207 */ /* 0x000fe40005000000 */
[----:B------:R-:W-:Y:S01]  /*10e0*/  ISETP.LT.U32.AND P0, PT, R12, R5, PT ;  /* 0x000000050c00720c */ /* 0x000fe20003f01070 */
[----:B------:R-:W-:Y:S01]  /*10f0*/  LDS.64 R6, [UR5+0x60] ;  /* 0x00006005ff067984 */ /* 0x000fe20008000a00 */
[----:B------:R-:W-:-:S02]  /*1100*/  @P3 SEL R17, R16, 0x1, !P5 ;  /* 0x0000000110113807 */ /* 0x000fc40006800000 */
[----:B------:R-:W-:Y:S01]  /*1110*/  ISETP.LT.AND.EX P0, PT, R13, R15, PT, P0 ;  /* 0x0000000f0d00720c */ /* 0x000fe20003f01300 */
[----:B------:R-:W0:Y:S01]  /*1120*/  LDS.U8 R16, [UR5+0x58] ;  /* 0x00005805ff107984 */ /* 0x000e220008000000 */
[----:B------:R-:W-:Y:S02]  /*1130*/  LOP3.LUT P2, RZ, R17, 0xff, RZ, 0xc0, !PT ;  /* 0x000000ff11ff7812 */ /* 0x000fe4000784c0ff */
[----:B------:R-:W-:Y:S02]  /*1140*/  @P5 SEL R5, R12, R5, P0 ;  /* 0x000000050c055207 */ /* 0x000fe40000000000 */
[----:B------:R-:W-:Y:S02]  /*1150*/  ISETP.NE.AND P4, PT, R18, RZ, PT ;  /* 0x000000ff1200720c */ /* 0x000fe40003f85270 */
[----:B------:R-:W-:Y:S02]  /*1160*/  @P5 SEL R15, R13, R15, P0 ;  /* 0x0000000f0d0f5207 */ /* 0x000fe40000000000 */
[----:B------:R-:W-:-:S02]  /*1170*/  SEL R3, R12, R5, !P3 ;  /* 0x000000050c037207 */ /* 0x000fc40005800000 */
[----:B------:R-:W-:Y:S01]  /*1180*/  SEL R15, R13, R15, !P3 ;  /* 0x0000000f0d0f7207 */ /* 0x000fe20005800000 */
[----:B------:R-:W1:Y:S01]  /*1190*/  LDS.U8 R12, [UR5+0x68] ;  /* 0x00006805ff0c7984 */ /* 0x000e620008000000 */
[----:B------:R-:W-:Y:S02]  /*11a0*/  ISETP.LT.U32.AND P0, PT, R10, R3, PT ;  /* 0x000000030a00720c */ /* 0x000fe40003f01070 */
[----:B------:R-:W-:Y:S01]  /*11b0*/  @P2 SEL R18, R17, 0x1, !P4 ;  /* 0x0000000111122807 */ /* 0x000fe20006000000 */
[----:B------:R-:W2:Y:S01]  /*11c0*/  LDS.64 R4, [UR5+0x70] ;  /* 0x00007005ff047984 */ /* 0x000ea20008000a00 */
[----:B------:R-:W-:Y:S02]  /*11d0*/  ISETP.LT.AND.EX P0, PT, R11, R15, PT, P0 ;  /* 0x0000000f0b00720c */ /* 0x000fe40003f01300 */
[----:B------:R-:W-:Y:S02]  /*11e0*/  LOP3.LUT P5, RZ, R18, 0xff, RZ, 0xc0, !PT ;  /* 0x000000ff12ff7812 */ /* 0x000fe400078ac0ff */
[----:B------:R-:W-:-:S02]  /*11f0*/  @P4 SEL R3, R10, R3, P0 ;  /* 0x000000030a034207 */ /* 0x000fc40000000000 */
[----:B------:R-:W-:Y:S02]  /*1200*/  ISETP.NE.AND P3, PT, R14, RZ, PT ;  /* 0x000000ff0e00720c */ /* 0x000fe40003f65270 */
[C---:B------:R-:W-:Y:S02]  /*1210*/  @P4 SEL R15, R11.reuse, R15, P0 ;  /* 0x0000000f0b0f4207 */ /* 0x040fe40000000000 */
[----:B------:R-:W-:Y:S02]  /*1220*/  SEL R13, R10, R3, !P2 ;  /* 0x000000030a0d7207 */ /* 0x000fe40005000000 */
[----:B------:R-:W-:Y:S01]  /*1230*/  SEL R15, R11, R15, !P2 ;  /* 0x0000000f0b0f7207 */ /* 0x000fe20005000000 */
[----:B------:R-:W4:Y:S01]  /*1240*/  LDS.U8 R10, [UR5+0x78] ;  /* 0x00007805ff0a7984 */ /* 0x000f220008000000 */
[----:B---3--:R-:W-:Y:S02]  /*1250*/  ISETP.LT.U32.AND P0, PT, R8, R13, PT ;  /* 0x0000000d0800720c */ /* 0x008fe40003f01070 */
[----:B------:R-:W-:Y:S01]  /*1260*/  @P5 SEL R14, R18, 0x1, !P3 ;  /* 0x00000001120e5807 */ /* 0x000fe20005800000 */
[----:B------:R-:W3:Y:S01]  /*1270*/  LDS.64 R2, [UR5+0x80] ;  /* 0x00008005ff027984 */ /* 0x000ee20008000a00 */
[----:B------:R-:W-:-:S02]  /*1280*/  ISETP.LT.AND.EX P0, PT, R9, R15, PT, P0 ;  /* 0x0000000f0900720c */ /* 0x000fc40003f01300 */
[----:B------:R-:W-:Y:S02]  /*1290*/  LOP3.LUT P4, RZ, R14, 0xff, RZ, 0xc0, !PT ;  /* 0x000000ff0eff7812 */ /* 0x000fe4000788c0ff */
[----:B------:R-:W-:Y:S02]  /*12a0*/  @P3 SEL R13, R8, R13, P0 ;  /* 0x0000000d080d3207 */ /* 0x000fe40000000000 */
[----:B0-----:R-:W-:Y:S02]  /*12b0*/  ISETP.NE.AND P2, PT, R16, RZ, PT ;  /* 0x000000ff1000720c */ /* 0x001fe40003f45270 */
[C---:B------:R-:W-:Y:S02]  /*12c0*/  @P3 SEL R15, R9.reuse, R15, P0 ;  /* 0x0000000f090f3207 */ /* 0x040fe40000000000 */
[----:B------:R-:W-:Y:S02]  /*12d0*/  SEL R11, R8, R13, !P5 ;  /* 0x0000000d080b7207 */ /* 0x000fe40006800000 */
[----:B------:R-:W-:-:S02]  /*12e0*/  SEL R13, R9, R15, !P5 ;  /* 0x0000000f090d7207 */ /* 0x000fc40006800000 */
[----:B------:R-:W-:Y:S02]  /*12f0*/  ISETP.LT.U32.AND P0, PT, R6, R11, PT ;  /* 0x0000000b0600720c */ /* 0x000fe40003f01070 */
[----:B------:R-:W-:Y:S02]  /*1300*/  @P4 SEL R16, R14, 0x1, !P2 ;  /* 0x000000010e104807 */ /* 0x000fe40005000000 */
[----:B------:R-:W-:Y:S02]  /*1310*/  ISETP.LT.AND.EX P0, PT, R7, R13, PT, P0 ;  /* 0x0000000d0700720c */ /* 0x000fe40003f01300 */
[----:B------:R-:W-:Y:S02]  /*1320*/  LOP3.LUT P5, RZ, R16, 0xff, RZ, 0xc0, !PT ;  /* 0x000000ff10ff7812 */ /* 0x000fe400078ac0ff */
[----:B------:R-:W-:Y:S02]  /*1330*/  @P2 SEL R11, R6, R11, P0 ;  /* 0x0000000b060b2207 */ /* 0x000fe40000000000 */
[----:B-1----:R-:W-:-:S02]  /*1340*/  ISETP.NE.AND P3, PT, R12, RZ, PT ;  /* 0x000000ff0c00720c */ /* 0x002fc40003f65270 */
[C---:B------:R-:W-:Y:S02]  /*1350*/  @P2 SEL R13, R7.reuse, R13, P0 ;  /* 0x0000000d070d2207 */ /* 0x040fe40000000000 */
[----:B------:R-:W-:Y:S02]  /*1360*/  SEL R9, R6, R11, !P4 ;  /* 0x0000000b06097207 */ /* 0x000fe40006000000 */
[----:B------:R-:W-:Y:S02]  /*1370*/  SEL R11, R7, R13, !P4 ;  /* 0x0000000d070b7207 */ /* 0x000fe40006000000 */
[----:B--2---:R-:W-:Y:S02]  /*1380*/  ISETP.LT.U32.AND P0, PT, R4, R9, PT ;  /* 0x000000090400720c */ /* 0x004fe40003f01070 */
[----:B------:R-:W-:Y:S02]  /*1390*/  @P5 SEL R12, R16, 0x1, !P3 ;  /* 0x00000001100c5807 */ /* 0x000fe40005800000 */
[----:B------:R-:W-:-:S02]  /*13a0*/  ISETP.LT.AND.EX P0, PT, R5, R11, PT, P0 ;  /* 0x0000000b0500720c */ /* 0x000fc40003f01300 */
[----:B----4-:R-:W-:Y:S02]  /*13b0*/  ISETP.NE.AND P4, PT, R10, RZ, PT ;  /* 0x000000ff0a00720c */ /* 0x010fe40003f85270 */
[----:B------:R-:W-:Y:S02]  /*13c0*/  @P3 SEL R9, R4, R9, P0 ;  /* 0x0000000904093207 */ /* 0x000fe40000000000 */
[----:B------:R-:W-:Y:S02]  /*13d0*/  LOP3.LUT P2, RZ, R12, 0xff, RZ, 0xc0, !PT ;  /* 0x000000ff0cff7812 */ /* 0x000fe4000784c0ff */
[C---:B------:R-:W-:Y:S02]  /*13e0*/  @P3 SEL R11, R5.reuse, R11, P0 ;  /* 0x0000000b050b3207 */ /* 0x040fe40000000000 */
[----:B------:R-:W-:Y:S02]  /*13f0*/  SEL R7, R4, R9, !P5 ;  /* 0x0000000904077207 */ /* 0x000fe40006800000 */
[----:B------:R-:W-:-:S02]  /*1400*/  SEL R5, R5, R11, !P5 ;  /* 0x0000000b05057207 */ /* 0x000fc40006800000 */
[----:B---3--:R-:W-:-:S04]  /*1410*/  ISETP.LT.U32.AND P0, PT, R2, R7, PT ;  /* 0x000000070200720c */ /* 0x008fc80003f01070 */
[C---:B------:R-:W-:Y:S02]  /*1420*/  ISETP.LT.AND.EX P0, PT, R3.reuse, R5, PT, P0 ;  /* 0x000000050300720c */ /* 0x040fe40003f01300 */
[----:B------:R-:W-:Y:S02]  /*1430*/  @P2 SEL R10, R12, 0x1, !P4 ;  /* 0x000000010c0a2807 */ /* 0x000fe40006000000 */
[----:B------:R-:W-:Y:S02]  /*1440*/  @P4 SEL R7, R2, R7, P0 ;  /* 0x0000000702074207 */ /* 0x000fe40000000000 */
[----:B------:R-:W-:Y:S02]  /*1450*/  @P4 SEL R5, R3, R5, P0 ;  /* 0x0000000503054207 */ /* 0x000fe40000000000 */
[----:B------:R-:W-:Y:S02]  /*1460*/  PRMT R4, R10, 0x7610, R4 ;  /* 0x000076100a047816 */ /* 0x000fe40000000004 */
[----:B------:R-:W-:-:S02]  /*1470*/  SEL R2, R2, R7, !P2 ;  /* 0x0000000702027207 */ /* 0x000fc40005000000 */
[----:B------:R-:W-:Y:S01]  /*1480*/  SEL R3, R3, R5, !P2 ;  /* 0x0000000503037207 */ /* 0x000fe20005000000 */
[----:B------:R-:W-:Y:S06]  /*1490*/  BRA `(.L_x_24) ;  /* 0x0000002800747947 */ /* 0x000fec0003800000 */
.L_x_11:
[----:B------:R-:W2:Y:S01]  /*14a0*/  S2R R13, SR_LANEID ;  /* 0x00000000000d7919 */ /* 0x000ea20000000000 */
[----:B0-----:R-:W-:Y:S01]  /*14b0*/  LOP3.LUT R6, R5, 0x3e0, RZ, 0xc0, !PT ;  /* 0x000003e005067812 */ /* 0x001fe200078ec0ff */
[----:B------:R-:W-:Y:S04]  /*14c0*/  BSSY.RECONVERGENT B1, `(.L_x_25) ;  /* 0x0000022000017945 */ /* 0x000fe80003800200 */
[----:B------:R-:W-:Y:S01]  /*14d0*/  VIADD R7, R6, 0x20 ;  /* 0x0000002006077836 */ /* 0x000fe20000000000 */
[----:B------:R-:W-:-:S04]  /*14e0*/  LOP3.LUT R6, RZ, R6, RZ, 0x33, !PT ;  /* 0x00000006ff067212 */ /* 0x000fc800078e33ff */
[----:B------:R-:W-:Y:S01]  /*14f0*/  ISETP.GT.AND P0, PT, R7, UR4, PT ;  /* 0x0000000407007c0c */ /* 0x000fe2000bf04270 */
[----:B------:R-:W-:-:S05]  /*1500*/  VIADD R6, R6, UR4 ;  /* 0x0000000406067c36 */ /* 0x000fca0008000000 */
[----:B------:R-:W-:-:S05]  /*1510*/  SEL R6, R6, 0x1f, P0 ;  /* 0x0000001f06067807 */ /* 0x000fca0000000000 */
[----:B-----5:R0:W3:Y:S01]  /*1520*/  SHFL.DOWN PT, R8, R3, 0x1, R6 ;  /* 0x0820000003087989 */ /* 0x0200e200000e0006 */
[C---:B--2---:R-:W-:Y:S01]  /*1530*/  VIADD R7, R13.reuse, 0x2 ;  /* 0x000000020d077836 */ /* 0x044fe20000000000 */
[CC--:B------:R-:W-:Y:S01]  /*1540*/  ISETP.GE.AND P0, PT, R13.reuse, R6.reuse, PT ;  /* 0x000000060d00720c */ /* 0x0c0fe20003f06270 */
[C---:B------:R-:W-:Y:S01]  /*1550*/  VIADD R11, R13.reuse, 0x8 ;  /* 0x000000080d0b7836 */ /* 0x040fe20000000000 */
[C---:B------:R-:W-:Y:S01]  /*1560*/  ISETP.NE.AND P1, PT, R13.reuse, RZ, PT ;  /* 0x000000ff0d00720c */ /* 0x040fe20003f25270 */
[----:B------:R-:W-:Y:S01]  /*1570*/  VIADD R9, R13, 0x4 ;  /* 0x000000040d097836 */ /* 0x000fe20000000000 */
[-C--:B------:R-:W-:Y:S02]  /*1580*/  ISETP.GT.AND P5, PT, R7, R6.reuse, PT ;  /* 0x000000060700720c */ /* 0x080fe40003fa4270 */
[----:B------:R-:W-:Y:S02]  /*1590*/  LOP3.LUT R7, R4, 0xff, RZ, 0xc0, !PT ;  /* 0x000000ff04077812 */ /* 0x000fe400078ec0ff */
[----:B------:R-:W-:-:S02]  /*15a0*/  ISETP.GT.AND P2, PT, R11, R6, PT ;  /* 0x000000060b00720c */ /* 0x000fc40003f44270 */
[----:B------:R0:W2:Y:S01]  /*15b0*/  SHFL.DOWN PT, R11, R2, 0x1, R6 ;  /* 0x08200000020b7989 */ /* 0x0000a200000e0006 */
[----:B------:R-:W-:Y:S01]  /*15c0*/  ISETP.GT.AND P3, PT, R9, R6, PT ;  /* 0x000000060900720c */ /* 0x000fe20003f64270 */
[----:B------:R-:W-:Y:S02]  /*15d0*/  VIADD R9, R13, 0x10 ;  /* 0x000000100d097836 */ /* 0x000fe40000000000 */
[----:B------:R0:W4:Y:S01]  /*15e0*/  SHFL.DOWN PT, R7, R7, 0x1, R6 ;  /* 0x0820000007077989 */ /* 0x00012200000e0006 */
[----:B---3--:R-:W-:Y:S09]  /*15f0*/  @P0 BRA `(.L_x_26) ;  /* 0x0000000000380947 */ /* 0x008ff20003800000 */
[----:B----4-:R-:W-:Y:S01]  /*1600*/  LOP3.LUT P0, RZ, R7, 0xff, RZ, 0xc0, !PT ;  /* 0x000000ff07ff7812 */ /* 0x010fe2000780c0ff */
[----:B------:R-:W-:Y:S01]  /*1610*/  IMAD.MOV.U32 R12, RZ, RZ, 0x1 ;  /* 0x00000001ff0c7424 */ /* 0x000fe200078e00ff */
[----:B------:R-:W-:-:S04]  /*1620*/  LOP3.LUT P4, R10, R4, 0xff, RZ, 0xc0, !PT ;  /* 0x000000ff040a7812 */ /* 0x000fc8000788c0ff */
[----:B------:R-:W-:-:S13]  /*1630*/  PLOP3.LUT P0, PT, P4, P0, PT, 0x2f, 0xf2 ;  /* 0x0000000000f2781c */ /* 0x000fda0002700577 */
[----:B--2---:R-:W-:Y:S02]  /*1640*/  @!P0 ISETP.LT.U32.AND P4, PT, R11, R2, PT ;  /* 0x000000020b00820c */ /* 0x004fe40003f81070 */
[----:B------:R-:W-:Y:S02]  /*1650*/  @P0 ISETP.NE.AND P6, PT, R10, RZ, PT ;  /* 0x000000ff0a00020c */ /* 0x000fe40003fc5270 */
[----:B------:R-:W-:Y:S02]  /*1660*/  @!P0 PRMT R4, R12, 0x7610, R4 ;  /* 0x000076100c048816 */ /* 0x000fe40000000004 */
[----:B------:R-:W-:Y:S02]  /*1670*/  @!P0 ISETP.LT.AND.EX P4, PT, R8, R3, PT, P4 ;  /* 0x000000030800820c */ /* 0x000fe40003f81340 */
[----:B------:R-:W-:Y:S02]  /*1680*/  @P0 SEL R7, R7, R4, !P6 ;  /* 0x0000000407070207 */ /* 0x000fe40007000000 */
[----:B0-----:R-:W-:-:S02]  /*1690*/  @!P0 SEL R2, R11, R2, P4 ;  /* 0x000000020b028207 */ /* 0x001fc40002000000 */
[C---:B------:R-:W-:Y:S02]  /*16a0*/  @!P0 SEL R3, R8.reuse, R3, P4 ;  /* 0x0000000308038207 */ /* 0x040fe40002000000 */
[----:B------:R-:W-:Y:S02]  /*16b0*/  @P0 PRMT R4, R7, 0x7610, R4 ;  /* 0x0000761007040816 */ /* 0x000fe40000000004 */
[----:B------:R-:W-:Y:S02]  /*16c0*/  @P0 SEL R2, R11, R2, !P6 ;  /* 0x000000020b020207 */ /* 0x000fe40007000000 */
[----:B------:R-:W-:-:S07]  /*16d0*/  @P0 SEL R3, R8, R3, !P6 ;  /* 0x0000000308030207 */ /* 0x000fce0007000000 */
.L_x_26:
[----:B------:R-:W-:Y:S05]  /*16e0*/  BSYNC.RECONVERGENT B1 ;  /* 0x0000000000017941 */ /* 0x000fea0003800200 */
.L_x_25:
[----:B----4-:R-:W-:Y:S01]  /*16f0*/  LOP3.LUT R7, R4, 0xff, RZ, 0xc0, !PT ;  /* 0x000000ff04077812 */ /* 0x010fe200078ec0ff */
[----:B------:R3:W4:Y:S01]  /*1700*/  SHFL.DOWN PT, R8, R3, 0x2, R6 ;  /* 0x0840000003087989 */ /* 0x00072200000e0006 */
[----:B------:R-:W-:Y:S01]  /*1710*/  ISETP.GT.AND P4, PT, R9, R6, PT ;  /* 0x000000060900720c */ /* 0x000fe20003f84270 */
[----:B------:R-:W-:Y:S02]  /*1720*/  BSSY.RECONVERGENT B1, `(.L_x_27) ;  /* 0x0000012000017945 */ /* 0x000fe40003800200 */
[----:B------:R3:W0:Y:S04]  /*1730*/  SHFL.DOWN PT, R9, R2, 0x2, R6 ;  /* 0x0840000002097989 */ /* 0x00062800000e0006 */
[----:B------:R3:W0:Y:S01]  /*1740*/  SHFL.DOWN PT, R7, R7, 0x2, R6 ;  /* 0x0840000007077989 */ /* 0x00062200000e0006 */
[----:B------:R-:W-:Y:S05]  /*1750*/  @P5 BRA `(.L_x_28) ;  /* 0x0000000000385947 */ /* 0x000fea0003800000 */
[----:B0-----:R-:W-:Y:S01]  /*1760*/  LOP3.LUT P0, RZ, R7, 0xff, RZ, 0xc0, !PT ;  /* 0x000000ff07ff7812 */ /* 0x001fe2000780c0ff */
[----:B--2---:R-:W-:Y:S01]  /*1770*/  IMAD.MOV.U32 R11, RZ, RZ, 0x1 ;  /* 0x00000001ff0b7424 */ /* 0x004fe200078e00ff */
[----:B------:R-:W-:-:S04]  /*1780*/  LOP3.LUT P5, R10, R4, 0xff, RZ, 0xc0, !PT ;  /* 0x000000ff040a7812 */ /* 0x000fc800078ac0ff */
[----:B------:R-:W-:-:S13]  /*1790*/  PLOP3.LUT P0, PT, P5, P0, PT, 0x2f, 0xf2 ;  /* 0x0000000000f2781c */ /* 0x000fda0002f00577 */
[----:B------:R-:W-:Y:S02]  /*17a0*/  @!P0 ISETP.LT.U32.AND P5, PT, R9, R2, PT ;  /* 0x000000020900820c */ /* 0x000fe40003fa1070 */
[----:B------:R-:W-:Y:S02]  /*17b0*/  @P0 ISETP.NE.AND P6, PT, R10, RZ, PT ;  /* 0x000000ff0a00020c */ /* 0x000fe40003fc5270 */
[----:B------:R-:W-:Y:S02]  /*17c0*/  @!P0 PRMT R4, R11, 0x7610, R4 ;  /* 0x000076100b048816 */ /* 0x000fe40000000004 */
[----:B----4-:R-:W-:Y:S02]  /*17d0*/  @!P0 ISETP.LT.AND.EX P5, PT, R8, R3, PT, P5 ;  /* 0x000000030800820c */ /* 0x010fe40003fa1350 */
[----:B------:R-:W-:Y:S02]  /*17e0*/  @P0 SEL R7, R7, R4, !P6 ;  /* 0x0000000407070207 */ /* 0x000fe40007000000 */
[----:B---3--:R-:W-:-:S02]  /*17f0*/  @!P0 SEL R2, R9, R2, P5 ;  /* 0x0000000209028207 */ /* 0x008fc40002800000 */
[C---:B------:R-:W-:Y:S02]  /*1800*/  @!P0 SEL R3, R8.reuse, R3, P5 ;  /* 0x0000000308038207 */ /* 0x040fe40002800000 */
[----:B------:R-:W-:Y:S02]  /*1810*/  @P0 PRMT R4, R7, 0x7610, R4 ;  /* 0x0000761007040816 */ /* 0x000fe40000000004 */
[----:B------:R-:W-:Y:S02]  /*1820*/  @P0 SEL R2, R9, R2, !P6 ;  /* 0x0000000209020207 */ /* 0x000fe40007000000 */
[----:B------:R-:W-:-:S07]  /*1830*/  @P0 SEL R3, R8, R3, !P6 ;  /* 0x0000000308030207 */ /* 0x000fce0007000000 */
.L_x_28:
[----:B------:R-:W-:Y:S05]  /*1840*/  BSYNC.RECONVERGENT B1 ;  /* 0x0000000000017941 */ /* 0x000fea0003800200 */
.L_x_27:
[----:B0-----:R-:W-:Y:S01]  /*1850*/  LOP3.LUT R7, R4, 0xff, RZ, 0xc0, !PT ;  /* 0x000000ff04077812 */ /* 0x001fe200078ec0ff */
[----:B------:R0:W0:Y:S01]  /*1860*/  SHFL.DOWN PT, R9, R2, 0x4, R6 ;  /* 0x0880000002097989 */ /* 0x00002200000e0006 */
[----:B------:R-:W-:Y:S03]  /*1870*/  BSSY.RECONVERGENT B1, `(.L_x_29) ;  /* 0x0000012000017945 */ /* 0x000fe60003800200 */
[----:B----4-:R4:W0:Y:S04]  /*1880*/  SHFL.DOWN PT, R8, R3, 0x4, R6 ;  /* 0x0880000003087989 */ /* 0x01082800000e0006 */
        /* <DEDUP_REMOVED lines=9> */
[----:B------:R-:W-:Y:S02]  /*1920*/  @!P0 ISETP.LT.AND.EX P3, PT, R8, R3, PT, P3 ;  /* 0x000000030800820c */ /* 0x000fe40003f61330 */
[----:B------:R-:W-:Y:S02]  /*1930*/  @P0 SEL R7, R7, R4, !P5 ;  /* 0x0000000407070207 */ /* 0x000fe40006800000 */
[----:B---3--:R-:W-:-:S02]  /*1940*/  @!P0 SEL R2, R9, R2, P3 ;  /* 0x0000000209028207 */ /* 0x008fc40001800000 */
[C---:B----4-:R-:W-:Y:S02]  /*1950*/  @!P0 SEL R3, R8.reuse, R3, P3 ;  /* 0x0000000308038207 */ /* 0x050fe40001800000 */
[----:B------:R-:W-:Y:S02]  /*1960*/  @P0 PRMT R4, R7, 0x7610, R4 ;  /* 0x0000761007040816 */ /* 0x000fe40000000004 */
[----:B------:R-:W-:Y:S02]  /*1970*/  @P0 SEL R2, R9, R2, !P5 ;  /* 0x0000000209020207 */ /* 0x000fe40006800000 */
[----:B------:R-:W-:-:S07]  /*1980*/  @P0 SEL R3, R8, R3, !P5 ;  /* 0x0000000308030207 */ /* 0x000fce0006800000 */
.L_x_30:
[----:B------:R-:W-:Y:S05]  /*1990*/  BSYNC.RECONVERGENT B1 ;  /* 0x0000000000017941 */ /* 0x000fea0003800200 */
.L_x_29:
[----:B0-----:R-:W-:Y:S01]  /*19a0*/  LOP3.LUT R7, R4, 0xff, RZ, 0xc0, !PT ;  /* 0x000000ff04077812 */ /* 0x001fe200078ec0ff */
[----:B------:R0:W0:Y:S01]  /*19b0*/  SHFL.DOWN PT, R9, R2, 0x8, R6 ;  /* 0x0900000002097989 */ /* 0x00002200000e0006 */
[----:B------:R-:W-:Y:S03]  /*19c0*/  BSSY.RECONVERGENT B1, `(.L_x_31) ;  /* 0x0000012000017945 */ /* 0x000fe60003800200 */
        /* <DEDUP_REMOVED lines=17> */
.L_x_32:
[----:B------:R-:W-:Y:S05]  /*1ae0*/  BSYNC.RECONVERGENT B1 ;  /* 0x0000000000017941 */ /* 0x000fea0003800200 */
.L_x_31:
[----:B0-----:R-:W-:Y:S01]  /*1af0*/  LOP3.LUT R7, R4, 0xff, RZ, 0xc0, !PT ;  /* 0x000000ff04077812 */ /* 0x001fe200078ec0ff */
[----:B------:R0:W0:Y:S01]  /*1b00*/  SHFL.DOWN PT, R9, R2, 0x10, R6 ;  /* 0x0a00000002097989 */ /* 0x00002200000e0006 */
[----:B------:R-:W-:Y:S03]  /*1b10*/  BSSY.RECONVERGENT B1, `(.L_x_33) ;  /* 0x0000012000017945 */ /* 0x000fe60003800200 */
[----:B------:R0:W0:Y:S04]  /*1b20*/  SHFL.DOWN PT, R8, R3, 0x10, R6 ;  /* 0x0a00000003087989 */ /* 0x00002800000e0006 */
[----:B------:R0:W0:Y:S01]  /*1b30*/  SHFL.DOWN PT, R7, R7, 0x10, R6 ;  /* 0x0a00000007077989 */ /* 0x00002200000e0006 */
[----:B------:R-:W-:Y:S05]  /*1b40*/  @P4 BRA `(.L_x_34) ;  /* 0x0000000000384947 */ /* 0x000fea0003800000 */
[----:B0-----:R-:W-:Y:S01]  /*1b50*/  LOP3.LUT P0, RZ, R7, 0xff, RZ, 0xc0, !PT ;  /* 0x000000ff07ff7812 */ /* 0x001fe2000780c0ff */
[----:B------:R-:W-:Y:S01]  /*1b60*/  IMAD.MOV.U32 R10, RZ, RZ, 0x1 ;  /* 0x00000001ff0a7424 */ /* 0x000fe200078e00ff */
[----:B---34-:R-:W-:-:S04]  /*1b70*/  LOP3.LUT P2, R6, R4, 0xff, RZ, 0xc0, !PT ;  /* 0x000000ff04067812 */ /* 0x018fc8000784c0ff */
        /* <DEDUP_REMOVED lines=11> */
.L_x_34:
[----:B------:R-:W-:Y:S05]  /*1c30*/  BSYNC.RECONVERGENT B1 ;  /* 0x0000000000017941 */ /* 0x000fea0003800200 */
.L_x_33:
[----:B------:R-:W-:Y:S04]  /*1c40*/  BSSY.RECONVERGENT B1, `(.L_x_35) ;  /* 0x000000a000017945 */ /* 0x000fe80003800200 */
[----:B------:R-:W-:Y:S05]  /*1c50*/  @P1 BRA `(.L_x_36) ;  /* 0x0000000000201947 */ /* 0x000fea0003800000 */
[----:B0-----:R-:W0:Y:S01]  /*1c60*/  S2R R8, SR_CgaCtaId ;  /* 0x0000000000087919 */ /* 0x001e220000008800 */
[----:B------:R-:W-:Y:S02]  /*1c70*/  MOV R7, 0x400 ;  /* 0x0000040000077802 */ /* 0x000fe40000000f00 */
[----:B---34-:R-:W-:-:S04]  /*1c80*/  SHF.R.U32.HI R6, RZ, 0x1, R5 ;  /* 0x00000001ff067819 */ /* 0x018fc80000011605 */
[----:B------:R-:W-:Y:S02]  /*1c90*/  LOP3.LUT R6, R6, 0x1f0, RZ, 0xc0, !PT ;  /* 0x000001f006067812 */ /* 0x000fe400078ec0ff */
[----:B0-----:R-:W-:-:S05]  /*1ca0*/  LEA R7, R8, R7, 0x18 ;  /* 0x0000000708077211 */ /* 0x001fca00078ec0ff */
[----:B------:R-:W-:-:S05]  /*1cb0*/  IMAD.IADD R7, R6, 0x1, R7 ;  /* 0x0000000106077824 */ /* 0x000fca00078e0207 */
[----:B------:R0:W-:Y:S04]  /*1cc0*/  STS.64 [R7+0x10], R2 ;  /* 0x0000100207007388 */ /* 0x0001e80000000a00 */
[----:B------:R0:W-:Y:S02]  /*1cd0*/  STS.U8 [R7+0x8], R4 ;  /* 0x0000080407007388 */ /* 0x0001e40000000000 */
.L_x_36:
[----:B------:R-:W-:Y:S05]  /*1ce0*/  BSYNC.RECONVERGENT B1 ;  /* 0x0000000000017941 */ /* 0x000fea0003800200 */
.L_x_35:
[----:B------:R-:W-:Y:S01]  /*1cf0*/  BAR.SYNC.DEFER_BLOCKING 0x0 ;  /* 0x0000000000007b1d */ /* 0x000fe20000010000 */
[----:B------:R-:W-:-:S13]  /*1d00*/  ISETP.NE.AND P1, PT, R5, RZ, PT ;  /* 0x000000ff0500720c */ /* 0x000fda0003f25270 */
[----:B------:R-:W-:Y:S05]  /*1d10*/  @P1 BRA `(.L_x_24) ;  /* 0x0000002000541947 */ /* 0x000fea0003800000 */
[----:B------:R-:W-:Y:S02]  /*1d20*/  UISETP.GE.AND UP0, UPT, UR4, 0x21, UPT ;  /* 0x000000210400788c */ /* 0x000fe4000bf06270 */
[----:B------:R-:W-:Y:S02]  /*1d30*/  UISETP.GE.AND UP1, UPT, UR4, 0x41, UPT ;  /* 0x000000410400788c */ /* 0x000fe4000bf26270 */
[----:B------:R-:W-:Y:S02]  /*1d40*/  UISETP.GE.AND UP2, UPT, UR4, 0x61, UPT ;  /* 0x000000610400788c */ /* 0x000fe4000bf46270 */
[----:B------:R-:W-:Y:S02]  /*1d50*/  UISETP.GE.AND UP3, UPT, UR4, 0x81, UPT ;  /* 0x000000810400788c */ /* 0x000fe4000bf66270 */
[----:B------:R-:W-:Y:S02]  /*1d60*/  UISETP.GE.AND UP4, UPT, UR4, 0xa1, UPT ;  /* 0x000000a10400788c */ /* 0x000fe4000bf86270 */
[----:B------:R-:W-:-:S02]  /*1d70*/  UISETP.GE.AND UP5, UPT, UR4, 0xc1, UPT ;  /* 0x000000c10400788c */ /* 0x000fc4000bfa6270 */
[----:B------:R-:W-:Y:S01]  /*1d80*/  UISETP.GE.AND UP6, UPT, UR4, 0xe1, UPT ;  /* 0x000000e10400788c */ /* 0x000fe2000bfc6270 */
[----:B------:R-:W-:Y:S10]  /*1d90*/  BRA.U !UP0, `(.L_x_37) ;  /* 0x00000001083c7547 */ /* 0x000ff4000b800000 */
[----:B------:R-:W5:Y:S01]  /*1da0*/  S2UR UR6, SR_CgaCtaId ;  /* 0x00000000000679c3 */ /* 0x000f620000008800 */
[----:B------:R-:W-:Y:S01]  /*1db0*/  UMOV UR5, 0x400 ;  /* 0x0000040000057882 */ /* 0x000fe20000000000 */
[----:B------:R-:W-:Y:S01]  /*1dc0*/  LOP3.LUT P3, RZ, R4, 0xff, RZ, 0xc0, !PT ;  /* 0x000000ff04ff7812 */ /* 0x000fe2000786c0ff */
[----:B-----5:R-:W-:-:S09]  /*1dd0*/  ULEA UR5, UR6, UR5, 0x18 ;  /* 0x0000000506057291 */ /* 0x020fd2000f8ec0ff */
[----:B------:R-:W5:Y:S04]  /*1de0*/  LDS.U8 R5, [UR5+0x18] ;  /* 0x00001805ff057984 */ /* 0x000f680008000000 */
[----:B0--34-:R-:W0:Y:S01]  /*1df0*/  LDS.64 R6, [UR5+0x20] ;  /* 0x00002005ff067984 */ /* 0x019e220008000a00 */
[----:B-----5:R-:W-:Y:S02]  /*1e00*/  ISETP.NE.AND P2, PT, R5, RZ, PT ;  /* 0x000000ff0500720c */ /* 0x020fe40003f45270 */
[----:B0-----:R-:W-:Y:S02]  /*1e10*/  ISETP.LT.U32.AND P0, PT, R6, R2, PT ;  /* 0x000000020600720c */ /* 0x001fe40003f01070 */
[----:B------:R-:W-:Y:S02]  /*1e20*/  @P3 SEL R5, R4, 0x1, !P2 ;  /* 0x0000000104053807 */ /* 0x000fe40005000000 */
[----:B------:R-:W-:-:S02]  /*1e30*/  ISETP.LT.AND.EX P0, PT, R7, R3, PT, P0 ;  /* 0x000000030700720c */ /* 0x000fc40003f01300 */
[----:B------:R-:W-:-:S05]  /*1e40*/  PRMT R4, R5, 0x7610, R4 ;  /* 0x0000761005047816 */ /* 0x000fca0000000004 */
[C---:B------:R-:W-:Y:S02]  /*1e50*/  @P2 SEL R2, R6.reuse, R2, P0 ;  /* 0x0000000206022207 */ /* 0x040fe40000000000 */
[C---:B------:R-:W-:Y:S02]  /*1e60*/  @P2 SEL R3, R7.reuse, R3, P0 ;  /* 0x0000000307032207 */ /* 0x040fe40000000000 */
[----:B------:R-:W-:Y:S02]  /*1e70*/  SEL R2, R6, R2, !P3 ;  /* 0x0000000206027207 */ /* 0x000fe40005800000 */
[----:B------:R-:W-:-:S07]  /*1e80*/  SEL R3, R7, R3, !P3 ;  /* 0x0000000307037207 */ /* 0x000fce0005800000 */
.L_x_37:
[----:B------:R-:W-:Y:S05]  /*1e90*/  BRA.U !UP1, `(.L_x_38) ;  /* 0x00000001093c7547 */ /* 0x000fea000b800000 */
        /* <DEDUP_REMOVED lines=15> */
.L_x_38:
        /* <DEDUP_REMOVED lines=16> */
.L_x_39:
        /* <DEDUP_REMOVED lines=16> */
.L_x_40:
        /* <DEDUP_REMOVED lines=16> */
.L_x_41:
        /* <DEDUP_REMOVED lines=16> */
.L_x_42:
        /* <DEDUP_REMOVED lines=15> */
[----:B------:R-:W-:Y:S01]  /*2480*/  SEL R3, R7, R3, !P3 ;  /* 0x0000000307037207 */ /* 0x000fe20005800000 */
[----:B------:R-:W-:Y:S06]  /*2490*/  BRA `(.L_x_24) ;  /* 0x0000001800747947 */ /* 0x000fec0003800000 */
.L_x_2:
[----:B------:R-:W0:Y:S01]  /*24a0*/  S2R R5, SR_TID.X ;  /* 0x0000000000057919 */ /* 0x000e220000002100 */
[----:B------:R-:W0:Y:S02]  /*24b0*/  LDC.64 R6, c[0x0][0x380] ;  /* 0x0000e000ff067b82 */ /* 0x000e240000000a00 */
[----:B0-----:R-:W-:-:S05]  /*24c0*/  IMAD.WIDE.U32 R6, R5, 0x10, R6 ;  /* 0x0000001005067825 */ /* 0x001fca00078e0006 */
[----:B------:R-:W2:Y:S04]  /*24d0*/  LDG.E.U16.CONSTANT R16, desc[UR8][R6.64] ;  /* 0x0000000806107981 */ /* 0x000ea8000c1e9500 */
[----:B------:R-:W3:Y:S04]  /*24e0*/  LDG.E.64.CONSTANT R12, desc[UR8][R6.64+0x8] ;  /* 0x00000808060c7981 */ /* 0x000ee8000c1e9b00 */
[----:B------:R-:W3:Y:S04]  /*24f0*/  LDG.E.64.CONSTANT R10, desc[UR8][R6.64+0x1008] ;  /* 0x00100808060a7981 */ /* 0x000ee8000c1e9b00 */
[----:B------:R-:W4:Y:S04]  /*2500*/  LDG.E.U16.CONSTANT R4, desc[UR8][R6.64+0x1000] ;  /* 0x0010000806047981 */ /* 0x000f28000c1e9500 */
[----:B------:R-:W5:Y:S04]  /*2510*/  LDG.E.U16.CONSTANT R14, desc[UR8][R6.64+0x2000] ;  /* 0x00200008060e7981 */ /* 0x000f68000c1e9500 */
[----:B------:R-:W5:Y:S04]  /*2520*/  LDG.E.64.CONSTANT R8, desc[UR8][R6.64+0x2008] ;  /* 0x0020080806087981 */ /* 0x000f68000c1e9b00 */
[----:B------:R-:W5:Y:S04]  /*2530*/  LDG.E.U16.CONSTANT R15, desc[UR8][R6.64+0x3000] ;  /* 0x00300008060f7981 */ /* 0x000f68000c1e9500 */
[----:B------:R-:W5:Y:S01]  /*2540*/  LDG.E.64.CONSTANT R2, desc[UR8][R6.64+0x3008] ;  /* 0x0030080806027981 */ /* 0x000f62000c1e9b00 */
[----:B------:R-:W-:Y:S01]  /*2550*/  UISETP.GE.U32.AND UP0, UPT, UR4, 0x800, UPT ;  /* 0x000008000400788c */ /* 0x000fe2000bf06070 */
[----:B--2---:R-:W-:-:S02]  /*2560*/  LOP3.LUT P1, RZ, R16, 0xff, RZ, 0xc0, !PT ;  /* 0x000000ff10ff7812 */ /* 0x004fc4000782c0ff */
[----:B---3--:R-:W-:-:S04]  /*2570*/  ISETP.LT.U32.AND P0, PT, R10, R12, PT ;  /* 0x0000000c0a00720c */ /* 0x008fc80003f01070 */
[CC--:B------:R-:W-:Y:S02]  /*2580*/  ISETP.LT.AND.EX P0, PT, R11.reuse, R13.reuse, PT, P0 ;  /* 0x0000000d0b00720c */ /* 0x0c0fe40003f01300 */
[----:B----4-:R-:W-:Y:S02]  /*2590*/  LOP3.LUT P2, RZ, R4, 0xff, RZ, 0xc0, !PT ;  /* 0x000000ff04ff7812 */ /* 0x010fe4000784c0ff */
[----:B------:R-:W-:Y:S02]  /*25a0*/  SEL R17, R10, R12, P0 ;  /* 0x0000000c0a117207 */ /* 0x000fe40000000000 */
[----:B------:R-:W-:Y:S02]  /*25b0*/  SEL R19, R11, R13, P0 ;  /* 0x0000000d0b137207 */ /* 0x000fe40000000000 */
[----:B------:R-:W-:Y:S02]  /*25c0*/  @P1 SEL R4, R16, 0x1, !P2 ;  /* 0x0000000110041807 */ /* 0x000fe40005000000 */
[----:B------:R-:W-:-:S02]  /*25d0*/  SEL R17, R12, R17, !P2 ;  /* 0x000000110c117207 */ /* 0x000fc40005000000 */
[----:B------:R-:W-:Y:S02]  /*25e0*/  SEL R19, R13, R19, !P2 ;  /* 0x000000130d137207 */ /* 0x000fe40005000000 */
[----:B-----5:R-:W-:Y:S02]  /*25f0*/  LOP3.LUT P3, RZ, R14, 0xff, RZ, 0xc0, !PT ;  /* 0x000000ff0eff7812 */ /* 0x020fe4000786c0ff */
[----:B------:R-:W-:Y:S02]  /*2600*/  LOP3.LUT P2, RZ, R4, 0xff, RZ, 0xc0, !PT ;  /* 0x000000ff04ff7812 */ /* 0x000fe4000784c0ff */
[----:B------:R-:W-:Y:S02]  /*2610*/  SEL R13, R10, R17, !P1 ;  /* 0x000000110a0d7207 */ /* 0x000fe40004800000 */
[----:B------:R-:W-:Y:S02]  /*2620*/  SEL R17, R11, R19, !P1 ;  /* 0x000000130b117207 */ /* 0x000fe40004800000 */
[----:B------:R-:W-:-:S02]  /*2630*/  ISETP.LT.U32.AND P0, PT, R8, R13, PT ;  /* 0x0000000d0800720c */ /* 0x000fc40003f01070 */
[----:B------:R-:W-:Y:S02]  /*2640*/  LOP3.LUT P4, RZ, R15, 0xff, RZ, 0xc0, !PT ;  /* 0x000000ff0fff7812 */ /* 0x000fe4000788c0ff */
[----:B------:R-:W-:-:S03]  /*2650*/  ISETP.LT.AND.EX P0, PT, R9, R17, PT, P0 ;  /* 0x000000110900720c */ /* 0x000fc60003f01300 */
[----:B------:R-:W-:Y:S02]  /*2660*/  @P2 SEL R14, R4, 0x1, !P3 ;  /* 0x00000001040e2807 */ /* 0x000fe40005800000 */
[C---:B------:R-:W-:Y:S02]  /*2670*/  @P3 SEL R13, R8.reuse, R13, P0 ;  /* 0x0000000d080d3207 */ /* 0x040fe40000000000 */
[C---:B------:R-:W-:Y:S02]  /*2680*/  @P3 SEL R17, R9.reuse, R17, P0 ;  /* 0x0000001109113207 */ /* 0x040fe40000000000 */
[----:B------:R-:W-:Y:S02]  /*2690*/  SEL R11, R8, R13, !P2 ;  /* 0x0000000d080b7207 */ /* 0x000fe40005000000 */
[----:B------:R-:W-:Y:S02]  /*26a0*/  LOP3.LUT P1, RZ, R14, 0xff, RZ, 0xc0, !PT ;  /* 0x000000ff0eff7812 */ /* 0x000fe4000782c0ff */
[----:B------:R-:W-:-:S02]  /*26b0*/  SEL R9, R9, R17, !P2 ;  /* 0x0000001109097207 */ /* 0x000fc40005000000 */
[----:B------:R-:W-:-:S04]  /*26c0*/  ISETP.LT.U32.AND P0, PT, R2, R11, PT ;  /* 0x0000000b0200720c */ /* 0x000fc80003f01070 */
[----:B------:R-:W-:-:S04]  /*26d0*/  ISETP.LT.AND.EX P0, PT, R3, R9, PT, P0 ;  /* 0x000000090300720c */ /* 0x000fc80003f01300 */
[C---:B------:R-:W-:Y:S02]  /*26e0*/  @P4 SEL R9, R3.reuse, R9, P0 ;  /* 0x0000000903094207 */ /* 0x040fe40000000000 */
[----:B------:R-:W-:Y:S02]  /*26f0*/  @P4 SEL R11, R2, R11, P0 ;  /* 0x0000000b020b4207 */ /* 0x000fe40000000000 */
[----:B------:R-:W-:Y:S02]  /*2700*/  @P1 SEL R15, R14, 0x1, !P4 ;  /* 0x000000010e0f1807 */ /* 0x000fe40006000000 */
[----:B------:R-:W-:Y:S01]  /*2710*/  SEL R3, R3, R9, !P1 ;  /* 0x0000000903037207 */ /* 0x000fe20004800000 */
[----:B------:R-:W-:Y:S01]  /*2720*/  IMAD.MOV.U32 R9, RZ, RZ, 0x400 ;  /* 0x00000400ff097424 */ /* 0x000fe200078e00ff */
[----:B------:R-:W-:Y:S02]  /*2730*/  SEL R2, R2, R11, !P1 ;  /* 0x0000000b02027207 */ /* 0x000fe40004800000 */
[----:B------:R-:W-:Y:S01]  /*2740*/  PRMT R4, R15, 0x7610, R4 ;  /* 0x000076100f047816 */ /* 0x000fe20000000004 */
[----:B------:R-:W-:Y:S06]  /*2750*/  BRA.U !UP0, `(.L_x_43) ;  /* 0x0000000108e47547 */ /* 0x000fec000b800000 */
[----:B------:R-:W-:Y:S01]  /*2760*/  IMAD.MOV.U32 R9, RZ, RZ, 0x400 ;  /* 0x00000400ff097424 */ /* 0x000fe200078e00ff */
[----:B------:R-:W0:Y:S01]  /*2770*/  LDCU UR5, c[0x0][0x390] ;  /* 0x00007200ff0577ac */ /* 0x000e220008000800 */
[----:B------:R-:W-:-:S12]  /*2780*/  UIADD3 UR6, UPT, UPT, UR4, -0x400, URZ ;  /* 0xfffffc0004067890 */ /* 0x000fd8000fffe0ff */
.L_x_45:
[----:B------:R-:W-:-:S05]  /*2790*/  IMAD.WIDE R20, R9, 0x10, R6 ;  /* 0x0000001009147825 */ /* 0x000fca00078e0206 */
[----:B------:R-:W2:Y:S04]  /*27a0*/  LDG.E.U16.CONSTANT R19, desc[UR8][R20.64] ;  /* 0x0000000814137981 */ /* 0x000ea8000c1e9500 */
[----:B------:R-:W3:Y:S04]  /*27b0*/  LDG.E.64.CONSTANT R10, desc[UR8][R20.64+0x8] ;  /* 0x00000808140a7981 */ /* 0x000ee8000c1e9b00 */
[----:B------:R-:W4:Y:S04]  /*27c0*/  LDG.E.U16.CONSTANT R22, desc[UR8][R20.64+0x1000] ;  /* 0x0010000814167981 */ /* 0x000f28000c1e9500 */
[----:B------:R-:W5:Y:S04]  /*27d0*/  LDG.E.64.CONSTANT R12, desc[UR8][R20.64+0x1008] ;  /* 0x00100808140c7981 */ /* 0x000f68000c1e9b00 */
[----:B------:R-:W5:Y:S04]  /*27e0*/  LDG.E.U16.CONSTANT R8, desc[UR8][R20.64+0x2000] ;  /* 0x0020000814087981 */ /* 0x000f68000c1e9500 */
[----:B------:R-:W5:Y:S04]  /*27f0*/  LDG.E.64.CONSTANT R14, desc[UR8][R20.64+0x2008] ;  /* 0x00200808140e7981 */ /* 0x000f68000c1e9b00 */
[----:B------:R-:W5:Y:S04]  /*2800*/  LDG.E.U16.CONSTANT R18, desc[UR8][R20.64+0x3000] ;  /* 0x0030000814127981 */ /* 0x000f68000c1e9500 */
[----:B------:R-:W5:Y:S01]  /*2810*/  LDG.E.64.CONSTANT R16, desc[UR8][R20.64+0x3008] ;  /* 0x0030080814107981 */ /* 0x000f62000c1e9b00 */
[----:B------:R-:W-:Y:S01]  /*2820*/  LOP3.LUT P2, RZ, R4, 0xff, RZ, 0xc0, !PT ;  /* 0x000000ff04ff7812 */ /* 0x000fe2000784c0ff */
[----:B------:R-:W-:Y:S01]  /*2830*/  IMAD.MOV.U32 R23, RZ, RZ, R3 ;  /* 0x000000ffff177224 */ /* 0x000fe200078e0003 */
[----:B0-----:R-:W-:Y:S01]  /*2840*/  UMOV UR4, UR5 ;  /* 0x0000000500047c82 */ /* 0x001fe20008000000 */
[----:B--2---:R-:W-:-:S02]  /*2850*/  LOP3.LUT P1, RZ, R19, 0xff, RZ, 0xc0, !PT ;  /* 0x000000ff13ff7812 */ /* 0x004fc4000782c0ff */
[----:B---3--:R-:W-:-:S08]  /*2860*/  ISETP.LT.U32.AND P0, PT, R10, R2, PT ;  /* 0x000000020a00720c */ /* 0x008fd00003f01070 */
        /* <DEDUP_REMOVED lines=8> */
[----:B-----5:R-:W-:Y:S02]  /*28f0*/  ISETP.LT.U32.AND P0, PT, R12, R3, PT ;  /* 0x000000030c00720c */ /* 0x020fe40003f01070 */
        /* <DEDUP_REMOVED lines=9> */
[----:B------:R-:W-:Y:S02]  /*2990*/  IADD3 R2, PT, PT, -R9, UR4, RZ ;  /* 0x0000000409027c10 */ /* 0x000fe4000fffe1ff */
[C---:B------:R-:W-:Y:S02]  /*29a0*/  ISETP.LT.AND.EX P0, PT, R15.reuse, R13, PT, P0 ;  /* 0x0000000d0f00720c */ /* 0x040fe40003f01300 */
[----:B------:R-:W-:Y:S02]  /*29b0*/  @P1 SEL R8, R22, 0x1, !P2 ;  /* 0x0000000116081807 */ /* 0x000fe40005000000 */
[----:B------:R-:W-:Y:S02]  /*29c0*/  @P2 SEL R3, R14, R3, P0 ;  /* 0x000000030e032207 */ /* 0x000fe40000000000 */
[----:B------:R-:W-:Y:S02]  /*29d0*/  @P2 SEL R13, R15, R13, P0 ;  /* 0x0000000d0f0d2207 */ /* 0x000fe40000000000 */
[----:B------:R-:W-:-:S02]  /*29e0*/  LOP3.LUT P3, RZ, R18, 0xff, RZ, 0xc0, !PT ;  /* 0x000000ff12ff7812 */ /* 0x000fc4000786c0ff */
[----:B------:R-:W-:Y:S02]  /*29f0*/  SEL R3, R14, R3, !P1 ;  /* 0x000000030e037207 */ /* 0x000fe40004800000 */
[----:B------:R-:W-:Y:S02]  /*2a00*/  LOP3.LUT P2, RZ, R8, 0xff, RZ, 0xc0, !PT ;  /* 0x000000ff08ff7812 */ /* 0x000fe4000784c0ff */
[----:B------:R-:W-:Y:S02]  /*2a10*/  SEL R15, R15, R13, !P1 ;  /* 0x0000000d0f0f7207 */ /* 0x000fe40004800000 */
[----:B------:R-:W-:Y:S02]  /*2a20*/  ISETP.GE.AND P1, PT, R2, 0x400, PT ;  /* 0x000004000200780c */ /* 0x000fe40003f26270 */
        /* <DEDUP_REMOVED lines=9> */
[----:B------:R-:W-:-:S05]  /*2ac0*/  VIADD R9, R9, 0x400 ;  /* 0x0000040009097836 */ /* 0x000fca0000000000 */
[----:B------:R-:W-:-:S13]  /*2ad0*/  ISETP.GT.AND P0, PT, R9, UR6, PT ;  /* 0x0000000609007c0c */ /* 0x000fda000bf04270 */
[----:B------:R-:W-:Y:S05]  /*2ae0*/  @!P0 BRA `(.L_x_45) ;  /* 0xfffffffc00288947 */ /* 0x000fea000383ffff */
.L_x_43:
[----:B------:R-:W-:-:S13]  /*2af0*/  ISETP.GE.AND P0, PT, R9, UR4, PT ;  /* 0x0000000409007c0c */ /* 0x000fda000bf06270 */
[----:B------:R-:W-:Y:S05]  /*2b00*/  @P0 BRA `(.L_x_44) ;  /* 0x00000004009c0947 */ /* 0x000fea0003800000 */
[----:B------:R-:W-:Y:S01]  /*2b10*/  IADD3 R19, PT, PT, -R9, UR4, RZ ;  /* 0x0000000409137c10 */ /* 0x000fe2000fffe1ff */
[----:B------:R-:W-:Y:S03]  /*2b20*/  BSSY.RECONVERGENT B1, `(.L_x_44) ;  /* 0x0000065000017945 */ /* 0x000fe60003800200 */
[----:B------:R-:W-:-:S13]  /*2b30*/  ISETP.GE.AND P0, PT, R5, R19, PT ;  /* 0x000000130500720c */ /* 0x000fda0003f06270 */
[----:B------:R-:W-:Y:S05]  /*2b40*/  @P0 BRA `(.L_x_46) ;  /* 0x0000000400880947 */ /* 0x000fea0003800000 */
[----:B------:R-:W-:Y:S01]  /*2b50*/  LOP3.LUT R6, RZ, R5, RZ, 0x33, !PT ;  /* 0x00000005ff067212 */ /* 0x000fe200078e33ff */
[----:B------:R-:W-:Y:S01]  /*2b60*/  BSSY.RECONVERGENT B2, `(.L_x_47) ;  /* 0x000001f000027945 */ /* 0x000fe20003800200 */
[----:B------:R-:W-:Y:S02]  /*2b70*/  IMAD.MOV.U32 R18, RZ, RZ, R5 ;  /* 0x000000ffff127224 */ /* 0x000fe400078e0005 */
[----:B------:R-:W-:-:S04]  /*2b80*/  IADD3 R8, PT, PT, -R9, UR4, R6 ;  /* 0x0000000409087c10 */ /* 0x000fc8000fffe106 */
[C---:B------:R-:W-:Y:S02]  /*2b90*/  LOP3.LUT R6, R8.reuse, 0x300, RZ, 0xc0, !PT ;  /* 0x0000030008067812 */ /* 0x040fe400078ec0ff */
[----:B------:R-:W-:Y:S02]  /*2ba0*/  ISETP.GE.U32.AND P2, PT, R8, 0x300, PT ;  /* 0x000003000800780c */ /* 0x000fe40003f46070 */
[----:B------:R-:W-:-:S13]  /*2bb0*/  ISETP.NE.AND P0, PT, R6, 0x300, PT ;  /* 0x000003000600780c */ /* 0x000fda0003f05270 */
[----:B------:R-:W-:Y:S05]  /*2bc0*/  @!P0 BRA `(.L_x_48) ;  /* 0x0000000000608947 */ /* 0x000fea0003800000 */
[----:B------:R-:W0:Y:S01]  /*2bd0*/  LDC.64 R6, c[0x0][0x380] ;  /* 0x0000e000ff067b82 */ /* 0x000e220000000a00 */
[----:B------:R-:W-:Y:S01]  /*2be0*/  LEA.HI R8, R8, 0x1, RZ, 0x18 ;  /* 0x0000000108087811 */ /* 0x000fe200078fc0ff */
[----:B------:R-:W-:Y:S02]  /*2bf0*/  IMAD.IADD R15, R5, 0x1, R9 ;  /* 0x00000001050f7824 */ /* 0x000fe400078e0209 */
[----:B------:R-:W-:Y:S01]  /*2c00*/  IMAD.MOV.U32 R18, RZ, RZ, R5 ;  /* 0x000000ffff127224 */ /* 0x000fe200078e0005 */
[----:B------:R-:W-:-:S05]  /*2c10*/  LOP3.LUT R8, R8, 0x3, RZ, 0xc0, !PT ;  /* 0x0000000308087812 */ /* 0x000fca00078ec0ff */
[----:B------:R-:W-:-:S07]  /*2c20*/  IMAD.MOV R8, RZ, RZ, -R8 ;  /* 0x000000ffff087224 */ /* 0x000fce00078e0a08 */
.L_x_49:
[----:B0-----:R-:W-:-:S05]  /*2c30*/  IMAD.WIDE.U32 R10, R15, 0x10, R6 ;  /* 0x000000100f0a7825 */ /* 0x001fca00078e0006 */
[----:B------:R-:W2:Y:S04]  /*2c40*/  LDG.E.U16.CONSTANT R14, desc[UR8][R10.64] ;  /* 0x000000080a0e7981 */ /* 0x000ea8000c1e9500 */
[----:B------:R-:W3:Y:S01]  /*2c50*/  LDG.E.64.CONSTANT R12, desc[UR8][R10.64+0x8] ;  /* 0x000008080a0c7981 */ /* 0x000ee2000c1e9b00 */
[----:B------:R-:W-:Y:S01]  /*2c60*/  VIADD R8, R8, 0x1 ;  /* 0x0000000108087836 */ /* 0x000fe20000000000 */
[----:B------:R-:W-:Y:S01]  /*2c70*/  LOP3.LUT P3, RZ, R4, 0xff, RZ, 0xc0, !PT ;  /* 0x000000ff04ff7812 */ /* 0x000fe2000786c0ff */
[----:B------:R-:W-:Y:S02]  /*2c80*/  VIADD R18, R18, 0x100 ;  /* 0x0000010012127836 */ /* 0x000fe40000000000 */
[----:B------:R-:W-:Y:S01]  /*2c90*/  VIADD R15, R15, 0x100 ;  /* 0x000001000f0f7836 */ /* 0x000fe20000000000 */
[----:B--2---:R-:W-:-:S02]  /*2ca0*/  LOP3.LUT P1, RZ, R14, 0xff, RZ, 0xc0, !PT ;  /* 0x000000ff0eff7812 */ /* 0x004fc4000782c0ff */
[----:B---3--:R-:W-:-:S07]  /*2cb0*/  ISETP.LT.U32.AND P0, PT, R12, R2, PT ;  /* 0x000000020c00720c */ /* 0x008fce0003f01070 */
[----:B------:R-:W-:Y:S02]  /*2cc0*/  @P3 SEL R14, R4, 0x1, !P1 ;  /* 0x00000001040e3807 */ /* 0x000fe40004800000 */
[CC--:B------:R-:W-:Y:S02]  /*2cd0*/  ISETP.LT.AND.EX P0, PT, R13.reuse, R3.reuse, PT, P0 ;  /* 0x000000030d00720c */ /* 0x0c0fe40003f01300 */
[----:B------:R-:W-:Y:S02]  /*2ce0*/  PRMT R4, R14, 0x7610, R4 ;  /* 0x000076100e047816 */ /* 0x000fe40000000004 */
[----:B------:R-:W-:Y:S02]  /*2cf0*/  @P1 SEL R2, R12, R2, P0 ;  /* 0x000000020c021207 */ /* 0x000fe40000000000 */
[----:B------:R-:W-:Y:S02]  /*2d00*/  @P1 SEL R3, R13, R3, P0 ;  /* 0x000000030d031207 */ /* 0x000fe40000000000 */
[----:B------:R-:W-:-:S02]  /*2d10*/  ISETP.NE.AND P0, PT, R8, RZ, PT ;  /* 0x000000ff0800720c */ /* 0x000fc40003f05270 */
[----:B------:R-:W-:Y:S02]  /*2d20*/  SEL R2, R12, R2, !P3 ;  /* 0x000000020c027207 */ /* 0x000fe40005800000 */
[----:B------:R-:W-:-:S09]  /*2d30*/  SEL R3, R13, R3, !P3 ;  /* 0x000000030d037207 */ /* 0x000fd20005800000 */
[----:B------:R-:W-:Y:S05]  /*2d40*/  @P0 BRA `(.L_x_49) ;  /* 0xfffffffc00b80947 */ /* 0x000fea000383ffff */
.L_x_48:
[----:B------:R-:W-:Y:S05]  /*2d50*/  BSYNC.RECONVERGENT B2 ;  /* 0x0000000000027941 */ /* 0x000fea0003800200 */
.L_x_47:
[----:B------:R-:W-:Y:S05]  /*2d60*/  @!P2 BRA `(.L_x_46) ;  /* 0x000000040000a947 */ /* 0x000fea0003800000 */
[----:B------:R-:W0:Y:S01]  /*2d70*/  LDCU.64 UR6, c[0x0][0x380] ;  /* 0x00007000ff0677ac */ /* 0x000e220008000a00 */
[----:B------:R-:W2:Y:S01]  /*2d80*/  LDC.64 R6, c[0x0][0x380] ;  /* 0x0000e000ff067b82 */ /* 0x000ea20000000a00 */
[C---:B------:R-:W-:Y:S01]  /*2d90*/  IADD3 R13, P0, PT, R18.reuse, R9, RZ ;  /* 0x00000009120d7210 */ /* 0x040fe20007f1e0ff */
[----:B------:R-:W-:-:S04]  /*2da0*/  IMAD.IADD R21, R18, 0x1, R9 ;  /* 0x0000000112157824 */ /* 0x000fc800078e0209 */
[----:B------:R-:W-:Y:S01]  /*2db0*/  IMAD.X R8, RZ, RZ, RZ, P0 ;  /* 0x000000ffff087224 */ /* 0x000fe200000e06ff */
[----:B0-----:R-:W-:-:S04]  /*2dc0*/  LEA R10, P1, R13, UR6, 0x4 ;  /* 0x000000060d0a7c11 */ /* 0x001fc8000f8220ff */
[----:B------:R-:W-:Y:S02]  /*2dd0*/  IADD3 R10, P0, PT, R10, 0x3008, RZ ;  /* 0x000030080a0a7810 */ /* 0x000fe40007f1e0ff */
[----:B------:R-:W-:-:S05]  /*2de0*/  LEA.HI.X R13, R13, UR7, R8, 0x4, P1 ;  /* 0x000000070d0d7c11 */ /* 0x000fca00088f2408 */
[----:B------:R-:W-:-:S07]  /*2df0*/  IMAD.X R13, RZ, RZ, R13, P0 ;  /* 0x000000ffff0d7224 */ /* 0x000fce00000e060d */
.L_x_50:
[----:B--2---:R-:W-:-:S05]  /*2e00*/  IMAD.WIDE.U32 R8, R21, 0x10, R6 ;  /* 0x0000001015087825 */ /* 0x004fca00078e0006 */
[----:B------:R-:W2:Y:S04]  /*2e10*/  LDG.E.U16.CONSTANT R23, desc[UR8][R8.64] ;  /* 0x0000000808177981 */ /* 0x000ea8000c1e9500 */
[----:B------:R0:W3:Y:S02]  /*2e20*/  LDG.E.64.CONSTANT R14, desc[UR8][R8.64+0x8] ;  /* 0x00000808080e7981 */ /* 0x0000e4000c1e9b00 */
[----:B0-----:R-:W-:Y:S02]  /*2e30*/  IMAD.MOV.U32 R8, RZ, RZ, R10 ;  /* 0x000000ffff087224 */ /* 0x001fe400078e000a */
[----:B------:R-:W-:-:S05]  /*2e40*/  IMAD.MOV.U32 R9, RZ, RZ, R13 ;  /* 0x000000ffff097224 */ /* 0x000fca00078e000d */
[----:B------:R-:W4:Y:S04]  /*2e50*/  LDG.E.U16.CONSTANT R24, desc[UR8][R8.64+-0x2008] ;  /* 0xffdff80808187981 */ /* 0x000f28000c1e9500 */
[----:B------:R-:W5:Y:S04]  /*2e60*/  LDG.E.64.CONSTANT R12, desc[UR8][R8.64+-0x2000] ;  /* 0xffe00008080c7981 */ /* 0x000f68000c1e9b00 */
[----:B------:R-:W5:Y:S04]  /*2e70*/  LDG.E.U16.CONSTANT R20, desc[UR8][R8.64+-0x1008] ;  /* 0xffeff80808147981 */ /* 0x000f68000c1e9500 */
[----:B------:R-:W5:Y:S04]  /*2e80*/  LDG.E.64.CONSTANT R10, desc[UR8][R8.64+-0x1000] ;  /* 0xfff00008080a7981 */ /* 0x000f68000c1e9b00 */
[----:B------:R-:W5:Y:S04]  /*2e90*/  LDG.E.U16.CONSTANT R22, desc[UR8][R8.64+-0x8] ;  /* 0xfffff80808167981 */ /* 0x000f68000c1e9500 */
[----:B------:R-:W5:Y:S01]  /*2ea0*/  LDG.E.64.CONSTANT R16, desc[UR8][R8.64] ;  /* 0x0000000808107981 */ /* 0x000f62000c1e9b00 */
[----:B------:R-:W-:Y:S01]  /*2eb0*/  LOP3.LUT P2, RZ, R4, 0xff, RZ, 0xc0, !PT ;  /* 0x000000ff04ff7812 */ /* 0x000fe2000784c0ff */
[----:B------:R-:W-:-:S02]  /*2ec0*/  IMAD.MOV.U32 R25, RZ, RZ, R3 ;  /* 0x000000ffff197224 */ /* 0x000fc400078e0003 */
[----:B------:R-:W-:Y:S02]  /*2ed0*/  VIADD R18, R18, 0x400 ;  /* 0x0000040012127836 */ /* 0x000fe40000000000 */
[----:B------:R-:W-:Y:S01]  /*2ee0*/  VIADD R21, R21, 0x400 ;  /* 0x0000040015157836 */ /* 0x000fe20000000000 */
[----:B--2---:R-:W-:Y:S02]  /*2ef0*/  LOP3.LUT P1, RZ, R23, 0xff, RZ, 0xc0, !PT ;  /* 0x000000ff17ff7812 */ /* 0x004fe4000782c0ff */
[----:B---3--:R-:W-:-:S05]  /*2f00*/  ISETP.LT.U32.AND P0, PT, R14, R2, PT ;  /* 0x000000020e00720c */ /* 0x008fca0003f01070 */
[----:B------:R-:W-:Y:S02]  /*2f10*/  @P2 SEL R23, R4, 0x1, !P1 ;  /* 0x0000000104172807 */ /* 0x000fe40004800000 */
[-C--:B------:R-:W-:Y:S02]  /*2f20*/  ISETP.LT.AND.EX P0, PT, R15, R25.reuse, PT, P0 ;  /* 0x000000190f00720c */ /* 0x080fe40003f01300 */
[----:B------:R-:W-:Y:S02]  /*2f30*/  LOP3.LUT P3, RZ, R23, 0xff, RZ, 0xc0, !PT ;  /* 0x000000ff17ff7812 */ /* 0x000fe4000786c0ff */
[C---:B------:R-:W-:Y:S02]  /*2f40*/  @P1 SEL R2, R14.reuse, R2, P0 ;  /* 0x000000020e021207 */ /* 0x040fe40000000000 */
[----:B------:R-:W-:Y:S02]  /*2f50*/  @P1 SEL R25, R15, R25, P0 ;  /* 0x000000190f191207 */ /* 0x000fe40000000000 */
[----:B------:R-:W-:-:S02]  /*2f60*/  SEL R3, R14, R2, !P2 ;  /* 0x000000020e037207 */ /* 0x000fc40005000000 */
[----:B------:R-:W-:Y:S02]  /*2f70*/  SEL R15, R15, R25, !P2 ;  /* 0x000000190f0f7207 */ /* 0x000fe40005000000 */
[----:B----4-:R-:W-:Y:S02]  /*2f80*/  LOP3.LUT P4, RZ, R24, 0xff, RZ, 0xc0, !PT ;  /* 0x000000ff18ff7812 */ /* 0x010fe4000788c0ff */
[----:B-----5:R-:W-:Y:S02]  /*2f90*/  ISETP.LT.U32.AND P0, PT, R12, R3, PT ;  /* 0x000000030c00720c */ /* 0x020fe40003f01070 */
[----:B------:R-:W-:Y:S02]  /*2fa0*/  @P3 SEL R24, R23, 0x1, !P4 ;  /* 0x0000000117183807 */ /* 0x000fe40006000000 */
[----:B------:R-:W-:Y:S02]  /*2fb0*/  ISETP.LT.AND.EX P0, PT, R13, R15, PT, P0 ;  /* 0x0000000f0d00720c */ /* 0x000fe40003f01300 */
[----:B------:R-:W-:-:S02]  /*2fc0*/  LOP3.LUT P2, RZ, R20, 0xff, RZ, 0xc0, !PT ;  /* 0x000000ff14ff7812 */ /* 0x000fc4000784c0ff */
[----:B------:R-:W-:-:S03]  /*2fd0*/  LOP3.LUT P1, RZ, R24, 0xff, RZ, 0xc0, !PT ;  /* 0x000000ff18ff7812 */ /* 0x000fc6000782c0ff */
[C---:B------:R-:W-:Y:S02]  /*2fe0*/  @P4 SEL R3, R12.reuse, R3, P0 ;  /* 0x000000030c034207 */ /* 0x040fe40000000000 */
[C---:B------:R-:W-:Y:S02]  /*2ff0*/  @P4 SEL R15, R13.reuse, R15, P0 ;  /* 0x0000000f0d0f4207 */ /* 0x040fe40000000000 */
[----:B------:R-:W-:Y:S02]  /*3000*/  SEL R3, R12, R3, !P3 ;  /* 0x000000030c037207 */ /* 0x000fe40005800000 */
[----:B------:R-:W-:Y:S02]  /*3010*/  SEL R13, R13, R15, !P3 ;  /* 0x0000000f0d0d7207 */ /* 0x000fe40005800000 */
[----:B------:R-:W-:Y:S02]  /*3020*/  ISETP.LT.U32.AND P0, PT, R10, R3, PT ;  /* 0x000000030a00720c */ /* 0x000fe40003f01070 */
[----:B------:R-:W-:-:S02]  /*3030*/  LOP3.LUT P3, RZ, R22, 0xff, RZ, 0xc0, !PT ;  /* 0x000000ff16ff7812 */ /* 0x000fc4000786c0ff */
[C---:B------:R-:W-:Y:S02]  /*3040*/  ISETP.LT.AND.EX P0, PT, R11.reuse, R13, PT, P0 ;  /* 0x0000000d0b00720c */ /* 0x040fe40003f01300 */
[----:B------:R-:W-:Y:S02]  /*3050*/  @P1 SEL R20, R24, 0x1, !P2 ;  /* 0x0000000118141807 */ /* 0x000fe40005000000 */
[C---:B------:R-:W-:Y:S02]  /*3060*/  @P2 SEL R3, R10.reuse, R3, P0 ;  /* 0x000000030a032207 */ /* 0x040fe40000000000 */
[----:B------:R-:W-:Y:S02]  /*3070*/  @P2 SEL R13, R11, R13, P0 ;  /* 0x0000000d0b0d2207 */ /* 0x000fe40000000000 */
[----:B------:R-:W-:Y:S02]  /*3080*/  SEL R3, R10, R3, !P1 ;  /* 0x000000030a037207 */ /* 0x000fe40004800000 */
[----:B------:R-:W-:-:S02]  /*3090*/  LOP3.LUT P2, RZ, R20, 0xff, RZ, 0xc0, !PT ;  /* 0x000000ff14ff7812 */ /* 0x000fc4000784c0ff */
[----:B------:R-:W-:Y:S02]  /*30a0*/  SEL R11, R11, R13, !P1 ;  /* 0x0000000d0b0b7207 */ /* 0x000fe40004800000 */
[----:B------:R-:W-:Y:S02]  /*30b0*/  ISETP.GE.AND P1, PT, R18, R19, PT ;  /* 0x000000131200720c */ /* 0x000fe40003f26270 */
[----:B------:R-:W-:Y:S02]  /*30c0*/  ISETP.LT.U32.AND P0, PT, R16, R3, PT ;  /* 0x000000031000720c */ /* 0x000fe40003f01070 */
[----:B------:R-:W-:Y:S02]  /*30d0*/  IADD3 R10, P4, PT, R8, 0x4000, RZ ;  /* 0x00004000080a7810 */ /* 0x000fe40007f9e0ff */
[----:B------:R-:W-:-:S03]  /*30e0*/  ISETP.LT.AND.EX P0, PT, R17, R11, PT, P0 ;  /* 0x0000000b1100720c */ /* 0x000fc60003f01300 */
[----:B------:R-:W-:Y:S01]  /*30f0*/  @P2 SEL R22, R20, 0x1, !P3 ;  /* 0x0000000114162807 */ /* 0x000fe20005800000 */
[----:B------:R-:W-:Y:S01]  /*3100*/  IMAD.X R13, RZ, RZ, R9, P4 ;  /* 0x000000ffff0d7224 */ /* 0x000fe200020e0609 */
[C---:B------:R-:W-:Y:S02]  /*3110*/  @P3 SEL R3, R16.reuse, R3, P0 ;  /* 0x0000000310033207 */ /* 0x040fe40000000000 */
[C---:B------:R-:W-:Y:S02]  /*3120*/  @P3 SEL R11, R17.reuse, R11, P0 ;  /* 0x0000000b110b3207 */ /* 0x040fe40000000000 */
[----:B------:R-:W-:Y:S02]  /*3130*/  SEL R2, R16, R3, !P2 ;  /* 0x0000000310027207 */ /* 0x000fe40005000000 */
[----:B------:R-:W-:Y:S02]  /*3140*/  SEL R3, R17, R11, !P2 ;  /* 0x0000000b11037207 */ /* 0x000fe40005000000 */
[----:B------:R-:W-:Y:S01]  /*3150*/  PRMT R4, R22, 0x7610, R4 ;  /* 0x0000761016047816 */ /* 0x000fe20000000004 */
[----:B------:R-:W-:Y:S06]  /*3160*/  @!P1 BRA `(.L_x_50) ;  /* 0xfffffffc00249947 */ /* 0x000fec000383ffff */
.L_x_46:
[----:B------:R-:W-:Y:S05]  /*3170*/  BSYNC.RECONVERGENT B1 ;  /* 0x0000000000017941 */ /* 0x000fea0003800200 */
.L_x_44:
[----:B------:R-:W0:Y:S01]  /*3180*/  S2R R10, SR_LANEID ;  /* 0x00000000000a7919 */ /* 0x000e220000000000 */
[----:B------:R-:W-:Y:S01]  /*3190*/  LOP3.LUT R7, R4, 0xff, RZ, 0xc0, !PT ;  /* 0x000000ff04077812 */ /* 0x000fe200078ec0ff */
[----:B------:R-:W-:Y:S01]  /*31a0*/  BSSY.RECONVERGENT B1, `(.L_x_51) ;  /* 0x0000016000017945 */ /* 0x000fe20003800200 */
[----:B------:R2:W3:Y:S04]  /*31b0*/  SHFL.DOWN PT, R9, R2, 0x1, 0x1f ;  /* 0x08201f0002097f89 */ /* 0x0004e800000e0000 */
[----:B------:R2:W4:Y:S04]  /*31c0*/  SHFL.DOWN PT, R8, R3, 0x1, 0x1f ;  /* 0x08201f0003087f89 */ /* 0x00052800000e0000 */
[----:B------:R-:W1:Y:S01]  /*31d0*/  SHFL.DOWN PT, R7, R7, 0x1, 0x1f ;  /* 0x08201f0007077f89 */ /* 0x000e6200000e0000 */
[----:B0-----:R-:W-:-:S02]  /*31e0*/  ISETP.GT.AND P0, PT, R10, 0x1e, PT ;  /* 0x0000001e0a00780c */ /* 0x001fc40003f04270 */
[C---:B------:R-:W-:Y:S02]  /*31f0*/  ISETP.GT.AND P5, PT, R10.reuse, 0x1d, PT ;  /* 0x0000001d0a00780c */ /* 0x040fe40003fa4270 */
[----:B------:R-:W-:-:S09]  /*3200*/  ISETP.GT.AND P2, PT, R10, 0x1b, PT ;  /* 0x0000001b0a00780c */ /* 0x000fd20003f44270 */
[----:B-1234-:R-:W-:Y:S05]  /*3210*/  @P0 BRA `(.L_x_52) ;  /* 0x0000000000380947 */ /* 0x01efea0003800000 */
        /* <DEDUP_REMOVED lines=14> */
.L_x_52:
[----:B------:R-:W-:Y:S05]  /*3300*/  BSYNC.RECONVERGENT B1 ;  /* 0x0000000000017941 */ /* 0x000fea0003800200 */
.L_x_51:
[----:B------:R-:W-:Y:S01]  /*3310*/  LOP3.LUT R7, R4, 0xff, RZ, 0xc0, !PT ;  /* 0x000000ff04077812 */ /* 0x000fe200078ec0ff */
[----:B------:R0:W1:Y:S01]  /*3320*/  SHFL.DOWN PT, R9, R2, 0x2, 0x1f ;  /* 0x08401f0002097f89 */ /* 0x00006200000e0000 */
[----:B------:R-:W-:Y:S01]  /*3330*/  BSSY.RECONVERGENT B1, `(.L_x_53) ;  /* 0x0000015000017945 */ /* 0x000fe20003800200 */
[C---:B------:R-:W-:Y:S02]  /*3340*/  ISETP.GT.AND P4, PT, R10.reuse, 0x17, PT ;  /* 0x000000170a00780c */ /* 0x040fe40003f84270 */
[----:B------:R0:W2:Y:S01]  /*3350*/  SHFL.DOWN PT, R8, R3, 0x2, 0x1f ;  /* 0x08401f0003087f89 */ /* 0x0000a200000e0000 */
[C---:B------:R-:W-:Y:S02]  /*3360*/  ISETP.GT.AND P3, PT, R10.reuse, 0xf, PT ;  /* 0x0000000f0a00780c */ /* 0x040fe40003f64270 */
[----:B------:R-:W-:Y:S01]  /*3370*/  ISETP.NE.AND P1, PT, R10, RZ, PT ;  /* 0x000000ff0a00720c */ /* 0x000fe20003f25270 */
[----:B------:R-:W3:Y:S01]  /*3380*/  SHFL.DOWN PT, R7, R7, 0x2, 0x1f ;  /* 0x08401f0007077f89 */ /* 0x000ee200000e0000 */
[----:B------:R-:W-:Y:S11]  /*3390*/  @P5 BRA `(.L_x_54) ;  /* 0x0000000000385947 */ /* 0x000ff60003800000 */
[----:B---3--:R-:W-:Y:S01]  /*33a0*/  LOP3.LUT P0, RZ, R7, 0xff, RZ, 0xc0, !PT ;  /* 0x000000ff07ff7812 */ /* 0x008fe2000780c0ff */
[----:B------:R-:W-:Y:S01]  /*33b0*/  IMAD.MOV.U32 R10, RZ, RZ, 0x1 ;  /* 0x00000001ff0a7424 */ /* 0x000fe200078e00ff */
[----:B------:R-:W-:-:S04]  /*33c0*/  LOP3.LUT P5, R6, R4, 0xff, RZ, 0xc0, !PT ;  /* 0x000000ff04067812 */ /* 0x000fc800078ac0ff */
[----:B------:R-:W-:-:S13]  /*33d0*/  PLOP3.LUT P0, PT, P5, P0, PT, 0x2f, 0xf2 ;  /* 0x0000000000f2781c */ /* 0x000fda0002f00577 */
[----:B-1----:R-:W-:Y:S02]  /*33e0*/  @!P0 ISETP.LT.U32.AND P5, PT, R9, R2, PT ;  /* 0x000000020900820c */ /* 0x002fe40003fa1070 */
[----:B------:R-:W-:Y:S02]  /*33f0*/  @P0 ISETP.NE.AND P6, PT, R6, RZ, PT ;  /* 0x000000ff0600020c */ /* 0x000fe40003fc5270 */
[----:B------:R-:W-:Y:S02]  /*3400*/  @!P0 PRMT R4, R10, 0x7610, R4 ;  /* 0x000076100a048816 */ /* 0x000fe40000000004 */
[----:B--2---:R-:W-:Y:S02]  /*3410*/  @!P0 ISETP.LT.AND.EX P5, PT, R8, R3, PT, P5 ;  /* 0x000000030800820c */ /* 0x004fe40003fa1350 */
[----:B------:R-:W-:Y:S02]  /*3420*/  @P0 SEL R6, R7, R4, !P6 ;  /* 0x0000000407060207 */ /* 0x000fe40007000000 */
[----:B0-----:R-:W-:-:S02]  /*3430*/  @!P0 SEL R2, R9, R2, P5 ;  /* 0x0000000209028207 */ /* 0x001fc40002800000 */
[----:B------:R-:W-:Y:S02]  /*3440*/  @!P0 SEL R3, R8, R3, P5 ;  /* 0x0000000308038207 */ /* 0x000fe40002800000 */
[----:B------:R-:W-:Y:S02]  /*3450*/  @P0 PRMT R4, R6, 0x7610, R4 ;  /* 0x0000761006040816 */ /* 0x000fe40000000004 */
[----:B------:R-:W-:Y:S02]  /*3460*/  @P0 SEL R2, R9, R2, !P6 ;  /* 0x0000000209020207 */ /* 0x000fe40007000000 */
[----:B------:R-:W-:-:S07]  /*3470*/  @P0 SEL R3, R8, R3, !P6 ;  /* 0x0000000308030207 */ /* 0x000fce0007000000 */
.L_x_54:
[----:B------:R-:W-:Y:S05]  /*3480*/  BSYNC.RECONVERGENT B1 ;  /* 0x0000000000017941 */ /* 0x000fea0003800200 */
.L_x_53:
[----:B---3--:R-:W-:Y:S01]  /*3490*/  LOP3.LUT R7, R4, 0xff, RZ, 0xc0, !PT ;  /* 0x000000ff04077812 */ /* 0x008fe200078ec0ff */
[----:B-1----:R1:W3:Y:S01]  /*34a0*/  SHFL.DOWN PT, R9, R2, 0x4, 0x1f ;  /* 0x08801f0002097f89 */ /* 0x0022e200000e0000 */
[----:B------:R-:W-:Y:S03]  /*34b0*/  BSSY.RECONVERGENT B1, `(.L_x_55) ;  /* 0x0000012000017945 */ /* 0x000fe60003800200 */
[----:B--2---:R1:W2:Y:S04]  /*34c0*/  SHFL.DOWN PT, R8, R3, 0x4, 0x1f ;  /* 0x08801f0003087f89 */ /* 0x0042a800000e0000 */
[----:B------:R-:W4:Y:S01]  /*34d0*/  SHFL.DOWN PT, R7, R7, 0x4, 0x1f ;  /* 0x08801f0007077f89 */ /* 0x000f2200000e0000 */
[----:B------:R-:W-:Y:S05]  /*34e0*/  @P2 BRA `(.L_x_56) ;  /* 0x0000000000382947 */ /* 0x000fea0003800000 */
[----:B----4-:R-:W-:Y:S01]  /*34f0*/  LOP3.LUT P0, RZ, R7, 0xff, RZ, 0xc0, !PT ;  /* 0x000000ff07ff7812 */ /* 0x010fe2000780c0ff */
[----:B------:R-:W-:Y:S01]  /*3500*/  IMAD.MOV.U32 R10, RZ, RZ, 0x1 ;  /* 0x00000001ff0a7424 */ /* 0x000fe200078e00ff */
[----:B------:R-:W-:-:S04]  /*3510*/  LOP3.LUT P2, R6, R4, 0xff, RZ, 0xc0, !PT ;  /* 0x000000ff04067812 */ /* 0x000fc8000784c0ff */
[----:B------:R-:W-:-:S13]  /*3520*/  PLOP3.LUT P0, PT, P2, P0, PT, 0x2f, 0xf2 ;  /* 0x0000000000f2781c */ /* 0x000fda0001700577 */
[----:B---3--:R-:W-:Y:S02]  /*3530*/  @!P0 ISETP.LT.U32.AND P2, PT, R9, R2, PT ;  /* 0x000000020900820c */ /* 0x008fe40003f41070 */
[----:B------:R-:W-:Y:S02]  /*3540*/  @P0 ISETP.NE.AND P5, PT, R6, RZ, PT ;  /* 0x000000ff0600020c */ /* 0x000fe40003fa5270 */
[----:B------:R-:W-:Y:S02]  /*3550*/  @!P0 PRMT R4, R10, 0x7610, R4 ;  /* 0x000076100a048816 */ /* 0x000fe40000000004 */
[----:B--2---:R-:W-:Y:S02]  /*3560*/  @!P0 ISETP.LT.AND.EX P2, PT, R8, R3, PT, P2 ;  /* 0x000000030800820c */ /* 0x004fe40003f41320 */
[----:B------:R-:W-:Y:S02]  /*3570*/  @P0 SEL R6, R7, R4, !P5 ;  /* 0x0000000407060207 */ /* 0x000fe40006800000 */
[----:B01----:R-:W-:-:S02]  /*3580*/  @!P0 SEL R2, R9, R2, P2 ;  /* 0x0000000209028207 */ /* 0x003fc40001000000 */
[----:B------:R-:W-:Y:S02]  /*3590*/  @!P0 SEL R3, R8, R3, P2 ;  /* 0x0000000308038207 */ /* 0x000fe40001000000 */
[----:B------:R-:W-:Y:S02]  /*35a0*/  @P0 PRMT R4, R6, 0x7610, R4 ;  /* 0x0000761006040816 */ /* 0x000fe40000000004 */
[----:B------:R-:W-:Y:S02]  /*35b0*/  @P0 SEL R2, R9, R2, !P5 ;  /* 0x0000000209020207 */ /* 0x000fe40006800000 */
[----:B------:R-:W-:-:S07]  /*35c0*/  @P0 SEL R3, R8, R3, !P5 ;  /* 0x0000000308030207 */ /* 0x000fce0006800000 */
.L_x_56:
[----:B------:R-:W-:Y:S05]  /*35d0*/  BSYNC.RECONVERGENT B1 ;  /* 0x0000000000017941 */ /* 0x000fea0003800200 */
.L_x_55:
[----:B----4-:R-:W-:Y:S01]  /*35e0*/  LOP3.LUT R7, R4, 0xff, RZ, 0xc0, !PT ;  /* 0x000000ff04077812 */ /* 0x010fe200078ec0ff */
[----:B---3--:R3:W4:Y:S01]  /*35f0*/  SHFL.DOWN PT, R9, R2, 0x8, 0x1f ;  /* 0x09001f0002097f89 */ /* 0x00872200000e0000 */
[----:B------:R-:W-:Y:S03]  /*3600*/  BSSY.RECONVERGENT B1, `(.L_x_57) ;  /* 0x0000012000017945 */ /* 0x000fe60003800200 */
[----:B--2---:R3:W2:Y:S04]  /*3610*/  SHFL.DOWN PT, R8, R3, 0x8, 0x1f ;  /* 0x09001f0003087f89 */ /* 0x0046a800000e0000 */
        /* <DEDUP_REMOVED lines=9> */
[----:B--2---:R-:W-:Y:S02]  /*36b0*/  @!P0 ISETP.LT.AND.EX P2, PT, R8, R3, PT, P2 ;  /* 0x000000030800820c */ /* 0x004fe40003f41320 */
[----:B------:R-:W-:Y:S02]  /*36c0*/  @P0 SEL R6, R7, R4, !P4 ;  /* 0x0000000407060207 */ /* 0x000fe40006000000 */
[----:B-1-3--:R-:W-:-:S02]  /*36d0*/  @!P0 SEL R2, R9, R2, P2 ;  /* 0x0000000209028207 */ /* 0x00afc40001000000 */
[----:B------:R-:W-:Y:S02]  /*36e0*/  @!P0 SEL R3, R8, R3, P2 ;  /* 0x0000000308038207 */ /* 0x000fe40001000000 */
[----:B------:R-:W-:Y:S02]  /*36f0*/  @P0 PRMT R4, R6, 0x7610, R4 ;  /* 0x0000761006040816 */ /* 0x000fe40000000004 */
[----:B------:R-:W-:Y:S02]  /*3700*/  @P0 SEL R2, R9, R2, !P4 ;  /* 0x0000000209020207 */ /* 0x000fe40006000000 */
[----:B------:R-:W-:-:S07]  /*3710*/  @P0 SEL R3, R8, R3, !P4 ;  /* 0x0000000308030207 */ /* 0x000fce0006000000 */
.L_x_58:
[----:B------:R-:W-:Y:S05]  /*3720*/  BSYNC.RECONVERGENT B1 ;  /* 0x0000000000017941 */ /* 0x000fea0003800200 */
.L_x_57:
[----:B0-----:R-:W-:Y:S01]  /*3730*/  LOP3.LUT R7, R4, 0xff, RZ, 0xc0, !PT ;  /* 0x000000ff04077812 */ /* 0x001fe200078ec0ff */
[----:B----4-:R0:W4:Y:S01]  /*3740*/  SHFL.DOWN PT, R9, R2, 0x10, 0x1f ;  /* 0x0a001f0002097f89 */ /* 0x01012200000e0000 */
        /* <DEDUP_REMOVED lines=18> */
.L_x_60:
[----:B------:R-:W-:Y:S05]  /*3870*/  BSYNC.RECONVERGENT B1 ;  /* 0x0000000000017941 */ /* 0x000fea0003800200 */
.L_x_59:
[----:B------:R-:W-:Y:S04]  /*3880*/  BSSY.RECONVERGENT B1, `(.L_x_61) ;  /* 0x000000a000017945 */ /* 0x000fe80003800200 */
[----:B------:R-:W-:Y:S05]  /*3890*/  @P1 BRA `(.L_x_62) ;  /* 0x0000000000201947 */ /* 0x000fea0003800000 */
[----:B--2---:R-:W2:Y:S01]  /*38a0*/  S2R R8, SR_CgaCtaId ;  /* 0x0000000000087919 */ /* 0x004ea20000008800 */
[----:B0-----:R-:W-:Y:S02]  /*38b0*/  MOV R7, 0x400 ;  /* 0x0000040000077802 */ /* 0x001fe40000000f00 */
[----:B------:R-:W-:-:S04]  /*38c0*/  SHF.R.U32.HI R6, RZ, 0x1, R5 ;  /* 0x00000001ff067819 */ /* 0x000fc80000011605 */
[----:B------:R-:W-:Y:S02]  /*38d0*/  LOP3.LUT R6, R6, 0x1f0, RZ, 0xc0, !PT ;  /* 0x000001f006067812 */ /* 0x000fe400078ec0ff */
[----:B--2---:R-:W-:-:S05]  /*38e0*/  LEA R7, R8, R7, 0x18 ;  /* 0x0000000708077211 */ /* 0x004fca00078ec0ff */
[----:B------:R-:W-:-:S05]  /*38f0*/  IMAD.IADD R7, R6, 0x1, R7 ;  /* 0x0000000106077824 */ /* 0x000fca00078e0207 */
[----:B------:R0:W-:Y:S04]  /*3900*/  STS.64 [R7+0x10], R2 ;  /* 0x0000100207007388 */ /* 0x0001e80000000a00 */
[----:B------:R0:W-:Y:S02]  /*3910*/  STS.U8 [R7+0x8], R4 ;  /* 0x0000080407007388 */ /* 0x0001e40000000000 */
.L_x_62:
[----:B------:R-:W-:Y:S05]  /*3920*/  BSYNC.RECONVERGENT B1 ;  /* 0x0000000000017941 */ /* 0x000fea0003800200 */
.L_x_61:
        /* <DEDUP_REMOVED lines=10> */
[----:B------:R-:W3:Y:S04]  /*39d0*/  LDS.64 R12, [UR5+0x30] ;  /* 0x00003005ff0c7984 */ /* 0x000ee80008000a00 */
[----:B------:R-:W3:Y:S04]  /*39e0*/  LDS.U8 R18, [UR5+0x38] ;  /* 0x00003805ff127984 */ /* 0x000ee80008000000 */
[----:B------:R-:W3:Y:S04]  /*39f0*/  LDS.64 R10, [UR5+0x40] ;  /* 0x00004005ff0a7984 */ /* 0x000ee80008000a00 */
[----:B------:R-:W3:Y:S04]  /*3a00*/  LDS.U8 R14, [UR5+0x48] ;  /* 0x00004805ff0e7984 */ /* 0x000ee80008000000 */
[----:B--2-4-:R-:W2:Y:S01]  /*3a10*/  LDS.64 R8, [UR5+0x50] ;  /* 0x00005005ff087984 */ /* 0x014ea20008000a00 */
[----:B-----5:R-:W-:-:S02]  /*3a20*/  ISETP.NE.AND P2, PT, R16, RZ, PT ;  /* 0x000000ff1000720c */ /* 0x020fc40003f45270 */
[----:B0-----:R-:W-:Y:S02]  /*3a30*/  ISETP.LT.U32.AND P0, PT, R6, R2, PT ;  /* 0x000000020600720c */ /* 0x001fe40003f01070 */
[----:B------:R-:W-:Y:S02]  /*3a40*/  @P4 SEL R16, R4, 0x1, !P2 ;  /* 0x0000000104104807 */ /* 0x000fe40005000000 */
[----:B------:R-:W-:Y:S02]  /*3a50*/  ISETP.LT.AND.EX P0, PT, R7, R3, PT, P0 ;  /* 0x000000030700720c */ /* 0x000fe40003f01300 */
[----:B------:R-:W-:Y:S02]  /*3a60*/  LOP3.LUT P3, RZ, R16, 0xff, RZ, 0xc0, !PT ;  /* 0x000000ff10ff7812 */ /* 0x000fe4000786c0ff */
[----:B-1----:R-:W-:-:S03]  /*3a70*/  ISETP.NE.AND P5, PT, R17, RZ, PT ;  /* 0x000000ff1100720c */ /* 0x002fc60003fa5270 */
[C---:B---3--:R-:W-:Y:S02]  /*3a80*/  @P2 SEL R2, R6.reuse, R2, P0 ;  /* 0x0000000206022207 */ /* 0x048fe40000000000 */
        /* <DEDUP_REMOVED lines=17> */
[----:B------:R-:W3:Y:S01]  /*3ba0*/  LDS.64 R4, [UR5+0x70] ;  /* 0x00007005ff047984 */ /* 0x000ee20008000a00 */
        /* <DEDUP_REMOVED lines=8> */
[----:B--2---:R-:W-:Y:S02]  /*3c30*/  ISETP.LT.U32.AND P0, PT, R8, R13, PT ;  /* 0x0000000d0800720c */ /* 0x004fe40003f01070 */
[----:B------:R-:W-:Y:S01]  /*3c40*/  @P5 SEL R14, R18, 0x1, !P3 ;  /* 0x00000001120e5807 */ /* 0x000fe20005800000 */
[----:B------:R-:W2:Y:S01]  /*3c50*/  LDS.64 R2, [UR5+0x80] ;  /* 0x00008005ff027984 */ /* 0x000ea20008000a00 */
        /* <DEDUP_REMOVED lines=16> */
[----:B---3--:R-:W-:Y:S02]  /*3d60*/  ISETP.LT.U32.AND P0, PT, R4, R9, PT ;  /* 0x000000090400720c */ /* 0x008fe40003f01070 */
        /* <DEDUP_REMOVED lines=8> */
[----:B--2---:R-:W-:-:S04]  /*3df0*/  ISETP.LT.U32.AND P0, PT, R2, R7, PT ;  /* 0x000000070200720c */ /* 0x004fc80003f01070 */
[C---:B------:R-:W-:Y:S02]  /*3e00*/  ISETP.LT.AND.EX P0, PT, R3.reuse, R5, PT, P0 ;  /* 0x000000050300720c */ /* 0x040fe40003f01300 */
[----:B------:R-:W-:Y:S02]  /*3e10*/  @P2 SEL R10, R12, 0x1, !P4 ;  /* 0x000000010c0a2807 */ /* 0x000fe40006000000 */
[----:B------:R-:W-:Y:S02]  /*3e20*/  @P4 SEL R7, R2, R7, P0 ;  /* 0x0000000702074207 */ /* 0x000fe40000000000 */
[----:B------:R-:W-:Y:S02]  /*3e30*/  @P4 SEL R5, R3, R5, P0 ;  /* 0x0000000503054207 */ /* 0x000fe40000000000 */
[----:B------:R-:W-:Y:S02]  /*3e40*/  PRMT R4, R10, 0x7610, R4 ;  /* 0x000076100a047816 */ /* 0x000fe40000000004 */
[----:B------:R-:W-:-:S02]  /*3e50*/  SEL R2, R2, R7, !P2 ;  /* 0x0000000702027207 */ /* 0x000fc40005000000 */
[----:B------:R-:W-:-:S07]  /*3e60*/  SEL R3, R3, R5, !P2 ;  /* 0x0000000503037207 */ /* 0x000fce0005000000 */
.L_x_24:
[----:B------:R-:W-:Y:S05]  /*3e70*/  BSYNC.RECONVERGENT B0 ;  /* 0x0000000000007941 */ /* 0x000fea0003800200 */
.L_x_1:
[----:B------:R-:W-:Y:S05]  /*3e80*/  @P1 EXIT ;  /* 0x000000000000194d */ /* 0x000fea0003800000 */
[----:B0-234-:R-:W0:Y:S01]  /*3e90*/  LDC.64 R8, c[0x0][0x3a0] ;  /* 0x0000e800ff087b82 */ /* 0x01de220000000a00 */
[----:B------:R-:W-:Y:S02]  /*3ea0*/  PRMT R7, R4, 0x7610, R7 ;  /* 0x0000761004077816 */ /* 0x000fe40000000007 */
[----:B-1----:R-:W-:Y:S02]  /*3eb0*/  ISETP.NE.AND P1, PT, R0, RZ, PT ;  /* 0x000000ff0000720c */ /* 0x002fe40003f25270 */
[----:B------:R-:W-:-:S03]  /*3ec0*/  LOP3.LUT P2, RZ, R7, 0xff, RZ, 0xc0, !PT ;  /* 0x000000ff07ff7812 */ /* 0x000fc6000784c0ff */
[----:B------:R-:W1:Y:S08]  /*3ed0*/  LDC.64 R4, c[0x0][0x388] ;  /* 0x0000e200ff047b82 */ /* 0x000e700000000a00 */
[----:B------:R-:W-:Y:S02]  /*3ee0*/  @P1 SEL R7, R0, 0x1, !P2 ;  /* 0x0000000100071807 */ /* 0x000fe40005000000 */
[----:B0-----:R-:W-:-:S04]  /*3ef0*/  ISETP.LT.U32.AND P0, PT, R2, R8, PT ;  /* 0x000000080200720c */ /* 0x001fc80003f01070 */
[----:B------:R-:W-:-:S04]  /*3f00*/  ISETP.LT.AND.EX P0, PT, R3, R9, PT, P0 ;  /* 0x000000090300720c */ /* 0x000fc80003f01300 */
[C---:B------:R-:W-:Y:S01]  /*3f10*/  @P2 SEL R8, R2.reuse, R8, P0 ;  /* 0x0000000802082207 */ /* 0x040fe20000000000 */
[----:B-1----:R-:W-:Y:S01]  /*3f20*/  STG.E.U8 desc[UR8][R4.64], R7 ;  /* 0x0000000704007986 */ /* 0x002fe2000c101108 */
[C---:B------:R-:W-:Y:S02]  /*3f30*/  @P2 SEL R9, R3.reuse, R9, P0 ;  /* 0x0000000903092207 */ /* 0x040fe40000000000 */
[----:B------:R-:W-:Y:S02]  /*3f40*/  SEL R2, R2, R8, !P1 ;  /* 0x0000000802027207 */ /* 0x000fe40004800000 */
[----:B------:R-:W-:-:S05]  /*3f50*/  SEL R3, R3, R9, !P1 ;  /* 0x0000000903037207 */ /* 0x000fca0004800000 */
[----:B------:R-:W-:Y:S01]  /*3f60*/  STG.E.64 desc[UR8][R4.64+0x8], R2 ;  /* 0x0000080204007986 */ /* 0x000fe2000c101b08 */
[----:B------:R-:W-:Y:S05]  /*3f70*/  EXIT ;  /* 0x000000000000794d */ /* 0x000fea0003800000 */
.L_x_63:
[----:B------:R-:W-:-:S00]  /*3f80*/  BRA `(.L_x_63) ;  /* 0xfffffffc00fc7947 */ /* 0x000fc0000383ffff */
[----:B------:R-:W-:-:S00]  /*3f90*/  NOP ;  /* 0x0000000000007918 */ /* 0x000fc00000000000 */
        /* <DEDUP_REMOVED lines=14> */
.L_x_405:


//--------------------- .text._ZN3cub18CUB_300001_SM_10006detail6reduce18DeviceReduceKernelINS2_10policy_hubIN4cuda3std3__45tupleIJblEEEyN6thrust24THRUST_300001_SM_1000_NS8cuda_cub9__find_if7functorIS9_EEE10Policy1000ENSB_12zip_iteratorINS8_IJNSD_26transform_input_iterator_tIbNSB_6detail15normal_iteratorINSB_10device_ptrIiEEEE17greater_than_zeroEENSB_17counting_iteratorIlNSB_11use_defaultESS_SS_EEEEEEEySF_S9_NS7_10__identityEEEvT0_PT3_T1_NS0_13GridEvenShareIS10_EET2_T4_ --------------------------
	.section	.text._ZN3cub18CUB_300001_SM_10006detail6reduce18DeviceReduceKernelINS2_10policy_hubIN4cuda3std3__45tupleIJblEEEyN6thrust24THRUST_300001_SM_1000_NS8cuda_cub9__find_if7functorIS9_EEE10Policy1000ENSB_12zip_iteratorINS8_IJNSD_26transform_input_iterator_tIbNSB_6detail15normal_iteratorINSB_10device_ptrIiEEEE17greater_than_zeroEENSB_17counting_iteratorIlNSB_11use_defaultESS_SS_EEEEEEEySF_S9_NS7_10__identityEEEvT0_PT3_T1_NS0_13GridEvenShareIS10_EET2_T4_,"ax",@progbits
	.align	128
        .global         _ZN3cub18CUB_300001_SM_10006detail6reduce18DeviceReduceKernelINS2_10policy_hubIN4cuda3std3__45tupleIJblEEEyN6thrust24THRUST_300001_SM_1000_NS8cuda_cub9__find_if7functorIS9_EEE10Policy1000ENSB_12zip_iteratorINS8_IJNSD_26transform_input_iterator_tIbNSB_6detail15normal_iteratorINSB_10device_ptrIiEEEE17greater_than_zeroEENSB_17counting_iteratorIlNSB_11use_defaultESS_SS_EEEEEEEySF_S9_NS7_10__identityEEEvT0_PT3_T1_NS0_13GridEvenShareIS10_EET2_T4_
        .type           _ZN3cub18CUB_300001_SM_10006detail6reduce18DeviceReduceKernelINS2_10policy_hubIN4cuda3std3__45tupleIJblEEEyN6thrust24THRUST_300001_SM_1000_NS8cuda_cub9__find_if7functorIS9_EEE10Policy1000ENSB_12zip_iteratorINS8_IJNSD_26transform_input_iterator_tIbNSB_6detail15normal_iteratorINSB_10device_ptrIiEEEE17greater_than_zeroEENSB_17counting_iteratorIlNSB_11use_defaultESS_SS_EEEEEEEySF_S9_NS7_10__identityEEEvT0_PT3_T1_NS0_13GridEvenShareIS10_EET2_T4_,@function
        .size           _ZN3cub18CUB_300001_SM_10006detail6reduce18DeviceReduceKernelINS2_10policy_hubIN4cuda3std3__45tupleIJblEEEyN6thrust24THRUST_300001_SM_1000_NS8cuda_cub9__find_if7functorIS9_EEE10Policy1000ENSB_12zip_iteratorINS8_IJNSD_26transform_input_iterator_tIbNSB_6detail15normal_iteratorINSB_10device_ptrIiEEEE17greater_than_zeroEENSB_17counting_iteratorIlNSB_11use_defaultESS_SS_EEEEEEEySF_S9_NS7_10__identityEEEvT0_PT3_T1_NS0_13GridEvenShareIS10_EET2_T4_,(.L_x_406 - _ZN3cub18CUB_300001_SM_10006detail6reduce18DeviceReduceKernelINS2_10policy_hubIN4cuda3std3__45tupleIJblEEEyN6thrust24THRUST_300001_SM_1000_NS8cuda_cub9__find_if7functorIS9_EEE10Policy1000ENSB_12zip_iteratorINS8_IJNSD_26transform_input_iterator_tIbNSB_6detail15normal_iteratorINSB_10device_ptrIiEEEE17greater_than_zeroEENSB_17counting_iteratorIlNSB_11use_defaultESS_SS_EEEEEEEySF_S9_NS7_10__identityEEEvT0_PT3_T1_NS0_13GridEvenShareIS10_EET2_T4_)
        .other          _ZN3cub18CUB_300001_SM_10006detail6reduce18DeviceReduceKernelINS2_10policy_hubIN4cuda3std3__45tupleIJblEEEyN6thrust24THRUST_300001_SM_1000_NS8cuda_cub9__find_if7functorIS9_EEE10Policy1000ENSB_12zip_iteratorINS8_IJNSD_26transform_input_iterator_tIbNSB_6detail15normal_iteratorINSB_10device_ptrIiEEEE17greater_than_zeroEENSB_17counting_iteratorIlNSB_11use_defaultESS_SS_EEEEEEEySF_S9_NS7_10__identityEEEvT0_PT3_T1_NS0_13GridEvenShareIS10_EET2_T4_,@"STO_CUDA_ENTRY STV_DEFAULT"
_ZN3cub18CUB_300001_SM_10006detail6reduce18DeviceReduceKernelINS2_10policy_hubIN4cuda3std3__45tupleIJblEEEyN6thrust24THRUST_300001_SM_1000_NS8cuda_cub9__find_if7functorIS9_EEE10Policy1000ENSB_12zip_iteratorINS8_IJNSD_26transform_input_iterator_tIbNSB_6detail15normal_iteratorINSB_10device_ptrIiEEEE17greater_than_zeroEENSB_17counting_iteratorIlNSB_11use_defaultESS_SS_EEEEEEEySF_S9_NS7_10__identityEEEvT0_PT3_T1_NS0_13GridEvenShareIS10_EET2_T4_:
.text._ZN3cub18CUB_300001_SM_10006detail6reduce18DeviceReduceKernelINS2_10policy_hubIN4cuda3std3__45tupleIJblEEEyN6thrust24THRUST_300001_SM_1000_NS8cuda_cub9__find_if7functorIS9_EEE10Policy1000ENSB_12zip_iteratorINS8_IJNSD_26transform_input_iterator_tIbNSB_6detail15normal_iteratorINSB_10device_ptrIiEEEE17greater_than_zeroEENSB_17counting_iteratorIlNSB_11use_defaultESS_SS_EEEEEEEySF_S9_NS7_10__identityEEEvT0_PT3_T1_NS0_13GridEvenShareIS10_EET2_T4_:
[----:B------:R-:W-:Y:S01]  /*0000*/  LDC R1, c[0x0][0x37c] ;  /* 0x0000df00ff017b82 */ /* 0x000fe20000000800 */
[----:B------:R-:W0:Y:S01]  /*0010*/  S2R R6, SR_CTAID.X ;  /* 0x0000000000067919 */ /* 0x000e220000002500 */
[----:B------:R-:W1:Y:S01]  /*0020*/  LDCU.64 UR6, c[0x0][0x3c8] ;  /* 0x00007900ff0677ac */ /* 0x000e620008000a00 */
[----:B------:R-:W-:Y:S01]  /*0030*/  BSSY.RECONVERGENT B0, `(.L_x_64) ;  /* 0x0000581000007945 */ /* 0x000fe20003800200 */
[----:B------:R-:W2:Y:S01]  /*0040*/  LDCU UR5, c[0x0][0x3d0] ;  /* 0x00007a00ff0577ac */ /* 0x000ea20008000800 */
[----:B------:R-:W3:Y:S01]  /*0050*/  LDCU.64 UR10, c[0x0][0x358] ;  /* 0x00006b00ff0a77ac */ /* 0x000ee20008000a00 */
[----:B-1----:R-:W-:Y:S02]  /*0060*/  IMAD.U32 R2, RZ, RZ, UR6 ;  /* 0x00000006ff027e24 */ /* 0x002fe4000f8e00ff */
[----:B------:R-:W-:Y:S01]  /*0070*/  IMAD.U32 R3, RZ, RZ, UR7 ;  /* 0x00000007ff037e24 */ /* 0x000fe2000f8e00ff */
[----:B--2---:R-:W-:-:S04]  /*0080*/  USHF.L.U32 UR5, UR5, 0xa, URZ ;  /* 0x0000000a05057899 */ /* 0x004fc800080006ff */
[----:B------:R-:W-:Y:S01]  /*0090*/  USHF.R.S32.HI UR4, URZ, 0x1f, UR5 ;  /* 0x0000001fff047899 */ /* 0x000fe20008011405 */
[----:B0-----:R-:W-:-:S05]  /*00a0*/  IMAD.SHL.U32 R12, R6, 0x400, RZ ;  /* 0x00000400060c7824 */ /* 0x001fca00078e00ff */
[----:B------:R-:W-:-:S04]  /*00b0*/  IADD3 R15, P1, PT, -R12, R2, RZ ;  /* 0x000000020c0f7210 */ /* 0x000fc80007f3e1ff */
[----:B------:R-:W-:Y:S02]  /*00c0*/  ISETP.GT.U32.AND P0, PT, R15, 0x3ff, PT ;  /* 0x000003ff0f00780c */ /* 0x000fe40003f04070 */
[----:B------:R-:W-:-:S04]  /*00d0*/  IADD3.X R17, PT, PT, R3, -0x1, RZ, P1, !PT ;  /* 0xffffffff03117810 */ /* 0x000fc80000ffe4ff */
[----:B------:R-:W-:-:S13]  /*00e0*/  ISETP.GT.U32.AND.EX P0, PT, R17, RZ, PT, P0 ;  /* 0x000000ff1100720c */ /* 0x000fda0003f04100 */
[----:B---3--:R-:W-:Y:S05]  /*00f0*/  @P0 BRA `(.L_x_65) ;  /* 0x0000003000300947 */ /* 0x008fea0003800000 */
[----:B------:R-:W0:Y:S01]  /*0100*/  S2R R7, SR_TID.X ;  /* 0x0000000000077919 */ /* 0x000e220000002100 */
[----:B------:R-:W-:Y:S01]  /*0110*/  IMAD.IADD R8, R2, 0x1, -R12 ;  /* 0x0000000102087824 */ /* 0x000fe200078e0a0c */
[----:B------:R-:W-:Y:S01]  /*0120*/  CS2R R4, SRZ ;  /* 0x0000000000047805 */ /* 0x000fe2000001ff00 */
[----:B------:R-:W1:Y:S01]  /*0130*/  LDCU.64 UR4, c[0x0][0x380] ;  /* 0x00007000ff0477ac */ /* 0x000e620008000a00 */
[----:B------:R-:W2:Y:S02]  /*0140*/  LDCU.64 UR6, c[0x0][0x390] ;  /* 0x00007200ff0677ac */ /* 0x000ea40008000a00 */
[----:B0-----:R-:W-:-:S13]  /*0150*/  ISETP.GE.AND P1, PT, R7, R8, PT ;  /* 0x000000080700720c */ /* 0x001fda0003f26270 */
[----:B------:R-:W0:Y:S01]  /*0160*/  @!P1 LDC.64 R14, c[0x0][0x380] ;  /* 0x0000e000ff0e9b82 */ /* 0x000e220000000a00 */
[----:B------:R-:W-:-:S07]  /*0170*/  @!P1 IMAD.IADD R3, R12, 0x1, R7 ;  /* 0x000000010c039824 */ /* 0x000fce00078e0207 */
[----:B------:R-:W3:Y:S01]  /*0180*/  @!P1 LDC.64 R16, c[0x0][0x390] ;  /* 0x0000e400ff109b82 */ /* 0x000ee20000000a00 */
[----:B0-----:R-:W-:-:S06]  /*0190*/  @!P1 IMAD.WIDE.U32 R14, R3, 0x4, R14 ;  /* 0x00000004030e9825 */ /* 0x001fcc00078e000e */
[----:B------:R-:W4:Y:S01]  /*01a0*/  @!P1 LDG.E R14, desc[UR10][R14.64] ;  /* 0x0000000a0e0e9981 */ /* 0x000f22000c1e1900 */
[----:B------:R-:W-:Y:S01]  /*01b0*/  IMAD.MOV.U32 R11, RZ, RZ, R7 ;  /* 0x000000ffff0b7224 */ /* 0x000fe200078e0007 */
[----:B---3--:R-:W-:Y:S01]  /*01c0*/  @!P1 IADD3 R4, P3, PT, R3, R16, RZ ;  /* 0x0000001003049210 */ /* 0x008fe20007f7e0ff */
[----:B------:R-:W-:Y:S01]  /*01d0*/  @!P1 VIADD R11, R7, 0x100 ;  /* 0x00000100070b9836 */ /* 0x000fe20000000000 */
[----:B------:R-:W-:Y:S01]  /*01e0*/  PRMT R0, RZ, 0x7610, R0 ;  /* 0x00007610ff007816 */ /* 0x000fe20000000000 */
[----:B------:R-:W-:Y:S02]  /*01f0*/  BSSY.RECONVERGENT B1, `(.L_x_66) ;  /* 0x000012b000017945 */ /* 0x000fe40003800200 */
[----:B------:R-:W-:Y:S01]  /*0200*/  @!P1 IMAD.X R5, RZ, RZ, R17, P3 ;  /* 0x000000ffff059224 */ /* 0x000fe200018e0611 */
[----:B------:R-:W-:Y:S02]  /*0210*/  ISETP.GE.AND P2, PT, R11, R8, PT ;  /* 0x000000080b00720c */ /* 0x000fe40003f46270 */
[----:B----4-:R-:W-:-:S04]  /*0220*/  @!P1 ISETP.GT.AND P0, PT, R14, RZ, PT ;  /* 0x000000ff0e00920c */ /* 0x010fc80003f04270 */
[----:B------:R-:W-:-:S04]  /*0230*/  @!P1 SEL R3, RZ, 0x1, !P0 ;  /* 0x00000001ff039807 */ /* 0x000fc80004000000 */
[----:B------:R-:W-:-:S03]  /*0240*/  @!P1 PRMT R0, R3, 0x7610, R0 ;  /* 0x0000761003009816 */ /* 0x000fc60000000000 */
[----:B-12---:R-:W-:Y:S05]  /*0250*/  @P2 BRA `(.L_x_67) ;  /* 0x0000001000902947 */ /* 0x006fea0003800000 */
[----:B------:R-:W-:Y:S01]  /*0260*/  LOP3.LUT R9, RZ, R11, RZ, 0x33, !PT ;  /* 0x0000000bff097212 */ /* 0x000fe200078e33ff */
[----:B------:R-:W-:Y:S04]  /*0270*/  BSSY.RECONVERGENT B2, `(.L_x_68) ;  /* 0x0000093000027945 */ /* 0x000fe80003800200 */
[----:B------:R-:W-:-:S04]  /*0280*/  IMAD.IADD R9, R9, 0x1, R2 ;  /* 0x0000000109097824 */ /* 0x000fc800078e0202 */
[----:B------:R-:W-:-:S05]  /*0290*/  IMAD.IADD R10, R9, 0x1, -R12 ;  /* 0x00000001090a7824 */ /* 0x000fca00078e0a0c */
[C---:B------:R-:W-:Y:S02]  /*02a0*/  ISETP.GE.U32.AND P0, PT, R10.reuse, 0x700, PT ;  /* 0x000007000a00780c */ /* 0x040fe40003f06070 */
[----:B------:R-:W-:-:S04]  /*02b0*/  LEA.HI R10, R10, 0x1, RZ, 0x18 ;  /* 0x000000010a0a7811 */ /* 0x000fc800078fc0ff */
[----:B------:R-:W-:-:S07]  /*02c0*/  LOP3.LUT R22, R10, 0x7, RZ, 0xc0, !PT ;  /* 0x000000070a167812 */ /* 0x000fce00078ec0ff */
[----:B------:R-:W-:Y:S05]  /*02d0*/  @!P0 BRA `(.L_x_69) ;  /* 0x0000000800308947 */ /* 0x000fea0003800000 */
[----:B------:R-:W-:Y:S01]  /*02e0*/  LOP3.LUT R13, R10, 0x1fffff8, RZ, 0xc0, !PT ;  /* 0x01fffff80a0d7812 */ /* 0x000fe200078ec0ff */
[----:B------:R-:W-:Y:S01]  /*02f0*/  BSSY.RECONVERGENT B3, `(.L_x_70) ;  /* 0x0000089000037945 */ /* 0x000fe20003800200 */
[----:B------:R-:W-:-:S03]  /*0300*/  VIADD R11, R11, 0x400 ;  /* 0x000004000b0b7836 */ /* 0x000fc60000000000 */
[----:B------:R-:W-:-:S07]  /*0310*/  IMAD.MOV R13, RZ, RZ, -R13 ;  /* 0x000000ffff0d7224 */ /* 0x000fce00078e0a0d */
.L_x_71:
[----:B------:R-:W-:-:S05]  /*0320*/  VIADD R3, R11, 0xfffffc00 ;  /* 0xfffffc000b037836 */ /* 0x000fca0000000000 */
[----:B------:R-:W-:-:S04]  /*0330*/  IADD3 R23, P0, PT, R12, R3, RZ ;  /* 0x000000030c177210 */ /* 0x000fc80007f1e0ff */
[----:B------:R-:W-:Y:S02]  /*0340*/  LEA.HI.X.SX32 R24, R3, RZ, 0x1, P0 ;  /* 0x000000ff03187211 */ /* 0x000fe400000f0eff */
[----:B------:R-:W-:-:S04]  /*0350*/  LEA R2, P0, R23, UR4, 0x2 ;  /* 0x0000000417027c11 */ /* 0x000fc8000f8010ff */
[----:B------:R-:W-:-:S05]  /*0360*/  LEA.HI.X R3, R23, UR5, R24, 0x2, P0 ;  /* 0x0000000517037c11 */ /* 0x000fca00080f1418 */
[----:B------:R-:W2:Y:S04]  /*0370*/  LDG.E R21, desc[UR10][R2.64] ;  /* 0x0000000a02157981 */ /* 0x000ea8000c1e1900 */
[----:B------:R-:W3:Y:S04]  /*0380*/  LDG.E R20, desc[UR10][R2.64+0x400] ;  /* 0x0004000a02147981 */ /* 0x000ee8000c1e1900 */
[----:B------:R-:W4:Y:S04]  /*0390*/  LDG.E R19, desc[UR10][R2.64+0x800] ;  /* 0x0008000a02137981 */ /* 0x000f28000c1e1900 */
[----:B------:R-:W5:Y:S04]  /*03a0*/  LDG.E R17, desc[UR10][R2.64+0xc00] ;  /* 0x000c000a02117981 */ /* 0x000f68000c1e1900 */
[----:B------:R-:W5:Y:S04]  /*03b0*/  LDG.E R16, desc[UR10][R2.64+0x1000] ;  /* 0x0010000a02107981 */ /* 0x000f68000c1e1900 */
[----:B------:R-:W5:Y:S04]  /*03c0*/  LDG.E R15, desc[UR10][R2.64+0x1400] ;  /* 0x0014000a020f7981 */ /* 0x000f68000c1e1900 */
[----:B------:R-:W5:Y:S04]  /*03d0*/  LDG.E R14, desc[UR10][R2.64+0x1800] ;  /* 0x0018000a020e7981 */ /* 0x000f68000c1e1900 */
[----:B------:R0:W5:Y:S01]  /*03e0*/  LDG.E R18, desc[UR10][R2.64+0x1c00] ;  /* 0x001c000a02127981 */ /* 0x000162000c1e1900 */
[----:B------:R-:W-:Y:S01]  /*03f0*/  LOP3.LUT P2, RZ, R0, 0xff, RZ, 0xc0, !PT ;  /* 0x000000ff00ff7812 */ /* 0x000fe2000784c0ff */
[----:B------:R-:W-:Y:S01]  /*0400*/  VIADD R13, R13, 0x8 ;  /* 0x000000080d0d7836 */ /* 0x000fe20000000000 */
[----:B------:R-:W-:-:S04]  /*0410*/  IADD3 R23, P1, PT, R23, UR6, RZ ;  /* 0x0000000617177c10 */ /* 0x000fc8000ff3e0ff */
[----:B------:R-:W-:Y:S01]  /*0420*/  IADD3.X R24, PT, PT, R24, UR7, RZ, P1, !PT ;  /* 0x0000000718187c10 */ /* 0x000fe20008ffe4ff */
[----:B0-----:R-:W-:Y:S01]  /*0430*/  VIADD R3, R11, 0xfffffd00 ;  /* 0xfffffd000b037836 */ /* 0x001fe20000000000 */
[C---:B--2---:R-:W-:Y:S02]  /*0440*/  ISETP.GT.AND P0, PT, R21.reuse, RZ, PT ;  /* 0x000000ff1500720c */ /* 0x044fe40003f04270 */
[----:B------:R-:W-:-:S03]  /*0450*/  ISETP.GT.AND P3, PT, R21, RZ, P2 ;  /* 0x000000ff1500720c */ /* 0x000fc60001764270 */
[----:B------:R-:W-:Y:S02]  /*0460*/  @!P2 SEL R0, RZ, 0x1, !P0 ;  /* 0x00000001ff00a807 */ /* 0x000fe40004000000 */
[-C--:B------:R-:W-:Y:S02]  /*0470*/  ISETP.LT.U32.AND P0, PT, R23, R4.reuse, PT ;  /* 0x000000041700720c */ /* 0x080fe40003f01070 */
[----:B------:R-:W-:Y:S02]  /*0480*/  SEL R21, R0, 0x1, !P3 ;  /* 0x0000000100157807 */ /* 0x000fe40005800000 */
[----:B------:R-:W-:Y:S02]  /*0490*/  ISETP.LT.AND.EX P0, PT, R24, R5, PT, P0 ;  /* 0x000000051800720c */ /* 0x000fe40003f01300 */
[----:B------:R-:W-:Y:S02]  /*04a0*/  LOP3.LUT P1, RZ, R21, 0xff, RZ, 0xc0, !PT ;  /* 0x000000ff15ff7812 */ /* 0x000fe4000782c0ff */
[----:B------:R-:W-:-:S02]  /*04b0*/  SEL R2, R23, R4, P0 ;  /* 0x0000000417027207 */ /* 0x000fc40000000000 */
[-C--:B------:R-:W-:Y:S02]  /*04c0*/  SEL R0, R24, R5.reuse, P0 ;  /* 0x0000000518007207 */ /* 0x080fe40000000000 */
[----:B---3--:R-:W-:Y:S02]  /*04d0*/  ISETP.GT.AND P0, PT, R20, RZ, PT ;  /* 0x000000ff1400720c */ /* 0x008fe40003f04270 */
[----:B------:R-:W-:Y:S02]  /*04e0*/  @!P3 SEL R2, R23, R4, !P2 ;  /* 0x000000041702b207 */ /* 0x000fe40005000000 */
[----:B------:R-:W-:Y:S02]  /*04f0*/  @!P3 SEL R0, R24, R5, !P2 ;  /* 0x000000051800b207 */ /* 0x000fe40005000000 */
[----:B------:R-:W-:Y:S02]  /*0500*/  ISETP.GT.AND P3, PT, R20, RZ, P1 ;  /* 0x000000ff1400720c */ /* 0x000fe40000f64270 */
[----:B------:R-:W-:-:S02]  /*0510*/  @!P1 SEL R21, RZ, 0x1, !P0 ;  /* 0x00000001ff159807 */ /* 0x000fc40004000000 */
[----:B------:R-:W-:Y:S02]  /*0520*/  SHF.R.S32.HI R4, RZ, 0x1f, R3 ;  /* 0x0000001fff047819 */ /* 0x000fe40000011403 */
[----:B------:R-:W-:Y:S01]  /*0530*/  IADD3 R23, P4, P5, R3, UR6, R12 ;  /* 0x0000000603177c10 */ /* 0x000fe2000fd9e00c */
[----:B------:R-:W-:Y:S01]  /*0540*/  VIADD R3, R11, 0xfffffe00 ;  /* 0xfffffe000b037836 */ /* 0x000fe20000000000 */
[----:B------:R-:W-:Y:S02]  /*0550*/  SEL R21, R21, 0x1, !P3 ;  /* 0x0000000115157807 */ /* 0x000fe40005800000 */
[----:B------:R-:W-:Y:S02]  /*0560*/  IADD3.X R25, PT, PT, R4, UR7, RZ, P4, P5 ;  /* 0x0000000704197c10 */ /* 0x000fe4000a7ea4ff */
[----:B------:R-:W-:Y:S02]  /*0570*/  ISETP.LT.U32.AND P0, PT, R23, R2, PT ;  /* 0x000000021700720c */ /* 0x000fe40003f01070 */
[----:B------:R-:W-:-:S02]  /*0580*/  LOP3.LUT P2, RZ, R21, 0xff, RZ, 0xc0, !PT ;  /* 0x000000ff15ff7812 */ /* 0x000fc4000784c0ff */
[----:B------:R-:W-:Y:S02]  /*0590*/  ISETP.LT.AND.EX P0, PT, R25, R0, PT, P0 ;  /* 0x000000001900720c */ /* 0x000fe40003f01300 */
[----:B------:R-:W-:Y:S02]  /*05a0*/  SHF.R.S32.HI R4, RZ, 0x1f, R3 ;  /* 0x0000001fff047819 */ /* 0x000fe40000011403 */
[CC--:B------:R-:W-:Y:S02]  /*05b0*/  SEL R24, R23.reuse, R2.reuse, P0 ;  /* 0x0000000217187207 */ /* 0x0c0fe40000000000 */
[----:B------:R-:W-:Y:S02]  /*05c0*/  @!P3 SEL R24, R23, R2, !P1 ;  /* 0x000000021718b207 */ /* 0x000fe40004800000 */
[----:B------:R-:W-:Y:S02]  /*05d0*/  SEL R2, R25, R0, P0 ;  /* 0x0000000019027207 */ /* 0x000fe40000000000 */
[----:B----4-:R-:W-:-:S02]  /*05e0*/  ISETP.GT.AND P0, PT, R19, RZ, PT ;  /* 0x000000ff1300720c */ /* 0x010fc40003f04270 */
[----:B------:R-:W-:Y:S02]  /*05f0*/  @!P3 SEL R2, R25, R0, !P1 ;  /* 0x000000001902b207 */ /* 0x000fe40004800000 */
[----:B------:R-:W-:Y:S02]  /*0600*/  ISETP.GT.AND P3, PT, R19, RZ, P2 ;  /* 0x000000ff1300720c */ /* 0x000fe40001764270 */
[----:B------:R-:W-:Y:S02]  /*0610*/  @!P2 SEL R21, RZ, 0x1, !P0 ;  /* 0x00000001ff15a807 */ /* 0x000fe40004000000 */
[----:B------:R-:W-:Y:S01]  /*0620*/  IADD3 R5, P4, P5, R3, UR6, R12 ;  /* 0x0000000603057c10 */ /* 0x000fe2000fd9e00c */
[----:B------:R-:W-:Y:S01]  /*0630*/  VIADD R3, R11, 0xffffff00 ;  /* 0xffffff000b037836 */ /* 0x000fe20000000000 */
[----:B------:R-:W-:Y:S02]  /*0640*/  SEL R21, R21, 0x1, !P3 ;  /* 0x0000000115157807 */ /* 0x000fe40005800000 */
[----:B------:R-:W-:-:S02]  /*0650*/  IADD3.X R23, PT, PT, R4, UR7, RZ, P4, P5 ;  /* 0x0000000704177c10 */ /* 0x000fc4000a7ea4ff */
[----:B------:R-:W-:Y:S02]  /*0660*/  ISETP.LT.U32.AND P0, PT, R5, R24, PT ;  /* 0x000000180500720c */ /* 0x000fe40003f01070 */
[----:B------:R-:W-:Y:S02]  /*0670*/  LOP3.LUT P1, RZ, R21, 0xff, RZ, 0xc0, !PT ;  /* 0x000000ff15ff7812 */ /* 0x000fe4000782c0ff */
[----:B------:R-:W-:Y:S02]  /*0680*/  ISETP.LT.AND.EX P0, PT, R23, R2, PT, P0 ;  /* 0x000000021700720c */ /* 0x000fe40003f01300 */
[----:B------:R-:W-:Y:S02]  /*0690*/  SHF.R.S32.HI R0, RZ, 0x1f, R3 ;  /* 0x0000001fff007819 */ /* 0x000fe40000011403 */
[----:B------:R-:W-:Y:S02]  /*06a0*/  SEL R20, R5, R24, P0 ;  /* 0x0000001805147207 */ /* 0x000fe40000000000 */
[----:B------:R-:W-:-:S02]  /*06b0*/  SEL R19, R23, R2, P0 ;  /* 0x0000000217137207 */ /* 0x000fc40000000000 */
[----:B-----5:R-:W-:Y:S02]  /*06c0*/  ISETP.GT.AND P0, PT, R17, RZ, PT ;  /* 0x000000ff1100720c */ /* 0x020fe40003f04270 */
[----:B------:R-:W-:Y:S02]  /*06d0*/  @!P3 SEL R20, R5, R24, !P2 ;  /* 0x000000180514b207 */ /* 0x000fe40005000000 */
[----:B------:R-:W-:Y:S02]  /*06e0*/  @!P3 SEL R19, R23, R2, !P2 ;  /* 0x000000021713b207 */ /* 0x000fe40005000000 */
[----:B------:R-:W-:Y:S02]  /*06f0*/  ISETP.GT.AND P3, PT, R17, RZ, P1 ;  /* 0x000000ff1100720c */ /* 0x000fe40000f64270 */
[----:B------:R-:W-:Y:S02]  /*0700*/  @!P1 SEL R21, RZ, 0x1, !P0 ;  /* 0x00000001ff159807 */ /* 0x000fe40004000000 */
[----:B------:R-:W-:-:S02]  /*0710*/  IADD3 R3, P4, P5, R3, UR6, R12 ;  /* 0x0000000603037c10 */ /* 0x000fc4000fd9e00c */
[----:B------:R-:W-:Y:S02]  /*0720*/  SEL R21, R21, 0x1, !P3 ;  /* 0x0000000115157807 */ /* 0x000fe40005800000 */
[----:B------:R-:W-:Y:S02]  /*0730*/  IADD3.X R4, PT, PT, R0, UR7, RZ, P4, P5 ;  /* 0x0000000700047c10 */ /* 0x000fe4000a7ea4ff */
[----:B------:R-:W-:Y:S02]  /*0740*/  ISETP.LT.U32.AND P0, PT, R3, R20, PT ;  /* 0x000000140300720c */ /* 0x000fe40003f01070 */
[----:B------:R-:W-:Y:S02]  /*0750*/  LOP3.LUT P2, RZ, R21, 0xff, RZ, 0xc0, !PT ;  /* 0x000000ff15ff7812 */ /* 0x000fe4000784c0ff */
[----:B------:R-:W-:Y:S02]  /*0760*/  ISETP.LT.AND.EX P0, PT, R4, R19, PT, P0 ;  /* 0x000000130400720c */ /* 0x000fe40003f01300 */
[----:B------:R-:W-:-:S02]  /*0770*/  SHF.R.S32.HI R0, RZ, 0x1f, R11 ;  /* 0x0000001fff007819 */ /* 0x000fc4000001140b */
[CC--:B------:R-:W-:Y:S02]  /*0780*/  SEL R5, R3.reuse, R20.reuse, P0 ;  /* 0x0000001403057207 */ /* 0x0c0fe40000000000 */
[-C--:B------:R-:W-:Y:S02]  /*0790*/  SEL R17, R4, R19.reuse, P0 ;  /* 0x0000001304117207 */ /* 0x080fe40000000000 */
[----:B------:R-:W-:Y:S02]  /*07a0*/  ISETP.GT.AND P0, PT, R16, RZ, PT ;  /* 0x000000ff1000720c */ /* 0x000fe40003f04270 */
[----:B------:R-:W-:Y:S01]  /*07b0*/  @!P3 SEL R5, R3, R20, !P1 ;  /* 0x000000140305b207 */ /* 0x000fe20004800000 */
[----:B------:R-:W-:Y:S01]  /*07c0*/  VIADD R3, R11, 0x100 ;  /* 0x000001000b037836 */ /* 0x000fe20000000000 */
[----:B------:R-:W-:Y:S02]  /*07d0*/  @!P3 SEL R17, R4, R19, !P1 ;  /* 0x000000130411b207 */ /* 0x000fe40004800000 */
[----:B------:R-:W-:-:S02]  /*07e0*/  ISETP.GT.AND P3, PT, R16, RZ, P2 ;  /* 0x000000ff1000720c */ /* 0x000fc40001764270 */
[----:B------:R-:W-:Y:S02]  /*07f0*/  @!P2 SEL R21, RZ, 0x1, !P0 ;  /* 0x00000001ff15a807 */ /* 0x000fe40004000000 */
[----:B------:R-:W-:Y:S02]  /*0800*/  IADD3 R2, P4, P5, R11, UR6, R12 ;  /* 0x000000060b027c10 */ /* 0x000fe4000fd9e00c */
[----:B------:R-:W-:Y:S02]  /*0810*/  SEL R21, R21, 0x1, !P3 ;  /* 0x0000000115157807 */ /* 0x000fe40005800000 */
[----:B------:R-:W-:Y:S02]  /*0820*/  IADD3.X R4, PT, PT, R0, UR7, RZ, P4, P5 ;  /* 0x0000000700047c10 */ /* 0x000fe4000a7ea4ff */
[----:B------:R-:W-:Y:S02]  /*0830*/  ISETP.LT.U32.AND P0, PT, R2, R5, PT ;  /* 0x000000050200720c */ /* 0x000fe40003f01070 */
[----:B------:R-:W-:-:S02]  /*0840*/  LOP3.LUT P1, RZ, R21, 0xff, RZ, 0xc0, !PT ;  /* 0x000000ff15ff7812 */ /* 0x000fc4000782c0ff */
[----:B------:R-:W-:Y:S02]  /*0850*/  ISETP.LT.AND.EX P0, PT, R4, R17, PT, P0 ;  /* 0x000000110400720c */ /* 0x000fe40003f01300 */
[----:B------:R-:W-:Y:S02]  /*0860*/  SHF.R.S32.HI R0, RZ, 0x1f, R3 ;  /* 0x0000001fff007819 */ /* 0x000fe40000011403 */
[----:B------:R-:W-:Y:S02]  /*0870*/  SEL R19, R2, R5, P0 ;  /* 0x0000000502137207 */ /* 0x000fe40000000000 */
[----:B------:R-:W-:Y:S02]  /*0880*/  SEL R23, R4, R17, P0 ;  /* 0x0000001104177207 */ /* 0x000fe40000000000 */
[----:B------:R-:W-:Y:S02]  /*0890*/  ISETP.GT.AND P0, PT, R15, RZ, PT ;  /* 0x000000ff0f00720c */ /* 0x000fe40003f04270 */
[----:B------:R-:W-:-:S02]  /*08a0*/  @!P3 SEL R19, R2, R5, !P2 ;  /* 0x000000050213b207 */ /* 0x000fc40005000000 */
        /* <DEDUP_REMOVED lines=13> */
[----:B------:R-:W-:Y:S02]  /*0980*/  @!P3 SEL R5, R2, R19, !P1 ;  /* 0x000000130205b207 */ /* 0x000fe40004800000 */
[----:B------:R-:W-:Y:S01]  /*0990*/  IADD3 R2, P0, P4, R3, UR6, R12 ;  /* 0x0000000603027c10 */ /* 0x000fe2000fc1e00c */
[C---:B------:R-:W-:Y:S01]  /*09a0*/  VIADD R3, R11.reuse, 0x300 ;  /* 0x000003000b037836 */ /* 0x040fe20000000000 */
[----:B------:R-:W-:Y:S01]  /*09b0*/  @!P3 SEL R17, R4, R23, !P1 ;  /* 0x000000170411b207 */ /* 0x000fe20004800000 */
[----:B------:R-:W-:Y:S01]  /*09c0*/  VIADD R11, R11, 0x800 ;  /* 0x000008000b0b7836 */ /* 0x000fe20000000000 */
[C---:B------:R-:W-:Y:S02]  /*09d0*/  ISETP.GT.AND P3, PT, R14.reuse, RZ, P2 ;  /* 0x000000ff0e00720c */ /* 0x040fe40001764270 */
[----:B------:R-:W-:Y:S02]  /*09e0*/  ISETP.GT.AND P1, PT, R14, RZ, PT ;  /* 0x000000ff0e00720c */ /* 0x000fe40003f24270 */
[----:B------:R-:W-:-:S02]  /*09f0*/  IADD3.X R4, PT, PT, R0, UR7, RZ, P0, P4 ;  /* 0x0000000700047c10 */ /* 0x000fc400087e84ff */
[----:B------:R-:W-:Y:S02]  /*0a00*/  ISETP.LT.U32.AND P0, PT, R2, R5, PT ;  /* 0x000000050200720c */ /* 0x000fe40003f01070 */
[----:B------:R-:W-:Y:S02]  /*0a10*/  @!P2 SEL R21, RZ, 0x1, !P1 ;  /* 0x00000001ff15a807 */ /* 0x000fe40004800000 */
[----:B------:R-:W-:Y:S02]  /*0a20*/  ISETP.LT.AND.EX P0, PT, R4, R17, PT, P0 ;  /* 0x000000110400720c */ /* 0x000fe40003f01300 */
[----:B------:R-:W-:Y:S02]  /*0a30*/  SHF.R.S32.HI R0, RZ, 0x1f, R3 ;  /* 0x0000001fff007819 */ /* 0x000fe40000011403 */
[----:B------:R-:W-:Y:S02]  /*0a40*/  SEL R21, R21, 0x1, !P3 ;  /* 0x0000000115157807 */ /* 0x000fe40005800000 */
[----:B------:R-:W-:-:S02]  /*0a50*/  IADD3 R3, P4, P5, R3, UR6, R12 ;  /* 0x0000000603037c10 */ /* 0x000fc4000fd9e00c */
[CC--:B------:R-:W-:Y:S02]  /*0a60*/  SEL R14, R2.reuse, R5.reuse, P0 ;  /* 0x00000005020e7207 */ /* 0x0c0fe40000000000 */
[----:B------:R-:W-:Y:S02]  /*0a70*/  LOP3.LUT P1, RZ, R21, 0xff, RZ, 0xc0, !PT ;  /* 0x000000ff15ff7812 */ /* 0x000fe4000782c0ff */
[----:B------:R-:W-:Y:S02]  /*0a80*/  @!P3 SEL R14, R2, R5, !P2 ;  /* 0x00000005020eb207 */ /* 0x000fe40005000000 */
[----:B------:R-:W-:Y:S02]  /*0a90*/  IADD3.X R2, PT, PT, R0, UR7, RZ, P4, P5 ;  /* 0x0000000700027c10 */ /* 0x000fe4000a7ea4ff */
[----:B------:R-:W-:Y:S02]  /*0aa0*/  SEL R15, R4, R17, P0 ;  /* 0x00000011040f7207 */ /* 0x000fe40000000000 */
[----:B------:R-:W-:-:S02]  /*0ab0*/  ISETP.NE.AND P4, PT, R13, RZ, PT ;  /* 0x000000ff0d00720c */ /* 0x000fc40003f85270 */
[----:B------:R-:W-:Y:S02]  /*0ac0*/  @!P3 SEL R15, R4, R17, !P2 ;  /* 0x00000011040fb207 */ /* 0x000fe40005000000 */
[C---:B------:R-:W-:Y:S02]  /*0ad0*/  ISETP.GT.AND P3, PT, R18.reuse, RZ, P1 ;  /* 0x000000ff1200720c */ /* 0x040fe40000f64270 */
[----:B------:R-:W-:Y:S02]  /*0ae0*/  ISETP.LT.U32.AND P0, PT, R3, R14, PT ;  /* 0x0000000e0300720c */ /* 0x000fe40003f01070 */
[----:B------:R-:W-:Y:S02]  /*0af0*/  ISETP.GT.AND P2, PT, R18, RZ, PT ;  /* 0x000000ff1200720c */ /* 0x000fe40003f44270 */
[----:B------:R-:W-:Y:S02]  /*0b00*/  ISETP.LT.AND.EX P0, PT, R2, R15, PT, P0 ;  /* 0x0000000f0200720c */ /* 0x000fe40003f01300 */
[----:B------:R-:W-:-:S02]  /*0b10*/  @!P1 SEL R21, RZ, 0x1, !P2 ;  /* 0x00000001ff159807 */ /* 0x000fc40005000000 */
[-C--:B------:R-:W-:Y:S02]  /*0b20*/  SEL R4, R3, R14.reuse, P0 ;  /* 0x0000000e03047207 */ /* 0x080fe40000000000 */
[CC--:B------:R-:W-:Y:S02]  /*0b30*/  SEL R5, R2.reuse, R15.reuse, P0 ;  /* 0x0000000f02057207 */ /* 0x0c0fe40000000000 */
[----:B------:R-:W-:Y:S02]  /*0b40*/  SEL R0, R21, 0x1, !P3 ;  /* 0x0000000115007807 */ /* 0x000fe40005800000 */
[----:B------:R-:W-:Y:S02]  /*0b50*/  @!P3 SEL R4, R3, R14, !P1 ;  /* 0x0000000e0304b207 */ /* 0x000fe40004800000 */
[----:B------:R-:W-:Y:S01]  /*0b60*/  @!P3 SEL R5, R2, R15, !P1 ;  /* 0x0000000f0205b207 */ /* 0x000fe20004800000 */
[----:B------:R-:W-:Y:S06]  /*0b70*/  @P4 BRA `(.L_x_71) ;  /* 0xfffffff400e84947 */ /* 0x000fec000383ffff */
[----:B------:R-:W-:Y:S05]  /*0b80*/  BSYNC.RECONVERGENT B3 ;  /* 0x0000000000037941 */ /* 0x000fea0003800200 */
.L_x_70:
[----:B------:R-:W-:-:S07]  /*0b90*/  VIADD R11, R11, 0xfffffc00 ;  /* 0xfffffc000b0b7836 */ /* 0x000fce0000000000 */
.L_x_69:
[----:B------:R-:W-:Y:S05]  /*0ba0*/  BSYNC.RECONVERGENT B2 ;  /* 0x0000000000027941 */ /* 0x000fea0003800200 */
.L_x_68:
[----:B------:R-:W-:-:S13]  /*0bb0*/  ISETP.NE.AND P0, PT, R22, RZ, PT ;  /* 0x000000ff1600720c */ /* 0x000fda0003f05270 */
[----:B------:R-:W-:Y:S05]  /*0bc0*/  @!P0 BRA `(.L_x_67) ;  /* 0x0000000800348947 */ /* 0x000fea0003800000 */
[----:B------:R-:W-:Y:S01]  /*0bd0*/  ISETP.GE.U32.AND P0, PT, R22, 0x4, PT ;  /* 0x000000041600780c */ /* 0x000fe20003f06070 */
[----:B------:R-:W-:Y:S01]  /*0be0*/  BSSY.RECONVERGENT B2, `(.L_x_72) ;  /* 0x0000048000027945 */ /* 0x000fe20003800200 */
[----:B------:R-:W-:-:S11]  /*0bf0*/  LOP3.LUT P1, R10, R10, 0x3, RZ, 0xc0, !PT ;  /* 0x000000030a0a7812 */ /* 0x000fd6000782c0ff */
[----:B------:R-:W-:Y:S05]  /*0c00*/  @!P0 BRA `(.L_x_73) ;  /* 0x0000000400148947 */ /* 0x000fea0003800000 */
[----:B------:R-:W0:Y:S01]  /*0c10*/  LDCU.64 UR8, c[0x0][0x380] ;  /* 0x00007000ff0877ac */ /* 0x000e220008000a00 */
[----:B------:R-:W-:-:S04]  /*0c20*/  IADD3 R17, P0, PT, R12, R11, RZ ;  /* 0x0000000b0c117210 */ /* 0x000fc80007f1e0ff */
[----:B------:R-:W-:Y:S02]  /*0c30*/  LEA.HI.X.SX32 R18, R11, RZ, 0x1, P0 ;  /* 0x000000ff0b127211 */ /* 0x000fe400000f0eff */
[----:B0-----:R-:W-:-:S04]  /*0c40*/  LEA R14, P0, R17, UR8, 0x2 ;  /* 0x00000008110e7c11 */ /* 0x001fc8000f8010ff */
[----:B------:R-:W-:Y:S01]  /*0c50*/  LEA.HI.X R15, R17, UR9, R18, 0x2, P0 ;  /* 0x00000009110f7c11 */ /* 0x000fe200080f1412 */
[----:B------:R-:W0:Y:S04]  /*0c60*/  LDCU.64 UR8, c[0x0][0x390] ;  /* 0x00007200ff0877ac */ /* 0x000e280008000a00 */
[----:B------:R-:W2:Y:S04]  /*0c70*/  LDG.E R13, desc[UR10][R14.64] ;  /* 0x0000000a0e0d7981 */ /* 0x000ea8000c1e1900 */
[----:B------:R-:W3:Y:S04]  /*0c80*/  LDG.E R16, desc[UR10][R14.64+0x400] ;  /* 0x0004000a0e107981 */ /* 0x000ee8000c1e1900 */
[----:B------:R-:W4:Y:S04]  /*0c90*/  LDG.E R3, desc[UR10][R14.64+0x800] ;  /* 0x0008000a0e037981 */ /* 0x000f28000c1e1900 */
[----:B------:R1:W5:Y:S01]  /*0ca0*/  LDG.E R2, desc[UR10][R14.64+0xc00] ;  /* 0x000c000a0e027981 */ /* 0x000362000c1e1900 */
[----:B------:R-:W-:-:S02]  /*0cb0*/  LOP3.LUT P3, RZ, R0, 0xff, RZ, 0xc0, !PT ;  /* 0x000000ff00ff7812 */ /* 0x000fc4000786c0ff */
[----:B0-----:R-:W-:-:S04]  /*0cc0*/  IADD3 R17, P2, PT, R17, UR8, RZ ;  /* 0x0000000811117c10 */ /* 0x001fc8000ff5e0ff */
[----:B------:R-:W-:Y:S02]  /*0cd0*/  IADD3.X R18, PT, PT, R18, UR9, RZ, P2, !PT ;  /* 0x0000000912127c10 */ /* 0x000fe400097fe4ff */
[C---:B--2---:R-:W-:Y:S02]  /*0ce0*/  ISETP.GT.AND P0, PT, R13.reuse, RZ, PT ;  /* 0x000000ff0d00720c */ /* 0x044fe40003f04270 */
[----:B------:R-:W-:Y:S01]  /*0cf0*/  ISETP.GT.AND P4, PT, R13, RZ, P3 ;  /* 0x000000ff0d00720c */ /* 0x000fe20001f84270 */
[----:B------:R-:W-:Y:S02]  /*0d00*/  VIADD R13, R11, 0x100 ;  /* 0x000001000b0d7836 */ /* 0x000fe40000000000 */
[----:B------:R-:W-:Y:S02]  /*0d10*/  @!P3 SEL R0, RZ, 0x1, !P0 ;  /* 0x00000001ff00b807 */ /* 0x000fe40004000000 */
[----:B------:R-:W-:Y:S02]  /*0d20*/  ISETP.LT.U32.AND P0, PT, R17, R4, PT ;  /* 0x000000041100720c */ /* 0x000fe40003f01070 */
[----:B------:R-:W-:-:S02]  /*0d30*/  SEL R0, R0, 0x1, !P4 ;  /* 0x0000000100007807 */ /* 0x000fc40006000000 */
[-C--:B------:R-:W-:Y:S02]  /*0d40*/  ISETP.LT.AND.EX P0, PT, R18, R5.reuse, PT, P0 ;  /* 0x000000051200720c */ /* 0x080fe40003f01300 */
[----:B------:R-:W-:Y:S02]  /*0d50*/  LOP3.LUT P2, RZ, R0, 0xff, RZ, 0xc0, !PT ;  /* 0x000000ff00ff7812 */ /* 0x000fe4000784c0ff */
[CC--:B------:R-:W-:Y:S02]  /*0d60*/  SEL R22, R17.reuse, R4.reuse, P0 ;  /* 0x0000000411167207 */ /* 0x0c0fe40000000000 */
[CC--:B-1----:R-:W-:Y:S02]  /*0d70*/  SEL R15, R18.reuse, R5.reuse, P0 ;  /* 0x00000005120f7207 */ /* 0x0c2fe40000000000 */
[----:B------:R-:W-:Y:S02]  /*0d80*/  @!P4 SEL R22, R17, R4, !P3 ;  /* 0x000000041116c207 */ /* 0x000fe40005800000 */
[----:B------:R-:W-:Y:S01]  /*0d90*/  @!P4 SEL R15, R18, R5, !P3 ;  /* 0x00000005120fc207 */ /* 0x000fe20005800000 */
[----:B------:R-:W-:Y:S01]  /*0da0*/  VIADD R5, R11, 0x200 ;  /* 0x000002000b057836 */ /* 0x000fe20000000000 */
[----:B---3--:R-:W-:-:S02]  /*0db0*/  ISETP.GT.AND P3, PT, R16, RZ, PT ;  /* 0x000000ff1000720c */ /* 0x008fc40003f64270 */
[----:B------:R-:W-:Y:S02]  /*0dc0*/  ISETP.GT.AND P4, PT, R16, RZ, P2 ;  /* 0x000000ff1000720c */ /* 0x000fe40001784270 */
[----:B------:R-:W-:Y:S02]  /*0dd0*/  @!P2 SEL R0, RZ, 0x1, !P3 ;  /* 0x00000001ff00a807 */ /* 0x000fe40005800000 */
[----:B------:R-:W-:Y:S02]  /*0de0*/  SHF.R.S32.HI R4, RZ, 0x1f, R13 ;  /* 0x0000001fff047819 */ /* 0x000fe4000001140d */
[----:B------:R-:W-:Y:S02]  /*0df0*/  IADD3 R13, P5, P0, R13, UR8, R12 ;  /* 0x000000080d0d7c10 */ /* 0x000fe4000f8be00c */
[----:B------:R-:W-:Y:S02]  /*0e00*/  SEL R0, R0, 0x1, !P4 ;  /* 0x0000000100007807 */ /* 0x000fe40006000000 */
[----:B------:R-:W-:-:S02]  /*0e10*/  IADD3.X R14, PT, PT, R4, UR9, RZ, P5, P0 ;  /* 0x00000009040e7c10 */ /* 0x000fc4000afe04ff */
[CC--:B------:R-:W-:Y:S02]  /*0e20*/  ISETP.LT.U32.AND P0, PT, R13.reuse, R22.reuse, PT ;  /* 0x000000160d00720c */ /* 0x0c0fe40003f01070 */
[----:B------:R-:W-:Y:S02]  /*0e30*/  LOP3.LUT P3, RZ, R0, 0xff, RZ, 0xc0, !PT ;  /* 0x000000ff00ff7812 */ /* 0x000fe4000786c0ff */
[CC--:B------:R-:W-:Y:S02]  /*0e40*/  ISETP.LT.AND.EX P0, PT, R14.reuse, R15.reuse, PT, P0 ;  /* 0x0000000f0e00720c */ /* 0x0c0fe40003f01300 */
[----:B------:R-:W-:Y:S02]  /*0e50*/  SHF.R.S32.HI R4, RZ, 0x1f, R5 ;  /* 0x0000001fff047819 */ /* 0x000fe40000011405 */
[----:B------:R-:W-:Y:S02]  /*0e60*/  SEL R18, R13, R22, P0 ;  /* 0x000000160d127207 */ /* 0x000fe40000000000 */
[----:B------:R-:W-:-:S02]  /*0e70*/  SEL R20, R14, R15, P0 ;  /* 0x0000000f0e147207 */ /* 0x000fc40000000000 */
[----:B------:R-:W-:Y:S02]  /*0e80*/  @!P4 SEL R18, R13, R22, !P2 ;  /* 0x000000160d12c207 */ /* 0x000fe40005000000 */
[----:B------:R-:W-:Y:S02]  /*0e90*/  @!P4 SEL R20, R14, R15, !P2 ;  /* 0x0000000f0e14c207 */ /* 0x000fe40005000000 */
[----:B----4-:R-:W-:Y:S02]  /*0ea0*/  ISETP.GT.AND P4, PT, R3, RZ, PT ;  /* 0x000000ff0300720c */ /* 0x010fe40003f84270 */
[----:B------:R-:W-:Y:S02]  /*0eb0*/  IADD3 R5, P5, P0, R5, UR8, R12 ;  /* 0x0000000805057c10 */ /* 0x000fe4000f8be00c */
[----:B------:R-:W-:Y:S01]  /*0ec0*/  ISETP.GT.AND P2, PT, R3, RZ, P3 ;  /* 0x000000ff0300720c */ /* 0x000fe20001f44270 */
[C---:B------:R-:W-:Y:S01]  /*0ed0*/  VIADD R3, R11.reuse, 0x300 ;  /* 0x000003000b037836 */ /* 0x040fe20000000000 */
[----:B------:R-:W-:Y:S01]  /*0ee0*/  @!P3 SEL R0, RZ, 0x1, !P4 ;  /* 0x00000001ff00b807 */ /* 0x000fe20006000000 */
[----:B------:R-:W-:Y:S01]  /*0ef0*/  VIADD R11, R11, 0x400 ;  /* 0x000004000b0b7836 */ /* 0x000fe20000000000 */
[----:B------:R-:W-:-:S02]  /*0f00*/  IADD3.X R13, PT, PT, R4, UR9, RZ, P5, P0 ;  /* 0x00000009040d7c10 */ /* 0x000fc4000afe04ff */
[----:B------:R-:W-:Y:S02]  /*0f10*/  ISETP.LT.U32.AND P0, PT, R5, R18, PT ;  /* 0x000000120500720c */ /* 0x000fe40003f01070 */
[----:B------:R-:W-:Y:S02]  /*0f20*/  SEL R0, R0, 0x1, !P2 ;  /* 0x0000000100007807 */ /* 0x000fe40005000000 */
[----:B------:R-:W-:Y:S02]  /*0f30*/  ISETP.LT.AND.EX P0, PT, R13, R20, PT, P0 ;  /* 0x000000140d00720c */ /* 0x000fe40003f01300 */
[----:B------:R-:W-:Y:S02]  /*0f40*/  LOP3.LUT P4, RZ, R0, 0xff, RZ, 0xc0, !PT ;  /* 0x000000ff00ff7812 */ /* 0x000fe4000788c0ff */
[----:B------:R-:W-:Y:S02]  /*0f50*/  SEL R14, R5, R18, P0 ;  /* 0x00000012050e7207 */ /* 0x000fe40000000000 */
[----:B------:R-:W-:-:S02]  /*0f60*/  SEL R16, R13, R20, P0 ;  /* 0x000000140d107207 */ /* 0x000fc40000000000 */
[----:B------:R-:W-:Y:S02]  /*0f70*/  SHF.R.S32.HI R4, RZ, 0x1f, R3 ;  /* 0x0000001fff047819 */ /* 0x000fe40000011403 */
[----:B------:R-:W-:Y:S02]  /*0f80*/  @!P2 SEL R14, R5, R18, !P3 ;  /* 0x00000012050ea207 */ /* 0x000fe40005800000 */
[----:B------:R-:W-:Y:S02]  /*0f90*/  @!P2 SEL R16, R13, R20, !P3 ;  /* 0x000000140d10a207 */ /* 0x000fe40005800000 */
[----:B------:R-:W-:Y:S02]  /*0fa0*/  IADD3 R3, P5, P6, R3, UR8, R12 ;  /* 0x0000000803037c10 */ /* 0x000fe4000febe00c */
[----:B-----5:R-:W-:Y:S02]  /*0fb0*/  ISETP.GT.AND P3, PT, R2, RZ, P4 ;  /* 0x000000ff0200720c */ /* 0x020fe40002764270 */
[----:B------:R-:W-:-:S02]  /*0fc0*/  IADD3.X R13, PT, PT, R4, UR9, RZ, P5, P6 ;  /* 0x00000009040d7c10 */ /* 0x000fc4000afec4ff */
[----:B------:R-:W-:Y:S02]  /*0fd0*/  ISETP.LT.U32.AND P0, PT, R3, R14, PT ;  /* 0x0000000e0300720c */ /* 0x000fe40003f01070 */
[----:B------:R-:W-:Y:S02]  /*0fe0*/  ISETP.GT.AND P2, PT, R2, RZ, PT ;  /* 0x000000ff0200720c */ /* 0x000fe40003f44270 */
[----:B------:R-:W-:Y:S02]  /*0ff0*/  ISETP.LT.AND.EX P0, PT, R13, R16, PT, P0 ;  /* 0x000000100d00720c */ /* 0x000fe40003f01300 */
[----:B------:R-:W-:Y:S02]  /*1000*/  @!P4 SEL R0, RZ, 0x1, !P2 ;  /* 0x00000001ff00c807 */ /* 0x000fe40005000000 */
[----:B------:R-:W-:Y:S02]  /*1010*/  SEL R4, R3, R14, P0 ;  /* 0x0000000e03047207 */ /* 0x000fe40000000000 */
[----:B------:R-:W-:-:S02]  /*1020*/  SEL R5, R13, R16, P0 ;  /* 0x000000100d057207 */ /* 0x000fc40000000000 */
[----:B------:R-:W-:Y:S02]  /*1030*/  SEL R0, R0, 0x1, !P3 ;  /* 0x0000000100007807 */ /* 0x000fe40005800000 */
[----:B------:R-:W-:Y:S02]  /*1040*/  @!P3 SEL R4, R3, R14, !P4 ;  /* 0x0000000e0304b207 */ /* 0x000fe40006000000 */
[----:B------:R-:W-:-:S07]  /*1050*/  @!P3 SEL R5, R13, R16, !P4 ;  /* 0x000000100d05b207 */ /* 0x000fce0006000000 */
.L_x_73:
[----:B------:R-:W-:Y:S05]  /*1060*/  BSYNC.RECONVERGENT B2 ;  /* 0x0000000000027941 */ /* 0x000fea0003800200 */
.L_x_72:
[----:B------:R-:W-:Y:S05]  /*1070*/  @!P1 BRA `(.L_x_67) ;  /* 0x0000000400089947 */ /* 0x000fea0003800000 */
[----:B------:R-:W-:Y:S01]  /*1080*/  ISETP.NE.AND P0, PT, R10, 0x1, PT ;  /* 0x000000010a00780c */ /* 0x000fe20003f05270 */
[----:B------:R-:W-:Y:S01]  /*1090*/  BSSY.RECONVERGENT B2, `(.L_x_74) ;  /* 0x0000029000027945 */ /* 0x000fe20003800200 */
[----:B------:R-:W-:-:S11]  /*10a0*/  LOP3.LUT P1, RZ, R9, 0x100, RZ, 0xc0, !PT ;  /* 0x0000010009ff7812 */ /* 0x000fd6000782c0ff */
        /* <DEDUP_REMOVED lines=8> */
[----:B------:R1:W3:Y:S01]  /*1130*/  LDG.E R15, desc[UR10][R2.64+0x400] ;  /* 0x0004000a020f7981 */ /* 0x0002e2000c1e1900 */
[----:B------:R-:W-:-:S02]  /*1140*/  LOP3.LUT P2, RZ, R0, 0xff, RZ, 0xc0, !PT ;  /* 0x000000ff00ff7812 */ /* 0x000fc4000784c0ff */
[----:B0-----:R-:W-:-:S04]  /*1150*/  IADD3 R9, P0, PT, R9, UR8, RZ ;  /* 0x0000000809097c10 */ /* 0x001fc8000ff1e0ff */
[----:B------:R-:W-:Y:S02]  /*1160*/  IADD3.X R10, PT, PT, R10, UR9, RZ, P0, !PT ;  /* 0x000000090a0a7c10 */ /* 0x000fe400087fe4ff */
[----:B------:R-:W-:-:S04]  /*1170*/  ISETP.LT.U32.AND P0, PT, R9, R4, PT ;  /* 0x000000040900720c */ /* 0x000fc80003f01070 */
[----:B------:R-:W-:-:S04]  /*1180*/  ISETP.LT.AND.EX P0, PT, R10, R5, PT, P0 ;  /* 0x000000050a00720c */ /* 0x000fc80003f01300 */
[----:B-1----:R-:W-:Y:S02]  /*1190*/  SEL R2, R10, R5, P0 ;  /* 0x000000050a027207 */ /* 0x002fe40000000000 */
[C---:B--2---:R-:W-:Y:S02]  /*11a0*/  ISETP.GT.AND P4, PT, R13.reuse, RZ, PT ;  /* 0x000000ff0d00720c */ /* 0x044fe40003f84270 */
[----:B------:R-:W-:Y:S01]  /*11b0*/  ISETP.GT.AND P3, PT, R13, RZ, P2 ;  /* 0x000000ff0d00720c */ /* 0x000fe20001764270 */
[C---:B------:R-:W-:Y:S01]  /*11c0*/  VIADD R13, R11.reuse, 0x100 ;  /* 0x000001000b0d7836 */ /* 0x040fe20000000000 */
[----:B------:R-:W-:Y:S01]  /*11d0*/  @!P2 SEL R0, RZ, 0x1, !P4 ;  /* 0x00000001ff00a807 */ /* 0x000fe20006000000 */
[----:B------:R-:W-:-:S03]  /*11e0*/  VIADD R11, R11, 0x200 ;  /* 0x000002000b0b7836 */ /* 0x000fc60000000000 */
[----:B------:R-:W-:Y:S02]  /*11f0*/  SEL R3, R0, 0x1, !P3 ;  /* 0x0000000100037807 */ /* 0x000fe40005800000 */
[-C--:B------:R-:W-:Y:S02]  /*1200*/  SEL R0, R9, R4.reuse, P0 ;  /* 0x0000000409007207 */ /* 0x080fe40000000000 */
[----:B------:R-:W-:Y:S02]  /*1210*/  LOP3.LUT P4, RZ, R3, 0xff, RZ, 0xc0, !PT ;  /* 0x000000ff03ff7812 */ /* 0x000fe4000788c0ff */
[----:B------:R-:W-:Y:S02]  /*1220*/  SHF.R.S32.HI R14, RZ, 0x1f, R13 ;  /* 0x0000001fff0e7819 */ /* 0x000fe4000001140d */
[----:B------:R-:W-:Y:S02]  /*1230*/  @!P3 SEL R0, R9, R4, !P2 ;  /* 0x000000040900b207 */ /* 0x000fe40005000000 */
[----:B------:R-:W-:-:S02]  /*1240*/  @!P3 SEL R2, R10, R5, !P2 ;  /* 0x000000050a02b207 */ /* 0x000fc40005000000 */
[----:B------:R-:W-:Y:S02]  /*1250*/  IADD3 R13, P5, P6, R13, UR8, R12 ;  /* 0x000000080d0d7c10 */ /* 0x000fe4000febe00c */
[C---:B---3--:R-:W-:Y:S02]  /*1260*/  ISETP.GT.AND P3, PT, R15.reuse, RZ, P4 ;  /* 0x000000ff0f00720c */ /* 0x048fe40002764270 */
[----:B------:R-:W-:Y:S02]  /*1270*/  ISETP.GT.AND P2, PT, R15, RZ, PT ;  /* 0x000000ff0f00720c */ /* 0x000fe40003f44270 */
[----:B------:R-:W-:Y:S02]  /*1280*/  IADD3.X R9, PT, PT, R14, UR9, RZ, P5, P6 ;  /* 0x000000090e097c10 */ /* 0x000fe4000afec4ff */
[----:B------:R-:W-:Y:S02]  /*1290*/  ISETP.LT.U32.AND P0, PT, R13, R0, PT ;  /* 0x000000000d00720c */ /* 0x000fe40003f01070 */
[----:B------:R-:W-:-:S02]  /*12a0*/  @!P4 SEL R3, RZ, 0x1, !P2 ;  /* 0x00000001ff03c807 */ /* 0x000fc40005000000 */
[----:B------:R-:W-:Y:S02]  /*12b0*/  ISETP.LT.AND.EX P0, PT, R9, R2, PT, P0 ;  /* 0x000000020900720c */ /* 0x000fe40003f01300 */
[----:B------:R-:W-:Y:S02]  /*12c0*/  SEL R3, R3, 0x1, !P3 ;  /* 0x0000000103037807 */ /* 0x000fe40005800000 */
[----:B------:R-:W-:Y:S02]  /*12d0*/  SEL R4, R13, R0, P0 ;  /* 0x000000000d047207 */ /* 0x000fe40000000000 */
[----:B------:R-:W-:Y:S02]  /*12e0*/  SEL R5, R9, R2, P0 ;  /* 0x0000000209057207 */ /* 0x000fe40000000000 */
[----:B------:R-:W-:Y:S02]  /*12f0*/  @!P3 SEL R4, R13, R0, !P4 ;  /* 0x000000000d04b207 */ /* 0x000fe40006000000 */
[----:B------:R-:W-:-:S02]  /*1300*/  @!P3 SEL R5, R9, R2, !P4 ;  /* 0x000000020905b207 */ /* 0x000fc40006000000 */
[----:B------:R-:W-:-:S07]  /*1310*/  PRMT R0, R3, 0x7610, R0 ;  /* 0x0000761003007816 */ /* 0x000fce0000000000 */
.L_x_75:
[----:B------:R-:W-:Y:S05]  /*1320*/  BSYNC.RECONVERGENT B2 ;  /* 0x0000000000027941 */ /* 0x000fea0003800200 */
.L_x_74:
[----:B------:R-:W-:Y:S05]  /*1330*/  @P1 BRA `(.L_x_67) ;  /* 0x0000000000581947 */ /* 0x000fea0003800000 */
[----:B------:R-:W0:Y:S01]  /*1340*/  LDCU.64 UR8, c[0x0][0x380] ;  /* 0x00007000ff0877ac */ /* 0x000e220008000a00 */
[----:B------:R-:W-:-:S04]  /*1350*/  IADD3 R12, P0, PT, R12, R11, RZ ;  /* 0x0000000b0c0c7210 */ /* 0x000fc80007f1e0ff */
[----:B------:R-:W-:Y:S02]  /*1360*/  LEA.HI.X.SX32 R9, R11, RZ, 0x1, P0 ;  /* 0x000000ff0b097211 */ /* 0x000fe400000f0eff */
[----:B0-----:R-:W-:-:S04]  /*1370*/  LEA R2, P0, R12, UR8, 0x2 ;  /* 0x000000080c027c11 */ /* 0x001fc8000f8010ff */
[----:B------:R-:W-:Y:S01]  /*1380*/  LEA.HI.X R3, R12, UR9, R9, 0x2, P0 ;  /* 0x000000090c037c11 */ /* 0x000fe200080f1409 */
[----:B------:R-:W0:Y:S04]  /*1390*/  LDCU.64 UR8, c[0x0][0x390] ;  /* 0x00007200ff0877ac */ /* 0x000e280008000a00 */
[----:B------:R-:W2:Y:S01]  /*13a0*/  LDG.E R2, desc[UR10][R2.64] ;  /* 0x0000000a02027981 */ /* 0x000ea2000c1e1900 */
[----:B------:R-:W-:Y:S02]  /*13b0*/  LOP3.LUT P3, RZ, R0, 0xff, RZ, 0xc0, !PT ;  /* 0x000000ff00ff7812 */ /* 0x000fe4000786c0ff */
[----:B0-----:R-:W-:-:S04]  /*13c0*/  IADD3 R11, P0, PT, R12, UR8, RZ ;  /* 0x000000080c0b7c10 */ /* 0x001fc8000ff1e0ff */
[----:B------:R-:W-:Y:S02]  /*13d0*/  IADD3.X R12, PT, PT, R9, UR9, RZ, P0, !PT ;  /* 0x00000009090c7c10 */ /* 0x000fe400087fe4ff */
[----:B------:R-:W-:-:S04]  /*13e0*/  ISETP.LT.U32.AND P0, PT, R11, R4, PT ;  /* 0x000000040b00720c */ /* 0x000fc80003f01070 */
[----:B------:R-:W-:-:S04]  /*13f0*/  ISETP.LT.AND.EX P0, PT, R12, R5, PT, P0 ;  /* 0x000000050c00720c */ /* 0x000fc80003f01300 */
[----:B------:R-:W-:Y:S02]  /*1400*/  SEL R9, R11, R4, P0 ;  /* 0x000000040b097207 */ /* 0x000fe40000000000 */
[----:B------:R-:W-:Y:S02]  /*1410*/  SEL R10, R12, R5, P0 ;  /* 0x000000050c0a7207 */ /* 0x000fe40000000000 */
[C---:B--2---:R-:W-:Y:S02]  /*1420*/  ISETP.GT.AND P2, PT, R2.reuse, RZ, P3 ;  /* 0x000000ff0200720c */ /* 0x044fe40001f44270 */
[----:B------:R-:W-:-:S04]  /*1430*/  ISETP.GT.AND P1, PT, R2, RZ, PT ;  /* 0x000000ff0200720c */ /* 0x000fc80003f24270 */
[----:B------:R-:W-:-:S04]  /*1440*/  @!P3 SEL R0, RZ, 0x1, !P1 ;  /* 0x00000001ff00b807 */ /* 0x000fc80004800000 */
[----:B------:R-:W-:-:S03]  /*1450*/  SEL R0, R0, 0x1, !P2 ;  /* 0x0000000100007807 */ /* 0x000fc60005000000 */
[----:B------:R-:W-:Y:S02]  /*1460*/  @!P2 SEL R9, R11, R4, !P3 ;  /* 0x000000040b09a207 */ /* 0x000fe40005800000 */
[----:B------:R-:W-:-:S03]  /*1470*/  @!P2 SEL R10, R12, R5, !P3 ;  /* 0x000000050c0aa207 */ /* 0x000fc60005800000 */
[----:B------:R-:W-:Y:S02]  /*1480*/  IMAD.MOV.U32 R4, RZ, RZ, R9 ;  /* 0x000000ffff047224 */ /* 0x000fe400078e0009 */
[----:B------:R-:W-:-:S07]  /*1490*/  IMAD.MOV.U32 R5, RZ, RZ, R10 ;  /* 0x000000ffff057224 */ /* 0x000fce00078e000a */
.L_x_67:
[----:B------:R-:W-:Y:S05]  /*14a0*/  BSYNC.RECONVERGENT B1 ;  /* 0x0000000000017941 */ /* 0x000fea0003800200 */
.L_x_66:
[----:B------:R-:W-:-:S13]  /*14b0*/  ISETP.GE.AND P0, PT, R8, 0x100, PT ;  /* 0x000001000800780c */ /* 0x000fda0003f06270 */
[----:B------:R-:W-:Y:S05]  /*14c0*/  @!P0 BRA `(.L_x_76) ;  /* 0x0000000c003c8947 */ /* 0x000fea0003800000 */
[----:B------:R-:W0:Y:S01]  /*14d0*/  S2R R10, SR_LANEID ;  /* 0x00000000000a7919 */ /* 0x000e220000000000 */
[----:B------:R-:W-:Y:S01]  /*14e0*/  LOP3.LUT R2, R0, 0xff, RZ, 0xc0, !PT ;  /* 0x000000ff00027812 */ /* 0x000fe200078ec0ff */
[----:B------:R-:W-:Y:S01]  /*14f0*/  BSSY.RECONVERGENT B1, `(.L_x_77) ;  /* 0x0000016000017945 */ /* 0x000fe20003800200 */
[----:B------:R1:W2:Y:S04]  /*1500*/  SHFL.DOWN PT, R9, R4, 0x1, 0x1f ;  /* 0x08201f0004097f89 */ /* 0x0002a800000e0000 */
[----:B------:R1:W3:Y:S04]  /*1510*/  SHFL.DOWN PT, R8, R5, 0x1, 0x1f ;  /* 0x08201f0005087f89 */ /* 0x0002e800000e0000 */
[----:B------:R1:W4:Y:S01]  /*1520*/  SHFL.DOWN PT, R3, R2, 0x1, 0x1f ;  /* 0x08201f0002037f89 */ /* 0x00032200000e0000 */
        /* <DEDUP_REMOVED lines=18> */
.L_x_78:
[----:B------:R-:W-:Y:S05]  /*1650*/  BSYNC.RECONVERGENT B1 ;  /* 0x0000000000017941 */ /* 0x000fea0003800200 */
.L_x_77:
        /* <DEDUP_REMOVED lines=23> */
.L_x_80:
[----:B------:R-:W-:Y:S05]  /*17d0*/  BSYNC.RECONVERGENT B1 ;  /* 0x0000000000017941 */ /* 0x000fea0003800200 */
.L_x_79:
        /* <DEDUP_REMOVED lines=20> */
.L_x_82:
[----:B------:R-:W-:Y:S05]  /*1920*/  BSYNC.RECONVERGENT B1 ;  /* 0x0000000000017941 */ /* 0x000fea0003800200 */
.L_x_81:
        /* <DEDUP_REMOVED lines=20> */
.L_x_84:
[----:B------:R-:W-:Y:S05]  /*1a70*/  BSYNC.RECONVERGENT B1 ;  /* 0x0000000000017941 */ /* 0x000fea0003800200 */
.L_x_83:
        /* <DEDUP_REMOVED lines=20> */
.L_x_86:
[----:B------:R-:W-:Y:S05]  /*1bc0*/  BSYNC.RECONVERGENT B1 ;  /* 0x0000000000017941 */ /* 0x000fea0003800200 */
.L_x_85:
        /* <DEDUP_REMOVED lines=10> */
.L_x_88:
[----:B------:R-:W-:Y:S05]  /*1c70*/  BSYNC.RECONVERGENT B1 ;  /* 0x0000000000017941 */ /* 0x000fea0003800200 */
.L_x_87:
        /* <DEDUP_REMOVED lines=8> */
[----:B------:R-:W1:Y:S04]  /*1d00*/  LDS.64 R10, [UR4+0x20] ;  /* 0x00002004ff0a7984 */ /* 0x000e680008000a00 */
[----:B------:R-:W3:Y:S04]  /*1d10*/  LDS.U8 R16, [UR4+0x28] ;  /* 0x00002804ff107984 */ /* 0x000ee80008000000 */
[----:B------:R-:W3:Y:S04]  /*1d20*/  LDS.64 R12, [UR4+0x30] ;  /* 0x00003004ff0c7984 */ /* 0x000ee80008000a00 */
[----:B------:R-:W3:Y:S04]  /*1d30*/  LDS.U8 R17, [UR4+0x38] ;  /* 0x00003804ff117984 */ /* 0x000ee80008000000 */
[----:B0-----:R-:W0:Y:S04]  /*1d40*/  LDS.64 R2, [UR4+0x40] ;  /* 0x00004004ff027984 */ /* 0x001e280008000a00 */
[----:B------:R-:W0:Y:S04]  /*1d50*/  LDS.U8 R14, [UR4+0x48] ;  /* 0x00004804ff0e7984 */ /* 0x000e280008000000 */
[----:B--2-4-:R-:W2:Y:S01]  /*1d60*/  LDS.64 R8, [UR4+0x50] ;  /* 0x00005004ff087984 */ /* 0x014ea20008000a00 */
[----:B-----5:R-:W-:-:S02]  /*1d70*/  ISETP.NE.AND P2, PT, R15, RZ, PT ;  /* 0x000000ff0f00720c */ /* 0x020fc40003f45270 */
[----:B-1----:R-:W-:Y:S02]  /*1d80*/  ISETP.LT.U32.AND P0, PT, R10, R4, PT ;  /* 0x000000040a00720c */ /* 0x002fe40003f01070 */
[----:B------:R-:W-:Y:S02]  /*1d90*/  @P4 SEL R15, R0, 0x1, !P2 ;  /* 0x00000001000f4807 */ /* 0x000fe40005000000 */
[----:B------:R-:W-:Y:S01]  /*1da0*/  ISETP.LT.AND.EX P0, PT, R11, R5, PT, P0 ;  /* 0x000000050b00720c */ /* 0x000fe20003f01300 */
[----:B------:R-:W-:Y:S01]  /*1db0*/  LDS.U8 R0, [UR4+0x78] ;  /* 0x00007804ff007984 */ /* 0x000fe20008000000 */
[----:B------:R-:W-:Y:S02]  /*1dc0*/  LOP3.LUT P3, RZ, R15, 0xff, RZ, 0xc0, !PT ;  /* 0x000000ff0fff7812 */ /* 0x000fe4000786c0ff */
[----:B---3--:R-:W-:-:S03]  /*1dd0*/  ISETP.NE.AND P5, PT, R16, RZ, PT ;  /* 0x000000ff1000720c */ /* 0x008fc60003fa5270 */
[C---:B------:R-:W-:Y:S02]  /*1de0*/  @P2 SEL R4, R10.reuse, R4, P0 ;  /* 0x000000040a042207 */ /* 0x040fe40000000000 */
[C---:B------:R-:W-:Y:S02]  /*1df0*/  @P2 SEL R5, R11.reuse, R5, P0 ;  /* 0x000000050b052207 */ /* 0x040fe40000000000 */
[----:B------:R-:W-:Y:S02]  /*1e00*/  SEL R7, R10, R4, !P4 ;  /* 0x000000040a077207 */ /* 0x000fe40006000000 */
[----:B------:R-:W-:Y:S02]  /*1e10*/  SEL R5, R11, R5, !P4 ;  /* 0x000000050b057207 */ /* 0x000fe40006000000 */
[----:B------:R-:W-:Y:S01]  /*1e20*/  ISETP.LT.U32.AND P0, PT, R12, R7, PT ;  /* 0x000000070c00720c */ /* 0x000fe20003f01070 */
[----:B------:R-:W-:Y:S01]  /*1e30*/  LDS.64 R10, [UR4+0x60] ;  /* 0x00006004ff0a7984 */ /* 0x000fe20008000a00 */
[----:B------:R-:W-:-:S02]  /*1e40*/  @P3 SEL R16, R15, 0x1, !P5 ;  /* 0x000000010f103807 */ /* 0x000fc40006800000 */
[----:B------:R-:W-:Y:S01]  /*1e50*/  ISETP.LT.AND.EX P0, PT, R13, R5, PT, P0 ;  /* 0x000000050d00720c */ /* 0x000fe20003f01300 */
[----:B------:R-:W1:Y:S01]  /*1e60*/  LDS.U8 R15, [UR4+0x58] ;  /* 0x00005804ff0f7984 */ /* 0x000e620008000000 */
[----:B------:R-:W-:Y:S02]  /*1e70*/  LOP3.LUT P2, RZ, R16, 0xff, RZ, 0xc0, !PT ;  /* 0x000000ff10ff7812 */ /* 0x000fe4000784c0ff */
[C---:B------:R-:W-:Y:S02]  /*1e80*/  @P5 SEL R7, R12.reuse, R7, P0 ;  /* 0x000000070c075207 */ /* 0x040fe40000000000 */
[----:B------:R-:W-:Y:S02]  /*1e90*/  ISETP.NE.AND P4, PT, R17, RZ, PT ;  /* 0x000000ff1100720c */ /* 0x000fe40003f85270 */
[----:B------:R-:W-:Y:S02]  /*1ea0*/  @P5 SEL R5, R13, R5, P0 ;  /* 0x000000050d055207 */ /* 0x000fe40000000000 */
[----:B------:R-:W-:-:S02]  /*1eb0*/  SEL R7, R12, R7, !P3 ;  /* 0x000000070c077207 */ /* 0x000fc40005800000 */
[----:B------:R-:W-:Y:S01]  /*1ec0*/  SEL R13, R13, R5, !P3 ;  /* 0x000000050d0d7207 */ /* 0x000fe20005800000 */
[----:B------:R-:W3:Y:S01]  /*1ed0*/  LDS.U8 R12, [UR4+0x68] ;  /* 0x00006804ff0c7984 */ /* 0x000ee20008000000 */
[----:B0-----:R-:W-:Y:S02]  /*1ee0*/  ISETP.LT.U32.AND P0, PT, R2, R7, PT ;  /* 0x000000070200720c */ /* 0x001fe40003f01070 */
[----:B------:R-:W-:Y:S01]  /*1ef0*/  @P2 SEL R17, R16, 0x1, !P4 ;  /* 0x0000000110112807 */ /* 0x000fe20006000000 */
[----:B------:R-:W0:Y:S01]  /*1f00*/  LDS.64 R4, [UR4+0x70] ;  /* 0x00007004ff047984 */ /* 0x000e220008000a00 */
[----:B------:R-:W-:Y:S02]  /*1f10*/  ISETP.LT.AND.EX P0, PT, R3, R13, PT, P0 ;  /* 0x0000000d0300720c */ /* 0x000fe40003f01300 */
[----:B------:R-:W-:Y:S02]  /*1f20*/  ISETP.NE.AND P3, PT, R14, RZ, PT ;  /* 0x000000ff0e00720c */ /* 0x000fe40003f65270 */
[----:B------:R-:W-:-:S02]  /*1f30*/  @P4 SEL R7, R2, R7, P0 ;  /* 0x0000000702074207 */ /* 0x000fc40000000000 */
[----:B------:R-:W-:Y:S02]  /*1f40*/  LOP3.LUT P5, RZ, R17, 0xff, RZ, 0xc0, !PT ;  /* 0x000000ff11ff7812 */ /* 0x000fe400078ac0ff */
[C---:B------:R-:W-:Y:S02]  /*1f50*/  @P4 SEL R13, R3.reuse, R13, P0 ;  /* 0x0000000d030d4207 */ /* 0x040fe40000000000 */
[----:B------:R-:W-:Y:S02]  /*1f60*/  SEL R7, R2, R7, !P2 ;  /* 0x0000000702077207 */ /* 0x000fe40005000000 */
[----:B------:R-:W-:Y:S02]  /*1f70*/  SEL R13, R3, R13, !P2 ;  /* 0x0000000d030d7207 */ /* 0x000fe40005000000 */
[----:B--2---:R-:W-:Y:S01]  /*1f80*/  ISETP.LT.U32.AND P0, PT, R8, R7, PT ;  /* 0x000000070800720c */ /* 0x004fe20003f01070 */
[----:B------:R-:W2:Y:S03]  /*1f90*/  LDS.64 R2, [UR4+0x80] ;  /* 0x00008004ff027984 */ /* 0x000ea60008000a00 */
[----:B------:R-:W-:-:S02]  /*1fa0*/  ISETP.LT.AND.EX P0, PT, R9, R13, PT, P0 ;  /* 0x0000000d0900720c */ /* 0x000fc40003f01300 */
[----:B------:R-:W-:Y:S02]  /*1fb0*/  @P5 SEL R14, R17, 0x1, !P3 ;  /* 0x00000001110e5807 */ /* 0x000fe40005800000 */
[C---:B------:R-:W-:Y:S02]  /*1fc0*/  @P3 SEL R7, R8.reuse, R7, P0 ;  /* 0x0000000708073207 */ /* 0x040fe40000000000 */
[----:B-1----:R-:W-:Y:S02]  /*1fd0*/  ISETP.NE.AND P2, PT, R15, RZ, PT ;  /* 0x000000ff0f00720c */ /* 0x002fe40003f45270 */
[----:B------:R-:W-:Y:S02]  /*1fe0*/  @P3 SEL R13, R9, R13, P0 ;  /* 0x0000000d090d3207 */ /* 0x000fe40000000000 */
[----:B------:R-:W-:Y:S02]  /*1ff0*/  SEL R7, R8, R7, !P5 ;  /* 0x0000000708077207 */ /* 0x000fe40006800000 */
[----:B------:R-:W-:-:S02]  /*2000*/  LOP3.LUT P4, RZ, R14, 0xff, RZ, 0xc0, !PT ;  /* 0x000000ff0eff7812 */ /* 0x000fc4000788c0ff */
[----:B------:R-:W-:Y:S02]  /*2010*/  SEL R9, R9, R13, !P5 ;  /* 0x0000000d09097207 */ /* 0x000fe40006800000 */
[----:B------:R-:W-:Y:S02]  /*2020*/  ISETP.LT.U32.AND P0, PT, R10, R7, PT ;  /* 0x000000070a00720c */ /* 0x000fe40003f01070 */
[----:B---3--:R-:W-:Y:S02]  /*2030*/  ISETP.NE.AND P3, PT, R12, RZ, PT ;  /* 0x000000ff0c00720c */ /* 0x008fe40003f65270 */
[----:B------:R-:W-:-:S04]  /*2040*/  ISETP.LT.AND.EX P0, PT, R11, R9, PT, P0 ;  /* 0x000000090b00720c */ /* 0x000fc80003f01300 */
[----:B------:R-:W-:Y:S02]  /*2050*/  @P2 SEL R7, R10, R7, P0 ;  /* 0x000000070a072207 */ /* 0x000fe40000000000 */
[----:B------:R-:W-:Y:S02]  /*2060*/  @P4 SEL R15, R14, 0x1, !P2 ;  /* 0x000000010e0f4807 */ /* 0x000fe40005000000 */
[----:B------:R-:W-:Y:S02]  /*2070*/  @P2 SEL R9, R11, R9, P0 ;  /* 0x000000090b092207 */ /* 0x000fe40000000000 */
[----:B------:R-:W-:Y:S02]  /*2080*/  SEL R7, R10, R7, !P4 ;  /* 0x000000070a077207 */ /* 0x000fe40006000000 */
[----:B------:R-:W-:Y:S02]  /*2090*/  LOP3.LUT P5, RZ, R15, 0xff, RZ, 0xc0, !PT ;  /* 0x000000ff0fff7812 */ /* 0x000fe400078ac0ff */
[----:B------:R-:W-:-:S02]  /*20a0*/  SEL R11, R11, R9, !P4 ;  /* 0x000000090b0b7207 */ /* 0x000fc40006000000 */
[----:B0-----:R-:W-:Y:S02]  /*20b0*/  ISETP.LT.U32.AND P0, PT, R4, R7, PT ;  /* 0x000000070400720c */ /* 0x001fe40003f01070 */
[----:B------:R-:W-:Y:S02]  /*20c0*/  ISETP.NE.AND P4, PT, R0, RZ, PT ;  /* 0x000000ff0000720c */ /* 0x000fe40003f85270 */
[----:B------:R-:W-:-:S04]  /*20d0*/  ISETP.LT.AND.EX P0, PT, R5, R11, PT, P0 ;  /* 0x0000000b0500720c */ /* 0x000fc80003f01300 */
[C---:B------:R-:W-:Y:S02]  /*20e0*/  @P3 SEL R7, R4.reuse, R7, P0 ;  /* 0x0000000704073207 */ /* 0x040fe40000000000 */
[----:B------:R-:W-:Y:S02]  /*20f0*/  @P5 SEL R12, R15, 0x1, !P3 ;  /* 0x000000010f0c5807 */ /* 0x000fe40005800000 */
[C---:B------:R-:W-:Y:S02]  /*2100*/  @P3 SEL R11, R5.reuse, R11, P0 ;  /* 0x0000000b050b3207 */ /* 0x040fe40000000000 */
[----:B------:R-:W-:Y:S02]  /*2110*/  SEL R7, R4, R7, !P5 ;  /* 0x0000000704077207 */ /* 0x000fe40006800000 */
[----:B------:R-:W-:Y:S02]  /*2120*/  LOP3.LUT P2, RZ, R12, 0xff, RZ, 0xc0, !PT ;  /* 0x000000ff0cff7812 */ /* 0x000fe4000784c0ff */
[----:B------:R-:W-:-:S02]  /*2130*/  SEL R5, R5, R11, !P5 ;  /* 0x0000000b05057207 */ /* 0x000fc40006800000 */
[----:B--2---:R-:W-:-:S04]  /*2140*/  ISETP.LT.U32.AND P0, PT, R2, R7, PT ;  /* 0x000000070200720c */ /* 0x004fc80003f01070 */
[----:B------:R-:W-:-:S04]  /*2150*/  ISETP.LT.AND.EX P0, PT, R3, R5, PT, P0 ;  /* 0x000000050300720c */ /* 0x000fc80003f01300 */
[----:B------:R-:W-:Y:S02]  /*2160*/  @P4 SEL R7, R2, R7, P0 ;  /* 0x0000000702074207 */ /* 0x000fe40000000000 */
[C---:B------:R-:W-:Y:S02]  /*2170*/  @P4 SEL R5, R3.reuse, R5, P0 ;  /* 0x0000000503054207 */ /* 0x040fe40000000000 */
[----:B------:R-:W-:Y:S02]  /*2180*/  @P2 SEL R0, R12, 0x1, !P4 ;  /* 0x000000010c002807 */ /* 0x000fe40006000000 */
[----:B------:R-:W-:Y:S02]  /*2190*/  SEL R4, R2, R7, !P2 ;  /* 0x0000000702047207 */ /* 0x000fe40005000000 */
[----:B------:R-:W-:Y:S01]  /*21a0*/  SEL R5, R3, R5, !P2 ;  /* 0x0000000503057207 */ /* 0x000fe20005000000 */
[----:B------:R-:W-:Y:S06]  /*21b0*/  BRA `(.L_x_89) ;  /* 0x0000003400a07947 */ /* 0x000fec0003800000 */
.L_x_76:
[----:B------:R-:W0:Y:S01]  /*21c0*/  S2R R13, SR_LANEID ;  /* 0x00000000000d7919 */ /* 0x000e220000000000 */
[----:B------:R-:W-:Y:S01]  /*21d0*/  LOP3.LUT R2, R7, 0x3e0, RZ, 0xc0, !PT ;  /* 0x000003e007027812 */ /* 0x000fe200078ec0ff */
[----:B------:R-:W-:Y:S03]  /*21e0*/  BSSY.RECONVERGENT B1, `(.L_x_90) ;  /* 0x0000022000017945 */ /* 0x000fe60003800200 */
[----:B------:R-:W-:Y:S01]  /*21f0*/  LOP3.LUT R9, RZ, R2, RZ, 0x33, !PT ;  /* 0x00000002ff097212 */ /* 0x000fe200078e33ff */
[----:B------:R-:W-:-:S04]  /*2200*/  VIADD R3, R2, 0x20 ;  /* 0x0000002002037836 */ /* 0x000fc80000000000 */
[----:B------:R-:W-:Y:S01]  /*2210*/  IMAD.IADD R2, R8, 0x1, R9 ;  /* 0x0000000108027824 */ /* 0x000fe200078e0209 */
[----:B------:R-:W-:-:S04]  /*2220*/  ISETP.GT.AND P0, PT, R3, R8, PT ;  /* 0x000000080300720c */ /* 0x000fc80003f04270 */
[----:B------:R-:W-:-:S05]  /*2230*/  SEL R2, R2, 0x1f, P0 ;  /* 0x0000001f02027807 */ /* 0x000fca0000000000 */
[----:B------:R1:W2:Y:S01]  /*2240*/  SHFL.DOWN PT, R10, R5, 0x1, R2 ;  /* 0x08200000050a7989 */ /* 0x0002a200000e0002 */
[C---:B0-----:R-:W-:Y:S01]  /*2250*/  VIADD R3, R13.reuse, 0x2 ;  /* 0x000000020d037836 */ /* 0x041fe20000000000 */
[CC--:B------:R-:W-:Y:S01]  /*2260*/  ISETP.GE.AND P0, PT, R13.reuse, R2.reuse, PT ;  /* 0x000000020d00720c */ /* 0x0c0fe20003f06270 */
[C---:B------:R-:W-:Y:S01]  /*2270*/  VIADD R11, R13.reuse, 0x8 ;  /* 0x000000080d0b7836 */ /* 0x040fe20000000000 */
[C---:B------:R-:W-:Y:S01]  /*2280*/  ISETP.NE.AND P1, PT, R13.reuse, RZ, PT ;  /* 0x000000ff0d00720c */ /* 0x040fe20003f25270 */
[----:B------:R-:W-:Y:S01]  /*2290*/  VIADD R9, R13, 0x4 ;  /* 0x000000040d097836 */ /* 0x000fe20000000000 */
[-C--:B------:R-:W-:Y:S02]  /*22a0*/  ISETP.GT.AND P5, PT, R3, R2.reuse, PT ;  /* 0x000000020300720c */ /* 0x080fe40003fa4270 */
[----:B------:R-:W-:Y:S02]  /*22b0*/  LOP3.LUT R3, R0, 0xff, RZ, 0xc0, !PT ;  /* 0x000000ff00037812 */ /* 0x000fe400078ec0ff */
[----:B------:R-:W-:-:S02]  /*22c0*/  ISETP.GT.AND P2, PT, R11, R2, PT ;  /* 0x000000020b00720c */ /* 0x000fc40003f44270 */
[----:B------:R1:W0:Y:S01]  /*22d0*/  SHFL.DOWN PT, R11, R4, 0x1, R2 ;  /* 0x08200000040b7989 */ /* 0x00022200000e0002 */
[----:B------:R-:W-:Y:S01]  /*22e0*/  ISETP.GT.AND P3, PT, R9, R2, PT ;  /* 0x000000020900720c */ /* 0x000fe20003f64270 */
[----:B------:R-:W-:Y:S02]  /*22f0*/  VIADD R9, R13, 0x10 ;  /* 0x000000100d097836 */ /* 0x000fe40000000000 */
[----:B------:R1:W3:Y:S01]  /*2300*/  SHFL.DOWN PT, R3, R3, 0x1, R2 ;  /* 0x0820000003037989 */ /* 0x0002e200000e0002 */
[----:B--2---:R-:W-:Y:S09]  /*2310*/  @P0 BRA `(.L_x_91) ;  /* 0x0000000000380947 */ /* 0x004ff20003800000 */
[----:B---3--:R-:W-:Y:S01]  /*2320*/  LOP3.LUT P0, RZ, R3, 0xff, RZ, 0xc0, !PT ;  /* 0x000000ff03ff7812 */ /* 0x008fe2000780c0ff */
[----:B------:R-:W-:Y:S01]  /*2330*/  IMAD.MOV.U32 R13, RZ, RZ, 0x1 ;  /* 0x00000001ff0d7424 */ /* 0x000fe200078e00ff */
[----:B------:R-:W-:-:S04]  /*2340*/  LOP3.LUT P4, R12, R0, 0xff, RZ, 0xc0, !PT ;  /* 0x000000ff000c7812 */ /* 0x000fc8000788c0ff */
[----:B------:R-:W-:-:S13]  /*2350*/  PLOP3.LUT P0, PT, P4, P0, PT, 0x2f, 0xf2 ;  /* 0x0000000000f2781c */ /* 0x000fda0002700577 */
[----:B0-----:R-:W-:Y:S02]  /*2360*/  @!P0 ISETP.LT.U32.AND P4, PT, R11, R4, PT ;  /* 0x000000040b00820c */ /* 0x001fe40003f81070 */
[----:B------:R-:W-:Y:S02]  /*2370*/  @P0 ISETP.NE.AND P6, PT, R12, RZ, PT ;  /* 0x000000ff0c00020c */ /* 0x000fe40003fc5270 */
[----:B------:R-:W-:Y:S02]  /*2380*/  @!P0 PRMT R0, R13, 0x7610, R0 ;  /* 0x000076100d008816 */ /* 0x000fe40000000000 */
[----:B------:R-:W-:Y:S02]  /*2390*/  @!P0 ISETP.LT.AND.EX P4, PT, R10, R5, PT, P4 ;  /* 0x000000050a00820c */ /* 0x000fe40003f81340 */
[----:B------:R-:W-:Y:S02]  /*23a0*/  @P0 SEL R3, R3, R0, !P6 ;  /* 0x0000000003030207 */ /* 0x000fe40007000000 */
[----:B-1----:R-:W-:-:S02]  /*23b0*/  @!P0 SEL R4, R11, R4, P4 ;  /* 0x000000040b048207 */ /* 0x002fc40002000000 */
[C---:B------:R-:W-:Y:S02]  /*23c0*/  @!P0 SEL R5, R10.reuse, R5, P4 ;  /* 0x000000050a058207 */ /* 0x040fe40002000000 */
[----:B------:R-:W-:Y:S02]  /*23d0*/  @P0 PRMT R0, R3, 0x7610, R0 ;  /* 0x0000761003000816 */ /* 0x000fe40000000000 */
[----:B------:R-:W-:Y:S02]  /*23e0*/  @P0 SEL R4, R11, R4, !P6 ;  /* 0x000000040b040207 */ /* 0x000fe40007000000 */
[----:B------:R-:W-:-:S07]  /*23f0*/  @P0 SEL R5, R10, R5, !P6 ;  /* 0x000000050a050207 */ /* 0x000fce0007000000 */
.L_x_91:
[----:B------:R-:W-:Y:S05]  /*2400*/  BSYNC.RECONVERGENT B1 ;  /* 0x0000000000017941 */ /* 0x000fea0003800200 */
.L_x_90:
[----:B---3--:R-:W-:Y:S01]  /*2410*/  LOP3.LUT R3, R0, 0xff, RZ, 0xc0, !PT ;  /* 0x000000ff00037812 */ /* 0x008fe200078ec0ff */
[----:B------:R2:W3:Y:S01]  /*2420*/  SHFL.DOWN PT, R10, R5, 0x2, R2 ;  /* 0x08400000050a7989 */ /* 0x0004e200000e0002 */
[----:B------:R-:W-:Y:S01]  /*2430*/  ISETP.GT.AND P4, PT, R9, R2, PT ;  /* 0x000000020900720c */ /* 0x000fe20003f84270 */
[----:B------:R-:W-:Y:S02]  /*2440*/  BSSY.RECONVERGENT B1, `(.L_x_92) ;  /* 0x0000012000017945 */ /* 0x000fe40003800200 */
[----:B------:R2:W4:Y:S04]  /*2450*/  SHFL.DOWN PT, R9, R4, 0x2, R2 ;  /* 0x0840000004097989 */ /* 0x00052800000e0002 */
[----:B------:R2:W0:Y:S01]  /*2460*/  SHFL.DOWN PT, R3, R3, 0x2, R2 ;  /* 0x0840000003037989 */ /* 0x00042200000e0002 */
        /* <DEDUP_REMOVED lines=10> */
[----:B-12---:R-:W-:-:S02]  /*2510*/  @!P0 SEL R4, R9, R4, P5 ;  /* 0x0000000409048207 */ /* 0x006fc40002800000 */
[C---:B------:R-:W-:Y:S02]  /*2520*/  @!P0 SEL R5, R10.reuse, R5, P5 ;  /* 0x000000050a058207 */ /* 0x040fe40002800000 */
[----:B------:R-:W-:Y:S02]  /*2530*/  @P0 PRMT R0, R3, 0x7610, R0 ;  /* 0x0000761003000816 */ /* 0x000fe40000000000 */
[----:B------:R-:W-:Y:S02]  /*2540*/  @P0 SEL R4, R9, R4, !P6 ;  /* 0x0000000409040207 */ /* 0x000fe40007000000 */
[----:B------:R-:W-:-:S07]  /*2550*/  @P0 SEL R5, R10, R5, !P6 ;  /* 0x000000050a050207 */ /* 0x000fce0007000000 */
.L_x_93:
[----:B------:R-:W-:Y:S05]  /*2560*/  BSYNC.RECONVERGENT B1 ;  /* 0x0000000000017941 */ /* 0x000fea0003800200 */
.L_x_92:
[----:B0-----:R-:W-:Y:S01]  /*2570*/  LOP3.LUT R3, R0, 0xff, RZ, 0xc0, !PT ;  /* 0x000000ff00037812 */ /* 0x001fe200078ec0ff */
[----:B----4-:R0:W4:Y:S01]  /*2580*/  SHFL.DOWN PT, R9, R4, 0x4, R2 ;  /* 0x0880000004097989 */ /* 0x01012200000e0002 */
[----:B------:R-:W-:Y:S03]  /*2590*/  BSSY.RECONVERGENT B1, `(.L_x_94) ;  /* 0x0000012000017945 */ /* 0x000fe60003800200 */
[----:B---3--:R0:W3:Y:S04]  /*25a0*/  SHFL.DOWN PT, R10, R5, 0x4, R2 ;  /* 0x08800000050a7989 */ /* 0x0080e800000e0002 */
        /* <DEDUP_REMOVED lines=16> */
.L_x_95:
[----:B------:R-:W-:Y:S05]  /*26b0*/  BSYNC.RECONVERGENT B1 ;  /* 0x0000000000017941 */ /* 0x000fea0003800200 */
.L_x_94:
        /* <DEDUP_REMOVED lines=20> */
.L_x_97:
[----:B------:R-:W-:Y:S05]  /*2800*/  BSYNC.RECONVERGENT B1 ;  /* 0x0000000000017941 */ /* 0x000fea0003800200 */
.L_x_96:
        /* <DEDUP_REMOVED lines=8> */
[----:B-12---:R-:W-:-:S04]  /*2890*/  LOP3.LUT P2, R2, R0, 0xff, RZ, 0xc0, !PT ;  /* 0x000000ff00027812 */ /* 0x006fc8000784c0ff */
[----:B------:R-:W-:-:S13]  /*28a0*/  PLOP3.LUT P0, PT, P2, P0, PT, 0x2f, 0xf2 ;  /* 0x0000000000f2781c */ /* 0x000fda0001700577 */
[----:B----4-:R-:W-:Y:S02]  /*28b0*/  @!P0 ISETP.LT.U32.AND P2, PT, R9, R4, PT ;  /* 0x000000040900820c */ /* 0x010fe40003f41070 */
[----:B------:R-:W-:Y:S02]  /*28c0*/  @P0 ISETP.NE.AND P3, PT, R2, RZ, PT ;  /* 0x000000ff0200020c */ /* 0x000fe40003f65270 */
[----:B------:R-:W-:Y:S02]  /*28d0*/  @!P0 PRMT R0, R11, 0x7610, R0 ;  /* 0x000076100b008816 */ /* 0x000fe40000000000 */
[----:B---3--:R-:W-:Y:S02]  /*28e0*/  @!P0 ISETP.LT.AND.EX P2, PT, R10, R5, PT, P2 ;  /* 0x000000050a00820c */ /* 0x008fe40003f41320 */
[----:B------:R-:W-:Y:S02]  /*28f0*/  @P0 SEL R2, R3, R0, !P3 ;  /* 0x0000000003020207 */ /* 0x000fe40005800000 */
[----:B------:R-:W-:-:S02]  /*2900*/  @!P0 SEL R4, R9, R4, P2 ;  /* 0x0000000409048207 */ /* 0x000fc40001000000 */
[----:B------:R-:W-:Y:S02]  /*2910*/  @!P0 SEL R5, R10, R5, P2 ;  /* 0x000000050a058207 */ /* 0x000fe40001000000 */
[----:B------:R-:W-:Y:S02]  /*2920*/  @P0 PRMT R0, R2, 0x7610, R0 ;  /* 0x0000761002000816 */ /* 0x000fe40000000000 */
[----:B------:R-:W-:Y:S02]  /*2930*/  @P0 SEL R4, R9, R4, !P3 ;  /* 0x0000000409040207 */ /* 0x000fe40005800000 */
[----:B------:R-:W-:-:S07]  /*2940*/  @P0 SEL R5, R10, R5, !P3 ;  /* 0x000000050a050207 */ /* 0x000fce0005800000 */
.L_x_99:
[----:B------:R-:W-:Y:S05]  /*2950*/  BSYNC.RECONVERGENT B1 ;  /* 0x0000000000017941 */ /* 0x000fea0003800200 */
.L_x_98:
[----:B------:R-:W-:Y:S04]  /*2960*/  BSSY.RECONVERGENT B1, `(.L_x_100) ;  /* 0x000000a000017945 */ /* 0x000fe80003800200 */
[----:B------:R-:W-:Y:S05]  /*2970*/  @P1 BRA `(.L_x_101) ;  /* 0x0000000000201947 */ /* 0x000fea0003800000 */
[----:B---3--:R-:W3:Y:S01]  /*2980*/  S2R R10, SR_CgaCtaId ;  /* 0x00000000000a7919 */ /* 0x008ee20000008800 */
[----:B0-----:R-:W-:Y:S02]  /*2990*/  MOV R3, 0x400 ;  /* 0x0000040000037802 */ /* 0x001fe40000000f00 */
[----:B-12---:R-:W-:-:S04]  /*29a0*/  SHF.R.U32.HI R2, RZ, 0x1, R7 ;  /* 0x00000001ff027819 */ /* 0x006fc80000011607 */
[----:B------:R-:W-:Y:S02]  /*29b0*/  LOP3.LUT R2, R2, 0x1f0, RZ, 0xc0, !PT ;  /* 0x000001f002027812 */ /* 0x000fe400078ec0ff */
[----:B---3--:R-:W-:-:S05]  /*29c0*/  LEA R3, R10, R3, 0x18 ;  /* 0x000000030a037211 */ /* 0x008fca00078ec0ff */
[----:B------:R-:W-:-:S05]  /*29d0*/  IMAD.IADD R3, R2, 0x1, R3 ;  /* 0x0000000102037824 */ /* 0x000fca00078e0203 */
[----:B------:R0:W-:Y:S04]  /*29e0*/  STS.64 [R3+0x10], R4 ;  /* 0x0000100403007388 */ /* 0x0001e80000000a00 */
[----:B------:R0:W-:Y:S02]  /*29f0*/  STS.U8 [R3+0x8], R0 ;  /* 0x0000080003007388 */ /* 0x0001e40000000000 */
.L_x_101:
[----:B------:R-:W-:Y:S05]  /*2a00*/  BSYNC.RECONVERGENT B1 ;  /* 0x0000000000017941 */ /* 0x000fea0003800200 */
.L_x_100:
[----:B------:R-:W-:Y:S01]  /*2a10*/  BAR.SYNC.DEFER_BLOCKING 0x0 ;  /* 0x0000000000007b1d */ /* 0x000fe20000010000 */
[----:B------:R-:W-:-:S13]  /*2a20*/  ISETP.NE.AND P1, PT, R7, RZ, PT ;  /* 0x000000ff0700720c */ /* 0x000fda0003f25270 */
[----:B------:R-:W-:Y:S05]  /*2a30*/  @P1 BRA `(.L_x_89) ;  /* 0x0000002c00801947 */ /* 0x000fea0003800000 */
[C---:B------:R-:W-:Y:S02]  /*2a40*/  ISETP.GE.AND P0, PT, R8.reuse, 0x21, PT ;  /* 0x000000210800780c */ /* 0x040fe40003f06270 */
[C---:B------:R-:W-:Y:S02]  /*2a50*/  ISETP.GE.AND P2, PT, R8.reuse, 0x41, PT ;  /* 0x000000410800780c */ /* 0x040fe40003f46270 */
[C---:B------:R-:W-:Y:S02]  /*2a60*/  ISETP.GE.AND P3, PT, R8.reuse, 0x61, PT ;  /* 0x000000610800780c */ /* 0x040fe40003f66270 */
[----:B------:R-:W-:-:S07]  /*2a70*/  ISETP.GE.AND P4, PT, R8, 0x81, PT ;  /* 0x000000810800780c */ /* 0x000fce0003f86270 */
[----:B------:R-:W-:Y:S06]  /*2a80*/  @!P0 BRA `(.L_x_102) ;  /* 0x00000000003c8947 */ /* 0x000fec0003800000 */
[----:B------:R-:W5:Y:S01]  /*2a90*/  S2UR UR5, SR_CgaCtaId ;  /* 0x00000000000579c3 */ /* 0x000f620000008800 */
[----:B------:R-:W-:Y:S01]  /*2aa0*/  UMOV UR4, 0x400 ;  /* 0x0000040000047882 */ /* 0x000fe20000000000 */
[----:B------:R-:W-:Y:S01]  /*2ab0*/  LOP3.LUT P5, RZ, R0, 0xff, RZ, 0xc0, !PT ;  /* 0x000000ff00ff7812 */ /* 0x000fe200078ac0ff */
[----:B-----5:R-:W-:-:S09]  /*2ac0*/  ULEA UR4, UR5, UR4, 0x18 ;  /* 0x0000000405047291 */ /* 0x020fd2000f8ec0ff */
[----:B------:R-:W5:Y:S04]  /*2ad0*/  LDS.U8 R7, [UR4+0x18] ;  /* 0x00001804ff077984 */ /* 0x000f680008000000 */
[----:B012---:R-:W0:Y:S01]  /*2ae0*/  LDS.64 R2, [UR4+0x20] ;  /* 0x00002004ff027984 */ /* 0x007e220008000a00 */
        /* <DEDUP_REMOVED lines=9> */
.L_x_102:
[----:B------:R-:W-:Y:S01]  /*2b80*/  ISETP.GE.AND P5, PT, R8, 0xa1, PT ;  /* 0x000000a10800780c */ /* 0x000fe20003fa6270 */
[----:B------:R-:W-:-:S12]  /*2b90*/  @!P2 BRA `(.L_x_103) ;  /* 0x00000000003ca947 */ /* 0x000fd80003800000 */
        /* <DEDUP_REMOVED lines=15> */
.L_x_103:
        /* <DEDUP_REMOVED lines=17> */
.L_x_104:
        /* <DEDUP_REMOVED lines=17> */
.L_x_105:
[----:B------:R-:W-:Y:S05]  /*2eb0*/  @!P5 BRA `(.L_x_106) ;  /* 0x00000000003cd947 */ /* 0x000fea0003800000 */
        /* <DEDUP_REMOVED lines=15> */
.L_x_106:
        /* <DEDUP_REMOVED lines=16> */
.L_x_107:
        /* <DEDUP_REMOVED lines=17> */
.L_x_65:
[----:B------:R-:W0:Y:S01]  /*31c0*/  S2R R7, SR_TID.X ;  /* 0x0000000000077919 */ /* 0x000e220000002100 */
[----:B------:R-:W1:Y:S01]  /*31d0*/  LDCU.64 UR8, c[0x0][0x380] ;  /* 0x00007000ff0877ac */ /* 0x000e620008000a00 */
[----:B------:R-:W2:Y:S01]  /*31e0*/  LDCU.64 UR6, c[0x0][0x390] ;  /* 0x00007200ff0677ac */ /* 0x000ea20008000a00 */
[----:B0-----:R-:W-:-:S05]  /*31f0*/  IADD3 R0, P0, PT, R12, R7, RZ ;  /* 0x000000070c007210 */ /* 0x001fca0007f1e0ff */
[----:B------:R-:W-:Y:S01]  /*3200*/  IMAD.X R5, RZ, RZ, RZ, P0 ;  /* 0x000000ffff057224 */ /* 0x000fe200000e06ff */
[----:B-1----:R-:W-:-:S04]  /*3210*/  LEA R4, P0, R0, UR8, 0x2 ;  /* 0x0000000800047c11 */ /* 0x002fc8000f8010ff */
[----:B------:R-:W-:-:S05]  /*3220*/  LEA.HI.X R5, R0, UR9, R5, 0x2, P0 ;  /* 0x0000000900057c11 */ /* 0x000fca00080f1405 */
[----:B------:R-:W3:Y:S04]  /*3230*/  LDG.E R8, desc[UR10][R4.64] ;  /* 0x0000000a04087981 */ /* 0x000ee8000c1e1900 */
[----:B------:R-:W4:Y:S04]  /*3240*/  LDG.E R10, desc[UR10][R4.64+0x800] ;  /* 0x0008000a040a7981 */ /* 0x000f28000c1e1900 */
[----:B------:R-:W5:Y:S04]  /*3250*/  LDG.E R0, desc[UR10][R4.64+0x400] ;  /* 0x0004000a04007981 */ /* 0x000f68000c1e1900 */
[----:B------:R-:W5:Y:S01]  /*3260*/  LDG.E R11, desc[UR10][R4.64+0xc00] ;  /* 0x000c000a040b7981 */ /* 0x000f62000c1e1900 */
[----:B------:R-:W-:Y:S01]  /*3270*/  VIADD R9, R7, 0x200 ;  /* 0x0000020007097836 */ /* 0x000fe20000000000 */
[----:B--2---:R-:W-:-:S04]  /*3280*/  IADD3 R16, P1, PT, R12, UR6, RZ ;  /* 0x000000060c107c10 */ /* 0x004fc8000ff3e0ff */
[----:B------:R-:W-:Y:S02]  /*3290*/  IADD3 R14, P3, PT, R9, R16, RZ ;  /* 0x00000010090e7210 */ /* 0x000fe40007f7e0ff */
[----:B---3--:R-:W-:Y:S01]  /*32a0*/  ISETP.GT.AND P0, PT, R8, RZ, PT ;  /* 0x000000ff0800720c */ /* 0x008fe20003f04270 */
[----:B------:R-:W-:Y:S01]  /*32b0*/  VIADD R8, R7, 0x100 ;  /* 0x0000010007087836 */ /* 0x000fe20000000000 */
[----:B----4-:R-:W-:-:S04]  /*32c0*/  ISETP.GT.AND P2, PT, R10, RZ, PT ;  /* 0x000000ff0a00720c */ /* 0x010fc80003f44270 */
[----:B------:R-:W-:Y:S01]  /*32d0*/  SEL R13, R7, R8, P0 ;  /* 0x00000008070d7207 */ /* 0x000fe20000000000 */
[----:B------:R-:W-:Y:S01]  /*32e0*/  IMAD.U32 R8, RZ, RZ, UR7 ;  /* 0x00000007ff087e24 */ /* 0x000fe2000f8e00ff */
[----:B-----5:R-:W-:Y:S02]  /*32f0*/  ISETP.GT.OR P0, PT, R0, RZ, P0 ;  /* 0x000000ff0000720c */ /* 0x020fe40000704670 */
[----:B------:R-:W-:Y:S01]  /*3300*/  IADD3 R9, P4, PT, R13, R16, RZ ;  /* 0x000000100d097210 */ /* 0x000fe20007f9e0ff */
[----:B------:R-:W-:-:S03]  /*3310*/  IMAD.X R13, RZ, RZ, R8, P1 ;  /* 0x000000ffff0d7224 */ /* 0x000fc600008e0608 */
[C---:B------:R-:W-:Y:S01]  /*3320*/  ISETP.LT.U32.AND P1, PT, R14.reuse, R9, PT ;  /* 0x000000090e00720c */ /* 0x040fe20003f21070 */
[--C-:B------:R-:W-:Y:S01]  /*3330*/  IMAD.X R16, RZ, RZ, R13.reuse, P3 ;  /* 0x000000ffff107224 */ /* 0x100fe200018e060d */
[----:B------:R-:W-:Y:S01]  /*3340*/  ISETP.GT.AND P3, PT, R11, RZ, PT ;  /* 0x000000ff0b00720c */ /* 0x000fe20003f64270 */
[----:B------:R-:W-:Y:S01]  /*3350*/  IMAD.X R5, RZ, RZ, R13, P4 ;  /* 0x000000ffff057224 */ /* 0x000fe200020e060d */
[----:B------:R-:W-:-:S04]  /*3360*/  IADD3 R13, P4, PT, R14, 0x100, RZ ;  /* 0x000001000e0d7810 */ /* 0x000fc80007f9e0ff */
[----:B------:R-:W-:-:S04]  /*3370*/  ISETP.LT.AND.EX P1, PT, R16, R5, PT, P1 ;  /* 0x000000051000720c */ /* 0x000fc80003f21310 */
[----:B------:R-:W-:Y:S02]  /*3380*/  @P2 SEL R9, R14, R9, P1 ;  /* 0x000000090e092207 */ /* 0x000fe40000800000 */
[----:B------:R-:W-:Y:S02]  /*3390*/  @P2 SEL R5, R16, R5, P1 ;  /* 0x0000000510052207 */ /* 0x000fe40000800000 */
[----:B------:R-:W-:Y:S02]  /*33a0*/  ISETP.GE.U32.AND P1, PT, R15, UR5, PT ;  /* 0x000000050f007c0c */ /* 0x000fe4000bf26070 */
[----:B------:R-:W-:Y:S01]  /*33b0*/  SEL R4, R9, R14, P0 ;  /* 0x0000000e09047207 */ /* 0x000fe20000000000 */
[----:B------:R-:W-:Y:S01]  /*33c0*/  IMAD.X R14, RZ, RZ, R16, P4 ;  /* 0x000000ffff0e7224 */ /* 0x000fe200020e0610 */
[----:B------:R-:W-:Y:S02]  /*33d0*/  ISETP.GE.U32.AND.EX P1, PT, R17, UR4, PT, P1 ;  /* 0x0000000411007c0c */ /* 0x000fe4000bf26110 */
[----:B------:R-:W-:-:S02]  /*33e0*/  SEL R5, R5, R16, P0 ;  /* 0x0000001005057207 */ /* 0x000fc40000000000 */
[-C--:B------:R-:W-:Y:S02]  /*33f0*/  ISETP.LT.U32.AND P2, PT, R13, R4.reuse, PT ;  /* 0x000000040d00720c */ /* 0x080fe40003f41070 */
[----:B------:R-:W-:Y:S02]  /*3400*/  ISETP.GT.OR P0, PT, R10, RZ, P0 ;  /* 0x000000ff0a00720c */ /* 0x000fe40000704670 */
[CC--:B------:R-:W-:Y:S02]  /*3410*/  ISETP.LT.AND.EX P2, PT, R14.reuse, R5.reuse, PT, P2 ;  /* 0x000000050e00720c */ /* 0x0c0fe40003f41320 */
[----:B------:R-:W-:Y:S02]  /*3420*/  ISETP.GT.OR P4, PT, R11, RZ, P0 ;  /* 0x000000ff0b00720c */ /* 0x000fe40000784670 */
[----:B------:R-:W-:Y:S02]  /*3430*/  @P3 SEL R4, R13, R4, P2 ;  /* 0x000000040d043207 */ /* 0x000fe40001000000 */
[----:B------:R-:W-:-:S02]  /*3440*/  @P3 SEL R5, R14, R5, P2 ;  /* 0x000000050e053207 */ /* 0x000fc40001000000 */
[----:B------:R-:W-:Y:S02]  /*3450*/  SEL R0, RZ, 0x1, !P4 ;  /* 0x00000001ff007807 */ /* 0x000fe40006000000 */
[----:B------:R-:W-:Y:S02]  /*3460*/  SEL R4, R4, R13, P0 ;  /* 0x0000000d04047207 */ /* 0x000fe40000000000 */
[----:B------:R-:W-:Y:S01]  /*3470*/  SEL R5, R5, R14, P0 ;  /* 0x0000000e05057207 */ /* 0x000fe20000000000 */
[----:B------:R-:W-:Y:S06]  /*3480*/  @!P1 BRA `(.L_x_108) ;  /* 0x0000001400b49947 */ /* 0x000fec0003800000 */
[----:B------:R-:W-:Y:S02]  /*3490*/  IADD3 R10, P1, PT, R12, UR5, RZ ;  /* 0x000000050c0a7c10 */ /* 0x000fe4000ff3e0ff */
[----:B------:R-:W-:Y:S02]  /*34a0*/  IADD3 R11, P2, PT, R2, -0x400, RZ ;  /* 0xfffffc00020b7810 */ /* 0x000fe40007f5e0ff */
[----:B------:R-:W-:Y:S01]  /*34b0*/  LOP3.LUT R13, RZ, R7, RZ, 0x33, !PT ;  /* 0x00000007ff0d7212 */ /* 0x000fe200078e33ff */
[----:B------:R-:W-:Y:S01]  /*34c0*/  IMAD.X R9, RZ, RZ, UR4, P1 ;  /* 0x00000004ff097e24 */ /* 0x000fe200088e06ff */
[----:B------:R-:W-:Y:S01]  /*34d0*/  ISETP.GT.U32.AND P0, PT, R10, R11, PT ;  /* 0x0000000b0a00720c */ /* 0x000fe20003f04070 */
[----:B------:R-:W-:Y:S01]  /*34e0*/  UMOV UR4, URZ ;  /* 0x000000ff00047c82 */ /* 0x000fe20008000000 */
[----:B------:R-:W-:Y:S02]  /*34f0*/  IADD3.X R14, PT, PT, R3, -0x1, RZ, P2, !PT ;  /* 0xffffffff030e7810 */ /* 0x000fe400017fe4ff */
[----:B------:R-:W-:-:S02]  /*3500*/  IADD3 R13, PT, PT, R2, -UR5, R13 ;  /* 0x80000005020d7c10 */ /* 0x000fc4000fffe00d */
[----:B------:R-:W-:-:S03]  /*3510*/  ISETP.GT.U32.AND.EX P0, PT, R9, R14, PT, P0 ;  /* 0x0000000e0900720c */ /* 0x000fc60003f04100 */
[----:B------:R-:W-:-:S10]  /*3520*/  IMAD.IADD R13, R13, 0x1, -R12 ;  /* 0x000000010d0d7824 */ /* 0x000fd400078e0a0c */
[----:B------:R-:W-:Y:S05]  /*3530*/  @P0 BRA `(.L_x_109) ;  /* 0x0000000400300947 */ /* 0x000fea0003800000 */
[----:B------:R-:W0:Y:S01]  /*3540*/  LDC.64 R2, c[0x0][0x3c8] ;  /* 0x0000f200ff027b82 */ /* 0x000e220000000a00 */
[----:B------:R-:W1:Y:S01]  /*3550*/  LDCU.64 UR8, c[0x0][0x380] ;  /* 0x00007000ff0877ac */ /* 0x000e620008000a00 */
[----:B------:R-:W2:Y:S01]  /*3560*/  LDCU.64 UR6, c[0x0][0x390] ;  /* 0x00007200ff0677ac */ /* 0x000ea20008000a00 */
[----:B------:R-:W-:Y:S01]  /*3570*/  NOP ;  /* 0x0000000000007918 */ /* 0x000fe20000000000 */
.L_x_110:
[----:B------:R-:W-:-:S05]  /*3580*/  IADD3 R12, P0, PT, R7, R10, RZ ;  /* 0x0000000a070c7210 */ /* 0x000fca0007f1e0ff */
[----:B------:R-:W-:Y:S01]  /*3590*/  IMAD.X R21, RZ, RZ, R9, P0 ;  /* 0x000000ffff157224 */ /* 0x000fe200000e0609 */
[----:B-1----:R-:W-:-:S04]  /*35a0*/  LEA R16, P0, R12, UR8, 0x2 ;  /* 0x000000080c107c11 */ /* 0x002fc8000f8010ff */
[----:B------:R-:W-:-:S05]  /*35b0*/  LEA.HI.X R17, R12, UR9, R21, 0x2, P0 ;  /* 0x000000090c117c11 */ /* 0x000fca00080f1415 */
[----:B------:R-:W3:Y:S04]  /*35c0*/  LDG.E R8, desc[UR10][R16.64] ;  /* 0x0000000a10087981 */ /* 0x000ee8000c1e1900 */
[----:B------:R-:W4:Y:S04]  /*35d0*/  LDG.E R19, desc[UR10][R16.64+0x400] ;  /* 0x0004000a10137981 */ /* 0x000f28000c1e1900 */
[----:B------:R-:W5:Y:S04]  /*35e0*/  LDG.E R18, desc[UR10][R16.64+0x800] ;  /* 0x0008000a10127981 */ /* 0x000f68000c1e1900 */
[----:B------:R1:W5:Y:S01]  /*35f0*/  LDG.E R15, desc[UR10][R16.64+0xc00] ;  /* 0x000c000a100f7981 */ /* 0x000362000c1e1900 */
[----:B--2---:R-:W-:Y:S01]  /*3600*/  IADD3 R12, P0, PT, R12, UR6, RZ ;  /* 0x000000060c0c7c10 */ /* 0x004fe2000ff1e0ff */
[----:B------:R-:W-:Y:S01]  /*3610*/  IMAD.MOV.U32 R23, RZ, RZ, R4 ;  /* 0x000000ffff177224 */ /* 0x000fe200078e0004 */
[----:B------:R-:W-:Y:S01]  /*3620*/  LOP3.LUT P4, RZ, R0, 0xff, RZ, 0xc0, !PT ;  /* 0x000000ff00ff7812 */ /* 0x000fe2000788c0ff */
[----:B------:R-:W-:Y:S01]  /*3630*/  IMAD.MOV.U32 R25, RZ, RZ, R5 ;  /* 0x000000ffff197224 */ /* 0x000fe200078e0005 */
[----:B------:R-:W-:Y:S01]  /*3640*/  USHF.R.S32.HI UR12, URZ, 0x1f, UR5 ;  /* 0x0000001fff0c7899 */ /* 0x000fe20008011405 */
[----:B-1----:R-:W-:-:S02]  /*3650*/  IADD3 R17, P5, PT, R12, 0x100, RZ ;  /* 0x000001000c117810 */ /* 0x002fc40007fbe0ff */
[----:B---3--:R-:W-:Y:S01]  /*3660*/  ISETP.GT.AND P2, PT, R8, RZ, PT ;  /* 0x000000ff0800720c */ /* 0x008fe20003f44270 */
[----:B------:R-:W-:-:S03]  /*3670*/  IMAD.U32 R8, RZ, RZ, UR7 ;  /* 0x00000007ff087e24 */ /* 0x000fc6000f8e00ff */
[----:B------:R-:W-:Y:S01]  /*3680*/  SEL R5, RZ, 0x1, !P2 ;  /* 0x00000001ff057807 */ /* 0x000fe20005000000 */
[----:B------:R-:W-:Y:S01]  /*3690*/  IMAD.X R4, R21, 0x1, R8, P0 ;  /* 0x0000000115047824 */ /* 0x000fe200000e0608 */
[----:B------:R-:W-:Y:S02]  /*36a0*/  ISETP.LT.U32.AND P0, PT, R12, R23, PT ;  /* 0x000000170c00720c */ /* 0x000fe40003f01070 */
[----:B------:R-:W-:Y:S02]  /*36b0*/  @P4 SEL R5, R0, 0x1, !P2 ;  /* 0x0000000100054807 */ /* 0x000fe40005000000 */
[----:B------:R-:W-:Y:S02]  /*36c0*/  ISETP.LT.AND.EX P0, PT, R4, R25, PT, P0 ;  /* 0x000000190400720c */ /* 0x000fe40003f01300 */
[----:B----4-:R-:W-:Y:S01]  /*36d0*/  ISETP.GT.AND P3, PT, R19, RZ, PT ;  /* 0x000000ff1300720c */ /* 0x010fe20003f64270 */
[----:B------:R-:W-:Y:S01]  /*36e0*/  IMAD.X R19, RZ, RZ, R4, P5 ;  /* 0x000000ffff137224 */ /* 0x000fe200028e0604 */
[----:B------:R-:W-:-:S02]  /*36f0*/  @P2 SEL R23, R12, R23, P0 ;  /* 0x000000170c172207 */ /* 0x000fc40000000000 */
[----:B------:R-:W-:Y:S02]  /*3700*/  @P2 SEL R25, R4, R25, P0 ;  /* 0x0000001904192207 */ /* 0x000fe40000000000 */
[----:B------:R-:W-:Y:S02]  /*3710*/  SEL R0, R12, R23, !P4 ;  /* 0x000000170c007207 */ /* 0x000fe40006000000 */
[----:B------:R-:W-:Y:S02]  /*3720*/  LOP3.LUT P1, RZ, R5, 0xff, RZ, 0xc0, !PT ;  /* 0x000000ff05ff7812 */ /* 0x000fe4000782c0ff */
[----:B------:R-:W-:Y:S02]  /*3730*/  SEL R16, R4, R25, !P4 ;  /* 0x0000001904107207 */ /* 0x000fe40006000000 */
[----:B------:R-:W-:Y:S02]  /*3740*/  ISETP.LT.U32.AND P0, PT, R17, R0, PT ;  /* 0x000000001100720c */ /* 0x000fe40003f01070 */
[----:B-----5:R-:W-:-:S02]  /*3750*/  ISETP.GT.AND P2, PT, R18, RZ, PT ;  /* 0x000000ff1200720c */ /* 0x020fc40003f44270 */
[----:B------:R-:W-:Y:S02]  /*3760*/  ISETP.LT.AND.EX P0, PT, R19, R16, PT, P0 ;  /* 0x000000101300720c */ /* 0x000fe40003f01300 */
[----:B------:R-:W-:Y:S02]  /*3770*/  SEL R20, RZ, 0x1, !P3 ;  /* 0x00000001ff147807 */ /* 0x000fe40005800000 */
[----:B------:R-:W-:Y:S02]  /*3780*/  @P3 SEL R0, R17, R0, P0 ;  /* 0x0000000011003207 */ /* 0x000fe40000000000 */
[----:B------:R-:W-:Y:S02]  /*3790*/  @P3 SEL R16, R19, R16, P0 ;  /* 0x0000001013103207 */ /* 0x000fe40000000000 */
[----:B------:R-:W-:Y:S02]  /*37a0*/  IADD3 R18, P0, PT, R12, 0x200, RZ ;  /* 0x000002000c127810 */ /* 0x000fe40007f1e0ff */
[----:B------:R-:W-:-:S02]  /*37b0*/  @P1 SEL R20, R5, 0x1, !P3 ;  /* 0x0000000105141807 */ /* 0x000fc40005800000 */
[----:B------:R-:W-:Y:S01]  /*37c0*/  SEL R5, R17, R0, !P1 ;  /* 0x0000000011057207 */ /* 0x000fe20004800000 */
[----:B------:R-:W-:Y:S01]  /*37d0*/  IMAD.X R17, RZ, RZ, R4, P0 ;  /* 0x000000ffff117224 */ /* 0x000fe200000e0604 */
[----:B------:R-:W-:Y:S02]  /*37e0*/  SEL R16, R19, R16, !P1 ;  /* 0x0000001013107207 */ /* 0x000fe40004800000 */
[----:B------:R-:W-:Y:S02]  /*37f0*/  LOP3.LUT P1, RZ, R20, 0xff, RZ, 0xc0, !PT ;  /* 0x000000ff14ff7812 */ /* 0x000fe4000782c0ff */
[----:B------:R-:W-:Y:S02]  /*3800*/  ISETP.LT.U32.AND P0, PT, R18, R5, PT ;  /* 0x000000051200720c */ /* 0x000fe40003f01070 */
[----:B0-----:R-:W-:Y:S02]  /*3810*/  IADD3 R0, P4, PT, -R10, R2, RZ ;  /* 0x000000020a007210 */ /* 0x001fe40007f9e1ff */
[----:B------:R-:W-:-:S02]  /*3820*/  ISETP.LT.AND.EX P0, PT, R17, R16, PT, P0 ;  /* 0x000000101100720c */ /* 0x000fc40003f01300 */
[----:B------:R-:W-:Y:S02]  /*3830*/  SEL R19, RZ, 0x1, !P2 ;  /* 0x00000001ff137807 */ /* 0x000fe40005000000 */
[----:B------:R-:W-:Y:S02]  /*3840*/  @P2 SEL R5, R18, R5, P0 ;  /* 0x0000000512052207 */ /* 0x000fe40000000000 */
[----:B------:R-:W-:Y:S02]  /*3850*/  @P2 SEL R16, R17, R16, P0 ;  /* 0x0000001011102207 */ /* 0x000fe40000000000 */
[----:B------:R-:W-:Y:S02]  /*3860*/  IADD3 R12, P0, PT, R12, 0x300, RZ ;  /* 0x000003000c0c7810 */ /* 0x000fe40007f1e0ff */
[----:B------:R-:W-:Y:S02]  /*3870*/  @P1 SEL R19, R20, 0x1, !P2 ;  /* 0x0000000114131807 */ /* 0x000fe40005000000 */
[----:B------:R-:W-:Y:S01]  /*3880*/  ISETP.GT.AND P2, PT, R15, RZ, PT ;  /* 0x000000ff0f00720c */ /* 0x000fe20003f44270 */
[----:B------:R-:W-:Y:S01]  /*3890*/  IMAD.X R15, RZ, RZ, R4, P0 ;  /* 0x000000ffff0f7224 */ /* 0x000fe200000e0604 */
[----:B------:R-:W-:Y:S01]  /*38a0*/  ISETP.GE.U32.AND P0, PT, R0, UR5, PT ;  /* 0x0000000500007c0c */ /* 0x000fe2000bf06070 */
[----:B------:R-:W-:Y:S01]  /*38b0*/  IMAD.X R4, R3, 0x1, ~R9, P4 ;  /* 0x0000000103047824 */ /* 0x000fe200020e0e09 */
[----:B------:R-:W-:-:S02]  /*38c0*/  SEL R5, R18, R5, !P1 ;  /* 0x0000000512057207 */ /* 0x000fc40004800000 */
[----:B------:R-:W-:Y:S02]  /*38d0*/  SEL R16, R17, R16, !P1 ;  /* 0x0000001011107207 */ /* 0x000fe40004800000 */
[----:B------:R-:W-:Y:S02]  /*38e0*/  ISETP.GE.U32.AND.EX P0, PT, R4, UR12, PT, P0 ;  /* 0x0000000c04007c0c */ /* 0x000fe4000bf06100 */
[----:B------:R-:W-:Y:S02]  /*38f0*/  LOP3.LUT P3, RZ, R19, 0xff, RZ, 0xc0, !PT ;  /* 0x000000ff13ff7812 */ /* 0x000fe4000786c0ff */
[----:B------:R-:W-:Y:S02]  /*3900*/  ISETP.LT.U32.AND P1, PT, R12, R5, PT ;  /* 0x000000050c00720c */ /* 0x000fe40003f21070 */
[----:B------:R-:W-:Y:S02]  /*3910*/  SEL R0, RZ, 0x1, !P2 ;  /* 0x00000001ff007807 */ /* 0x000fe40005000000 */
[----:B------:R-:W-:-:S04]  /*3920*/  ISETP.LT.AND.EX P1, PT, R15, R16, PT, P1 ;  /* 0x000000100f00720c */ /* 0x000fc80003f21310 */
[C---:B------:R-:W-:Y:S02]  /*3930*/  @P2 SEL R5, R12.reuse, R5, P1 ;  /* 0x000000050c052207 */ /* 0x040fe40000800000 */
[----:B------:R-:W-:Y:S02]  /*3940*/  @P2 SEL R16, R15, R16, P1 ;  /* 0x000000100f102207 */ /* 0x000fe40000800000 */
[----:B------:R-:W-:Y:S02]  /*3950*/  SEL R4, R12, R5, !P3 ;  /* 0x000000050c047207 */ /* 0x000fe40005800000 */
[----:B------:R-:W-:Y:S02]  /*3960*/  @P3 SEL R0, R19, 0x1, !P2 ;  /* 0x0000000113003807 */ /* 0x000fe40005000000 */
[----:B------:R-:W-:Y:S01]  /*3970*/  SEL R5, R15, R16, !P3 ;  /* 0x000000100f057207 */ /* 0x000fe20005800000 */
[----:B------:R-:W-:Y:S06]  /*3980*/  @!P0 BRA `(.L_x_108) ;  /* 0x0000001000748947 */ /* 0x000fec0003800000 */
[----:B------:R-:W-:Y:S01]  /*3990*/  IADD3 R10, P0, PT, R10, UR5, RZ ;  /* 0x000000050a0a7c10 */ /* 0x000fe2000ff1e0ff */
[----:B------:R-:W-:Y:S01]  /*39a0*/  UIADD3 UR4, UPT, UPT, UR4, 0x1, URZ ;  /* 0x0000000104047890 */ /* 0x000fe2000fffe0ff */
[----:B------:R-:W-:Y:S02]  /*39b0*/  VIADD R13, R13, -UR5 ;  /* 0x800000050d0d7c36 */ /* 0x000fe40008000000 */
[----:B------:R-:W-:Y:S02]  /*39c0*/  IADD3.X R9, PT, PT, R9, UR12, RZ, P0, !PT ;  /* 0x0000000c09097c10 */ /* 0x000fe400087fe4ff */
[----:B------:R-:W-:-:S04]  /*39d0*/  ISETP.GT.U32.AND P0, PT, R10, R11, PT ;  /* 0x0000000b0a00720c */ /* 0x000fc80003f04070 */
[----:B------:R-:W-:-:S13]  /*39e0*/  ISETP.GT.U32.AND.EX P0, PT, R9, R14, PT, P0 ;  /* 0x0000000e0900720c */ /* 0x000fda0003f04100 */
[----:B------:R-:W-:Y:S05]  /*39f0*/  @!P0 BRA `(.L_x_110) ;  /* 0xfffffff800e08947 */ /* 0x000fea000383ffff */
.L_x_109:
[----:B------:R-:W-:Y:S01]  /*3a00*/  IMAD.IADD R12, R2, 0x1, -R10 ;  /* 0x00000001020c7824 */ /* 0x000fe200078e0a0a */
[----:B------:R-:W-:Y:S01]  /*3a10*/  ISETP.GE.U32.AND P1, PT, R10, R2, PT ;  /* 0x000000020a00720c */ /* 0x000fe20003f26070 */
[----:B------:R-:W-:Y:S03]  /*3a20*/  BSSY.RECONVERGENT B1, `(.L_x_108) ;  /* 0x0000113000017945 */ /* 0x000fe60003800200 */
[----:B------:R-:W-:-:S04]  /*3a30*/  ISETP.GE.AND P0, PT, R7, R12, PT ;  /* 0x0000000c0700720c */ /* 0x000fc80003f06270 */
[----:B------:R-:W-:-:S13]  /*3a40*/  ISETP.GE.U32.OR.EX P0, PT, R9, R3, P0, P1 ;  /* 0x000000030900720c */ /* 0x000fda0000706510 */
[----:B------:R-:W-:Y:S05]  /*3a50*/  @P0 BRA `(.L_x_111) ;  /* 0x00000010003c0947 */ /* 0x000fea0003800000 */
[----:B------:R-:W0:Y:S01]  /*3a60*/  LDC R11, c[0x0][0x3d0] ;  /* 0x0000f400ff0b7b82 */ /* 0x000e220000000800 */
[----:B------:R-:W-:Y:S01]  /*3a70*/  LOP3.LUT R3, RZ, R7, RZ, 0x33, !PT ;  /* 0x00000007ff037212 */ /* 0x000fe200078e33ff */
[----:B------:R-:W-:Y:S01]  /*3a80*/  IMAD.SHL.U32 R15, R6, 0x400, RZ ;  /* 0x00000400060f7824 */ /* 0x000fe200078e00ff */
[----:B------:R-:W-:Y:S03]  /*3a90*/  BSSY.RECONVERGENT B2, `(.L_x_112) ;  /* 0x0000088000027945 */ /* 0x000fe60003800200 */
[----:B------:R-:W-:-:S05]  /*3aa0*/  IMAD.IADD R12, R3, 0x1, R2 ;  /* 0x00000001030c7824 */ /* 0x000fca00078e0202 */
[----:B------:R-:W-:Y:S01]  /*3ab0*/  IADD3 R2, PT, PT, R12, -UR5, -R15 ;  /* 0x800000050c027c10 */ /* 0x000fe2000fffe80f */
[----:B0-----:R-:W-:Y:S02]  /*3ac0*/  IMAD R3, R11, UR4, RZ ;  /* 0x000000040b037c24 */ /* 0x001fe4000f8e02ff */
[----:B------:R-:W-:Y:S02]  /*3ad0*/  IMAD.MOV.U32 R11, RZ, RZ, R7 ;  /* 0x000000ffff0b7224 */ /* 0x000fe400078e0007 */
[----:B------:R-:W-:-:S05]  /*3ae0*/  IMAD R2, R3, -0x400, R2 ;  /* 0xfffffc0003027824 */ /* 0x000fca00078e0202 */
[C---:B------:R-:W-:Y:S02]  /*3af0*/  ISETP.GE.U32.AND P0, PT, R2.reuse, 0x700, PT ;  /* 0x000007000200780c */ /* 0x040fe40003f06070 */
[----:B------:R-:W-:-:S04]  /*3b00*/  LEA.HI R14, R2, 0x1, RZ, 0x18 ;  /* 0x00000001020e7811 */ /* 0x000fc800078fc0ff */
[----:B------:R-:W-:-:S04]  /*3b10*/  LOP3.LUT R24, R14, 0x7, RZ, 0xc0, !PT ;  /* 0x000000070e187812 */ /* 0x000fc800078ec0ff */
[----:B------:R-:W-:-:S03]  /*3b20*/  ISETP.NE.AND P1, PT, R24, RZ, PT ;  /* 0x000000ff1800720c */ /* 0x000fc60003f25270 */
[----:B------:R-:W-:Y:S10]  /*3b30*/  @!P0 BRA `(.L_x_113) ;  /* 0x0000000400f48947 */ /* 0x000ff40003800000 */
[----:B------:R-:W-:Y:S01]  /*3b40*/  LEA.HI R13, R13, 0x1, RZ, 0x18 ;  /* 0x000000010d0d7811 */ /* 0x000fe200078fc0ff */
[----:B------:R-:W-:-:S03]  /*3b50*/  IMAD.MOV.U32 R11, RZ, RZ, R7 ;  /* 0x000000ffff0b7224 */ /* 0x000fc600078e0007 */
[----:B------:R-:W-:-:S05]  /*3b60*/  LOP3.LUT R13, R13, 0x1fffff8, RZ, 0xc0, !PT ;  /* 0x01fffff80d0d7812 */ /* 0x000fca00078ec0ff */
[----:B------:R-:W-:-:S07]  /*3b70*/  IMAD.MOV R13, RZ, RZ, -R13 ;  /* 0x000000ffff0d7224 */ /* 0x000fce00078e0a0d */
.L_x_114:
[----:B------:R-:W-:-:S05]  /*3b80*/  IADD3 R17, P0, PT, R11, R10, RZ ;  /* 0x0000000a0b117210 */ /* 0x000fca0007f1e0ff */
[----:B------:R-:W-:Y:S01]  /*3b90*/  IMAD.X R23, RZ, RZ, R9, P0 ;  /* 0x000000ffff177224 */ /* 0x000fe200000e0609 */
        /* <DEDUP_REMOVED lines=10> */
[----:B------:R-:W-:Y:S01]  /*3c40*/  PRMT R25, R0, 0x7610, R25 ;  /* 0x0000761000197816 */ /* 0x000fe20000000019 */
[----:B------:R-:W-:Y:S01]  /*3c50*/  VIADD R13, R13, 0x8 ;  /* 0x000000080d0d7836 */ /* 0x000fe20000000000 */
[----:B------:R-:W-:Y:S01]  /*3c60*/  IADD3 R17, P3, PT, R17, UR6, RZ ;  /* 0x0000000611117c10 */ /* 0x000fe2000ff7e0ff */
[----:B------:R-:W-:Y:S01]  /*3c70*/  VIADD R11, R11, 0x800 ;  /* 0x000008000b0b7836 */ /* 0x000fe20000000000 */
[----:B------:R-:W-:-:S03]  /*3c80*/  LOP3.LUT P5, RZ, R25, 0xff, RZ, 0xc0, !PT ;  /* 0x000000ff19ff7812 */ /* 0x000fc600078ac0ff */
[----:B------:R-:W-:Y:S01]  /*3c90*/  IMAD.X R0, R23, 0x1, R8, P3 ;  /* 0x0000000117007824 */ /* 0x000fe200018e0608 */
[C---:B--2---:R-:W-:Y:S02]  /*3ca0*/  ISETP.GT.AND P0, PT, R26.reuse, RZ, PT ;  /* 0x000000ff1a00720c */ /* 0x044fe40003f04270 */
[----:B------:R-:W-:-:S07]  /*3cb0*/  ISETP.GT.AND P2, PT, R26, RZ, P5 ;  /* 0x000000ff1a00720c */ /* 0x000fce0002f44270 */
[----:B------:R-:W-:Y:S02]  /*3cc0*/  @!P5 SEL R25, RZ, 0x1, !P0 ;  /* 0x00000001ff19d807 */ /* 0x000fe40004000000 */
[----:B------:R-:W-:Y:S02]  /*3cd0*/  ISETP.LT.U32.AND P0, PT, R17, R4, PT ;  /* 0x000000041100720c */ /* 0x000fe40003f01070 */
[----:B------:R-:W-:Y:S02]  /*3ce0*/  SEL R23, R25, 0x1, !P2 ;  /* 0x0000000119177807 */ /* 0x000fe40005000000 */
[----:B---3--:R-:W-:Y:S02]  /*3cf0*/  ISETP.GT.AND P6, PT, R22, RZ, PT ;  /* 0x000000ff1600720c */ /* 0x008fe40003fc4270 */
[----:B------:R-:W-:Y:S02]  /*3d00*/  LOP3.LUT P3, RZ, R23, 0xff, RZ, 0xc0, !PT ;  /* 0x000000ff17ff7812 */ /* 0x000fe4000786c0ff */
[----:B------:R-:W-:-:S02]  /*3d10*/  ISETP.LT.AND.EX P0, PT, R0, R5, PT, P0 ;  /* 0x000000050000720c */ /* 0x000fc40003f01300 */
[----:B------:R-:W-:Y:S02]  /*3d20*/  ISETP.GT.AND P4, PT, R22, RZ, P3 ;  /* 0x000000ff1600720c */ /* 0x000fe40001f84270 */
[CC--:B------:R-:W-:Y:S02]  /*3d30*/  SEL R25, R17.reuse, R4.reuse, P0 ;  /* 0x0000000411197207 */ /* 0x0c0fe40000000000 */
[----:B------:R-:W-:Y:S02]  /*3d40*/  @!P2 SEL R25, R17, R4, !P5 ;  /* 0x000000041119a207 */ /* 0x000fe40006800000 */
[CC--:B------:R-:W-:Y:S02]  /*3d50*/  SEL R4, R0.reuse, R5.reuse, P0 ;  /* 0x0000000500047207 */ /* 0x0c0fe40000000000 */
[----:B------:R-:W-:Y:S02]  /*3d60*/  @!P2 SEL R4, R0, R5, !P5 ;  /* 0x000000050004a207 */ /* 0x000fe40006800000 */
[----:B------:R-:W-:-:S02]  /*3d70*/  @!P3 SEL R23, RZ, 0x1, !P6 ;  /* 0x00000001ff17b807 */ /* 0x000fc40007000000 */
[----:B0-----:R-:W-:Y:S02]  /*3d80*/  IADD3 R2, P0, PT, R17, 0x100, RZ ;  /* 0x0000010011027810 */ /* 0x001fe40007f1e0ff */
[----:B------:R-:W-:Y:S02]  /*3d90*/  SEL R23, R23, 0x1, !P4 ;  /* 0x0000000117177807 */ /* 0x000fe40006000000 */
[----:B----4-:R-:W-:Y:S01]  /*3da0*/  ISETP.GT.AND P6, PT, R21, RZ, PT ;  /* 0x000000ff1500720c */ /* 0x010fe20003fc4270 */
[----:B------:R-:W-:Y:S01]  /*3db0*/  IMAD.X R3, RZ, RZ, R0, P0 ;  /* 0x000000ffff037224 */ /* 0x000fe200000e0600 */
[----:B------:R-:W-:Y:S02]  /*3dc0*/  LOP3.LUT P2, RZ, R23, 0xff, RZ, 0xc0, !PT ;  /* 0x000000ff17ff7812 */ /* 0x000fe4000784c0ff */
[----:B------:R-:W-:Y:S02]  /*3dd0*/  ISETP.LT.U32.AND P0, PT, R2, R25, PT ;  /* 0x000000190200720c */ /* 0x000fe40003f01070 */
[----:B------:R-:W-:-:S02]  /*3de0*/  ISETP.GT.AND P5, PT, R21, RZ, P2 ;  /* 0x000000ff1500720c */ /* 0x000fc400017a4270 */
[----:B------:R-:W-:-:S04]  /*3df0*/  ISETP.LT.AND.EX P0, PT, R3, R4, PT, P0 ;  /* 0x000000040300720c */ /* 0x000fc80003f01300 */
[CC--:B------:R-:W-:Y:S02]  /*3e00*/  SEL R5, R2.reuse, R25.reuse, P0 ;  /* 0x0000001902057207 */ /* 0x0c0fe40000000000 */
[-C--:B------:R-:W-:Y:S02]  /*3e10*/  SEL R22, R3, R4.reuse, P0 ;  /* 0x0000000403167207 */ /* 0x080fe40000000000 */
[----:B------:R-:W-:Y:S02]  /*3e20*/  @!P2 SEL R23, RZ, 0x1, !P6 ;  /* 0x00000001ff17a807 */ /* 0x000fe40007000000 */
[----:B------:R-:W-:Y:S02]  /*3e30*/  @!P4 SEL R5, R2, R25, !P3 ;  /* 0x000000190205c207 */ /* 0x000fe40005800000 */
[----:B------:R-:W-:Y:S02]  /*3e40*/  SEL R23, R23, 0x1, !P5 ;  /* 0x0000000117177807 */ /* 0x000fe40006800000 */
[----:B------:R-:W-:-:S02]  /*3e50*/  @!P4 SEL R22, R3, R4, !P3 ;  /* 0x000000040316c207 */ /* 0x000fc40005800000 */
[----:B------:R-:W-:Y:S02]  /*3e60*/  LOP3.LUT P3, RZ, R23, 0xff, RZ, 0xc0, !PT ;  /* 0x000000ff17ff7812 */ /* 0x000fe4000786c0ff */
[----:B------:R-:W-:Y:S02]  /*3e70*/  IADD3 R2, P0, PT, R17, 0x200, RZ ;  /* 0x0000020011027810 */ /* 0x000fe40007f1e0ff */
[C---:B-----5:R-:W-:Y:S02]  /*3e80*/  ISETP.GT.AND P6, PT, R20.reuse, RZ, PT ;  /* 0x000000ff1400720c */ /* 0x060fe40003fc4270 */
[----:B------:R-:W-:Y:S01]  /*3e90*/  ISETP.GT.AND P4, PT, R20, RZ, P3 ;  /* 0x000000ff1400720c */ /* 0x000fe20001f84270 */
[----:B------:R-:W-:Y:S01]  /*3ea0*/  IMAD.X R3, RZ, RZ, R0, P0 ;  /* 0x000000ffff037224 */ /* 0x000fe200000e0600 */
[----:B------:R-:W-:-:S04]  /*3eb0*/  ISETP.LT.U32.AND P0, PT, R2, R5, PT ;  /* 0x000000050200720c */ /* 0x000fc80003f01070 */
[-C--:B------:R-:W-:Y:S02]  /*3ec0*/  ISETP.LT.AND.EX P0, PT, R3, R22.reuse, PT, P0 ;  /* 0x000000160300720c */ /* 0x080fe40003f01300 */
[----:B------:R-:W-:Y:S02]  /*3ed0*/  @!P3 SEL R23, RZ, 0x1, !P6 ;  /* 0x00000001ff17b807 */ /* 0x000fe40007000000 */
[CC--:B------:R-:W-:Y:S02]  /*3ee0*/  SEL R21, R2.reuse, R5.reuse, P0 ;  /* 0x0000000502157207 */ /* 0x0c0fe40000000000 */
[----:B------:R-:W-:Y:S02]  /*3ef0*/  SEL R23, R23, 0x1, !P4 ;  /* 0x0000000117177807 */ /* 0x000fe40006000000 */
[----:B------:R-:W-:Y:S02]  /*3f00*/  @!P5 SEL R21, R2, R5, !P2 ;  /* 0x000000050215d207 */ /* 0x000fe40005000000 */
[----:B------:R-:W-:-:S02]  /*3f10*/  SEL R4, R3, R22, P0 ;  /* 0x0000001603047207 */ /* 0x000fc40000000000 */
[----:B------:R-:W-:Y:S02]  /*3f20*/  IADD3 R2, P0, PT, R17, 0x300, RZ ;  /* 0x0000030011027810 */ /* 0x000fe40007f1e0ff */
[----:B------:R-:W-:Y:S02]  /*3f30*/  @!P5 SEL R4, R3, R22, !P2 ;  /* 0x000000160304d207 */ /* 0x000fe40005000000 */
[----:B------:R-:W-:Y:S01]  /*3f40*/  LOP3.LUT P2, RZ, R23, 0xff, RZ, 0xc0, !PT ;  /* 0x000000ff17ff7812 */ /* 0x000fe2000784c0ff */
[----:B------:R-:W-:Y:S01]  /*3f50*/  IMAD.X R3, RZ, RZ, R0, P0 ;  /* 0x000000ffff037224 */ /* 0x000fe200000e0600 */
[----:B------:R-:W-:Y:S02]  /*3f60*/  ISETP.LT.U32.AND P0, PT, R2, R21, PT ;  /* 0x000000150200720c */ /* 0x000fe40003f01070 */
[----:B------:R-:W-:Y:S02]  /*3f70*/  ISETP.GT.AND P6, PT, R19, RZ, PT ;  /* 0x000000ff1300720c */ /* 0x000fe40003fc4270 */
[----:B------:R-:W-:-:S02]  /*3f80*/  ISETP.LT.AND.EX P0, PT, R3, R4, PT, P0 ;  /* 0x000000040300720c */ /* 0x000fc40003f01300 */
[----:B------:R-:W-:Y:S02]  /*3f90*/  ISETP.GT.AND P5, PT, R19, RZ, P2 ;  /* 0x000000ff1300720c */ /* 0x000fe400017a4270 */
[CC--:B------:R-:W-:Y:S02]  /*3fa0*/  SEL R5, R2.reuse, R21.reuse, P0 ;  /* 0x0000001502057207 */ /* 0x0c0fe40000000000 */
[----:B------:R-:W-:Y:S02]  /*3fb0*/  @!P4 SEL R5, R2, R21, !P3 ;  /* 0x000000150205c207 */ /* 0x000fe40005800000 */
[----:B------:R-:W-:Y:S02]  /*3fc0*/  @!P2 SEL R23, RZ, 0x1, !P6 ;  /* 0x00000001ff17a807 */ /* 0x000fe40007000000 */
[----:B------:R-:W-:Y:S02]  /*3fd0*/  SEL R20, R3, R4, P0 ;  /* 0x0000000403147207 */ /* 0x000fe40000000000 */
[----:B------:R-:W-:-:S02]  /*3fe0*/  IADD3 R2, P0, PT, R17, 0x400, RZ ;  /* 0x0000040011027810 */ /* 0x000fc40007f1e0ff */
[----:B------:R-:W-:Y:S02]  /*3ff0*/  SEL R23, R23, 0x1, !P5 ;  /* 0x0000000117177807 */ /* 0x000fe40006800000 */
[----:B------:R-:W-:Y:S01]  /*4000*/  @!P4 SEL R20, R3, R4, !P3 ;  /* 0x000000040314c207 */ /* 0x000fe20005800000 */
[----:B------:R-:W-:Y:S01]  /*4010*/  IMAD.X R3, RZ, RZ, R0, P0 ;  /* 0x000000ffff037224 */ /* 0x000fe200000e0600 */
[----:B------:R-:W-:Y:S02]  /*4020*/  ISETP.LT.U32.AND P0, PT, R2, R5, PT ;  /* 0x000000050200720c */ /* 0x000fe40003f01070 */
[----:B------:R-:W-:Y:S02]  /*4030*/  LOP3.LUT P3, RZ, R23, 0xff, RZ, 0xc0, !PT ;  /* 0x000000ff17ff7812 */ /* 0x000fe4000786c0ff */
[----:B------:R-:W-:Y:S02]  /*4040*/  ISETP.LT.AND.EX P0, PT, R3, R20, PT, P0 ;  /* 0x000000140300720c */ /* 0x000fe40003f01300 */
[----:B------:R-:W-:-:S02]  /*4050*/  ISETP.GT.AND P4, PT, R18, RZ, P3 ;  /* 0x000000ff1200720c */ /* 0x000fc40001f84270 */
[-C--:B------:R-:W-:Y:S02]  /*4060*/  SEL R21, R2, R5.reuse, P0 ;  /* 0x0000000502157207 */ /* 0x080fe40000000000 */
[----:B------:R-:W-:Y:S02]  /*4070*/  SEL R4, R3, R20, P0 ;  /* 0x0000001403047207 */ /* 0x000fe40000000000 */
[----:B------:R-:W-:Y:S02]  /*4080*/  ISETP.GT.AND P0, PT, R18, RZ, PT ;  /* 0x000000ff1200720c */ /* 0x000fe40003f04270 */
[----:B------:R-:W-:Y:S02]  /*4090*/  @!P5 SEL R21, R2, R5, !P2 ;  /* 0x000000050215d207 */ /* 0x000fe40005000000 */
[----:B------:R-:W-:Y:S02]  /*40a0*/  IADD3 R2, P6, PT, R17, 0x500, RZ ;  /* 0x0000050011027810 */ /* 0x000fe40007fde0ff */
[----:B------:R-:W-:-:S02]  /*40b0*/  @!P3 SEL R23, RZ, 0x1, !P0 ;  /* 0x00000001ff17b807 */ /* 0x000fc40004000000 */
[----:B------:R-:W-:Y:S01]  /*40c0*/  @!P5 SEL R4, R3, R20, !P2 ;  /* 0x000000140304d207 */ /* 0x000fe20005000000 */
[----:B------:R-:W-:Y:S01]  /*40d0*/  IMAD.X R3, RZ, RZ, R0, P6 ;  /* 0x000000ffff037224 */ /* 0x000fe200030e0600 */
[CC--:B------:R-:W-:Y:S02]  /*40e0*/  ISETP.LT.U32.AND P0, PT, R2.reuse, R21.reuse, PT ;  /* 0x000000150200720c */ /* 0x0c0fe40003f01070 */
[----:B------:R-:W-:Y:S02]  /*40f0*/  SEL R23, R23, 0x1, !P4 ;  /* 0x0000000117177807 */ /* 0x000fe40006000000 */
[----:B------:R-:W-:Y:S02]  /*4100*/  ISETP.LT.AND.EX P0, PT, R3, R4, PT, P0 ;  /* 0x000000040300720c */ /* 0x000fe40003f01300 */
[----:B------:R-:W-:Y:S02]  /*4110*/  LOP3.LUT P2, RZ, R23, 0xff, RZ, 0xc0, !PT ;  /* 0x000000ff17ff7812 */ /* 0x000fe4000784c0ff */
[----:B------:R-:W-:-:S02]  /*4120*/  SEL R5, R2, R21, P0 ;  /* 0x0000001502057207 */ /* 0x000fc40000000000 */
[-C--:B------:R-:W-:Y:S02]  /*4130*/  SEL R19, R3, R4.reuse, P0 ;  /* 0x0000000403137207 */ /* 0x080fe40000000000 */
[----:B------:R-:W-:Y:S02]  /*4140*/  @!P4 SEL R5, R2, R21, !P3 ;  /* 0x000000150205c207 */ /* 0x000fe40005800000 */
[----:B------:R-:W-:Y:S02]  /*4150*/  IADD3 R2, P0, PT, R17, 0x600, RZ ;  /* 0x0000060011027810 */ /* 0x000fe40007f1e0ff */
[----:B------:R-:W-:Y:S02]  /*4160*/  @!P4 SEL R19, R3, R4, !P3 ;  /* 0x000000040313c207 */ /* 0x000fe40005800000 */
[C---:B------:R-:W-:Y:S01]  /*4170*/  ISETP.GT.AND P4, PT, R15.reuse, RZ, P2 ;  /* 0x000000ff0f00720c */ /* 0x040fe20001784270 */
[----:B------:R-:W-:Y:S01]  /*4180*/  IMAD.X R4, RZ, RZ, R0, P0 ;  /* 0x000000ffff047224 */ /* 0x000fe200000e0600 */
[----:B------:R-:W-:-:S02]  /*4190*/  ISETP.GT.AND P3, PT, R15, RZ, PT ;  /* 0x000000ff0f00720c */ /* 0x000fc40003f64270 */
[----:B------:R-:W-:Y:S02]  /*41a0*/  ISETP.LT.U32.AND P0, PT, R2, R5, PT ;  /* 0x000000050200720c */ /* 0x000fe40003f01070 */
[----:B------:R-:W-:Y:S02]  /*41b0*/  @!P2 SEL R23, RZ, 0x1, !P3 ;  /* 0x00000001ff17a807 */ /* 0x000fe40005800000 */
[----:B------:R-:W-:Y:S02]  /*41c0*/  ISETP.LT.AND.EX P0, PT, R4, R19, PT, P0 ;  /* 0x000000130400720c */ /* 0x000fe40003f01300 */
[----:B------:R-:W-:Y:S02]  /*41d0*/  SEL R23, R23, 0x1, !P4 ;  /* 0x0000000117177807 */ /* 0x000fe40006000000 */
[----:B------:R-:W-:Y:S02]  /*41e0*/  IADD3 R17, P5, PT, R17, 0x700, RZ ;  /* 0x0000070011117810 */ /* 0x000fe40007fbe0ff */
[----:B------:R-:W-:-:S02]  /*41f0*/  SEL R18, R2, R5, P0 ;  /* 0x0000000502127207 */ /* 0x000fc40000000000 */
[----:B------:R-:W-:Y:S02]  /*4200*/  LOP3.LUT P3, RZ, R23, 0xff, RZ, 0xc0, !PT ;  /* 0x000000ff17ff7812 */ /* 0x000fe4000786c0ff */
[----:B------:R-:W-:Y:S01]  /*4210*/  @!P4 SEL R18, R2, R5, !P2 ;  /* 0x000000050212c207 */ /* 0x000fe20005000000 */
[----:B------:R-:W-:Y:S01]  /*4220*/  IMAD.X R2, RZ, RZ, R0, P5 ;  /* 0x000000ffff027224 */ /* 0x000fe200028e0600 */
[CC--:B------:R-:W-:Y:S02]  /*4230*/  SEL R3, R4.reuse, R19.reuse, P0 ;  /* 0x0000001304037207 */ /* 0x0c0fe40000000000 */
[----:B------:R-:W-:Y:S02]  /*4240*/  ISETP.NE.AND P5, PT, R13, RZ, PT ;  /* 0x000000ff0d00720c */ /* 0x000fe40003fa5270 */
[----:B------:R-:W-:Y:S02]  /*4250*/  @!P4 SEL R3, R4, R19, !P2 ;  /* 0x000000130403c207 */ /* 0x000fe40005000000 */
[----:B------:R-:W-:-:S02]  /*4260*/  ISETP.GT.AND P4, PT, R16, RZ, P3 ;  /* 0x000000ff1000720c */ /* 0x000fc40001f84270 */
[CC--:B------:R-:W-:Y:S02]  /*4270*/  ISETP.LT.U32.AND P0, PT, R17.reuse, R18.reuse, PT ;  /* 0x000000121100720c */ /* 0x0c0fe40003f01070 */
[----:B------:R-:W-:Y:S02]  /*4280*/  ISETP.GT.AND P2, PT, R16, RZ, PT ;  /* 0x000000ff1000720c */ /* 0x000fe40003f44270 */
[CC--:B------:R-:W-:Y:S02]  /*4290*/  ISETP.LT.AND.EX P0, PT, R2.reuse, R3.reuse, PT, P0 ;  /* 0x000000030200720c */ /* 0x0c0fe40003f01300 */
[----:B------:R-:W-:Y:S02]  /*42a0*/  @!P3 SEL R23, RZ, 0x1, !P2 ;  /* 0x00000001ff17b807 */ /* 0x000fe40005000000 */
[----:B------:R-:W-:Y:S02]  /*42b0*/  SEL R4, R17, R18, P0 ;  /* 0x0000001211047207 */ /* 0x000fe40000000000 */
[----:B------:R-:W-:-:S02]  /*42c0*/  SEL R5, R2, R3, P0 ;  /* 0x0000000302057207 */ /* 0x000fc40000000000 */
[----:B------:R-:W-:Y:S02]  /*42d0*/  SEL R0, R23, 0x1, !P4 ;  /* 0x0000000117007807 */ /* 0x000fe40006000000 */
[----:B------:R-:W-:Y:S02]  /*42e0*/  @!P4 SEL R4, R17, R18, !P3 ;  /* 0x000000121104c207 */ /* 0x000fe40005800000 */
[----:B------:R-:W-:Y:S01]  /*42f0*/  @!P4 SEL R5, R2, R3, !P3 ;  /* 0x000000030205c207 */ /* 0x000fe20005800000 */
[----:B------:R-:W-:Y:S06]  /*4300*/  @P5 BRA `(.L_x_114) ;  /* 0xfffffff8001c5947 */ /* 0x000fec000383ffff */
.L_x_113:
[----:B------:R-:W-:Y:S05]  /*4310*/  BSYNC.RECONVERGENT B2 ;  /* 0x0000000000027941 */ /* 0x000fea0003800200 */
.L_x_112:
[----:B------:R-:W-:Y:S05]  /*4320*/  @!P1 BRA `(.L_x_111) ;  /* 0x0000000800089947 */ /* 0x000fea0003800000 */
[----:B------:R-:W-:Y:S01]  /*4330*/  ISETP.GE.U32.AND P0, PT, R24, 0x4, PT ;  /* 0x000000041800780c */ /* 0x000fe20003f06070 */
[----:B------:R-:W-:Y:S01]  /*4340*/  BSSY.RECONVERGENT B2, `(.L_x_115) ;  /* 0x0000043000027945 */ /* 0x000fe20003800200 */
[----:B------:R-:W-:-:S11]  /*4350*/  LOP3.LUT P1, R14, R14, 0x3, RZ, 0xc0, !PT ;  /* 0x000000030e0e7812 */ /* 0x000fd6000782c0ff */
[----:B------:R-:W-:Y:S05]  /*4360*/  @!P0 BRA `(.L_x_116) ;  /* 0x0000000400008947 */ /* 0x000fea0003800000 */
[----:B------:R-:W-:-:S05]  /*4370*/  IADD3 R19, P0, PT, R11, R10, RZ ;  /* 0x0000000a0b137210 */ /* 0x000fca0007f1e0ff */
[----:B------:R-:W-:Y:S01]  /*4380*/  IMAD.X R18, RZ, RZ, R9, P0 ;  /* 0x000000ffff127224 */ /* 0x000fe200000e0609 */
[----:B------:R-:W-:-:S04]  /*4390*/  LEA R16, P0, R19, UR8, 0x2 ;  /* 0x0000000813107c11 */ /* 0x000fc8000f8010ff */
[----:B------:R-:W-:-:S05]  /*43a0*/  LEA.HI.X R17, R19, UR9, R18, 0x2, P0 ;  /* 0x0000000913117c11 */ /* 0x000fca00080f1412 */
[----:B------:R-:W2:Y:S04]  /*43b0*/  LDG.E R13, desc[UR10][R16.64] ;  /* 0x0000000a100d7981 */ /* 0x000ea8000c1e1900 */
[----:B------:R-:W3:Y:S04]  /*43c0*/  LDG.E R15, desc[UR10][R16.64+0x400] ;  /* 0x0004000a100f7981 */ /* 0x000ee8000c1e1900 */
[----:B------:R-:W4:Y:S04]  /*43d0*/  LDG.E R3, desc[UR10][R16.64+0x800] ;  /* 0x0008000a10037981 */ /* 0x000f28000c1e1900 */
[----:B------:R0:W5:Y:S01]  /*43e0*/  LDG.E R2, desc[UR10][R16.64+0xc00] ;  /* 0x000c000a10027981 */ /* 0x000162000c1e1900 */
[----:B------:R-:W-:-:S02]  /*43f0*/  LOP3.LUT P4, RZ, R0, 0xff, RZ, 0xc0, !PT ;  /* 0x000000ff00ff7812 */ /* 0x000fc4000788c0ff */
[----:B------:R-:W-:-:S05]  /*4400*/  IADD3 R19, P2, PT, R19, UR6, RZ ;  /* 0x0000000613137c10 */ /* 0x000fca000ff5e0ff */
[----:B------:R-:W-:Y:S01]  /*4410*/  IMAD.X R18, R18, 0x1, R8, P2 ;  /* 0x0000000112127824 */ /* 0x000fe200010e0608 */
        /* <DEDUP_REMOVED lines=8> */
[-C--:B0-----:R-:W-:Y:S02]  /*44a0*/  SEL R17, R19, R4.reuse, P0 ;  /* 0x0000000413117207 */ /* 0x081fe40000000000 */
[----:B------:R-:W-:Y:S02]  /*44b0*/  SEL R16, R18, R5, P0 ;  /* 0x0000000512107207 */ /* 0x000fe40000000000 */
[----:B---3--:R-:W-:Y:S02]  /*44c0*/  ISETP.GT.AND P0, PT, R15, RZ, PT ;  /* 0x000000ff0f00720c */ /* 0x008fe40003f04270 */
[----:B------:R-:W-:-:S02]  /*44d0*/  @!P3 SEL R17, R19, R4, !P4 ;  /* 0x000000041311b207 */ /* 0x000fc40006000000 */
[----:B------:R-:W-:Y:S01]  /*44e0*/  @!P3 SEL R16, R18, R5, !P4 ;  /* 0x000000051210b207 */ /* 0x000fe20006000000 */
[----:B------:R-:W-:Y:S01]  /*44f0*/  VIADD R5, R11, 0x200 ;  /* 0x000002000b057836 */ /* 0x000fe20000000000 */
[----:B------:R-:W-:Y:S02]  /*4500*/  ISETP.GT.AND P3, PT, R15, RZ, P2 ;  /* 0x000000ff0f00720c */ /* 0x000fe40001764270 */
[----:B------:R-:W-:Y:S02]  /*4510*/  @!P2 SEL R0, RZ, 0x1, !P0 ;  /* 0x00000001ff00a807 */ /* 0x000fe40004000000 */
[----:B------:R-:W-:Y:S02]  /*4520*/  IADD3 R4, P5, P6, R10, UR6, R13 ;  /* 0x000000060a047c10 */ /* 0x000fe4000febe00d */
[----:B------:R-:W-:Y:S02]  /*4530*/  SEL R0, R0, 0x1, !P3 ;  /* 0x0000000100007807 */ /* 0x000fe40005800000 */
[----:B------:R-:W-:-:S02]  /*4540*/  IADD3.X R15, PT, PT, R9, R8, RZ, P5, P6 ;  /* 0x00000008090f7210 */ /* 0x000fc40002fec4ff */
[----:B------:R-:W-:Y:S02]  /*4550*/  ISETP.LT.U32.AND P0, PT, R4, R17, PT ;  /* 0x000000110400720c */ /* 0x000fe40003f01070 */
[----:B------:R-:W-:Y:S02]  /*4560*/  LOP3.LUT P4, RZ, R0, 0xff, RZ, 0xc0, !PT ;  /* 0x000000ff00ff7812 */ /* 0x000fe4000788c0ff */
[----:B------:R-:W-:-:S04]  /*4570*/  ISETP.LT.AND.EX P0, PT, R15, R16, PT, P0 ;  /* 0x000000100f00720c */ /* 0x000fc80003f01300 */
[CC--:B------:R-:W-:Y:S02]  /*4580*/  SEL R20, R4.reuse, R17.reuse, P0 ;  /* 0x0000001104147207 */ /* 0x0c0fe40000000000 */
[CC--:B------:R-:W-:Y:S02]  /*4590*/  SEL R13, R15.reuse, R16.reuse, P0 ;  /* 0x000000100f0d7207 */ /* 0x0c0fe40000000000 */
[----:B------:R-:W-:Y:S02]  /*45a0*/  @!P3 SEL R20, R4, R17, !P2 ;  /* 0x000000110414b207 */ /* 0x000fe40005000000 */
[----:B------:R-:W-:Y:S02]  /*45b0*/  @!P3 SEL R13, R15, R16, !P2 ;  /* 0x000000100f0db207 */ /* 0x000fe40005000000 */
[----:B----4-:R-:W-:Y:S02]  /*45c0*/  ISETP.GT.AND P3, PT, R3, RZ, PT ;  /* 0x000000ff0300720c */ /* 0x010fe40003f64270 */
[----:B------:R-:W-:-:S02]  /*45d0*/  IADD3 R5, P5, P0, R10, UR6, R5 ;  /* 0x000000060a057c10 */ /* 0x000fc4000f8be005 */
[----:B------:R-:W-:Y:S01]  /*45e0*/  ISETP.GT.AND P2, PT, R3, RZ, P4 ;  /* 0x000000ff0300720c */ /* 0x000fe20002744270 */
[C---:B------:R-:W-:Y:S01]  /*45f0*/  VIADD R3, R11.reuse, 0x300 ;  /* 0x000003000b037836 */ /* 0x040fe20000000000 */
[----:B------:R-:W-:Y:S01]  /*4600*/  @!P4 SEL R0, RZ, 0x1, !P3 ;  /* 0x00000001ff00c807 */ /* 0x000fe20005800000 */
[----:B------:R-:W-:Y:S01]  /*4610*/  VIADD R11, R11, 0x400 ;  /* 0x000004000b0b7836 */ /* 0x000fe20000000000 */
[----:B------:R-:W-:Y:S02]  /*4620*/  IADD3.X R4, PT, PT, R9, R8, RZ, P5, P0 ;  /* 0x0000000809047210 */ /* 0x000fe40002fe04ff */
[----:B------:R-:W-:Y:S02]  /*4630*/  ISETP.LT.U32.AND P0, PT, R5, R20, PT ;  /* 0x000000140500720c */ /* 0x000fe40003f01070 */
[----:B------:R-:W-:Y:S02]  /*4640*/  SEL R0, R0, 0x1, !P2 ;  /* 0x0000000100007807 */ /* 0x000fe40005000000 */
[----:B------:R-:W-:-:S02]  /*4650*/  ISETP.LT.AND.EX P0, PT, R4, R13, PT, P0 ;  /* 0x0000000d0400720c */ /* 0x000fc40003f01300 */
[----:B------:R-:W-:Y:S02]  /*4660*/  LOP3.LUT P3, RZ, R0, 0xff, RZ, 0xc0, !PT ;  /* 0x000000ff00ff7812 */ /* 0x000fe4000786c0ff */
[CC--:B------:R-:W-:Y:S02]  /*4670*/  SEL R16, R5.reuse, R20.reuse, P0 ;  /* 0x0000001405107207 */ /* 0x0c0fe40000000000 */
[CC--:B------:R-:W-:Y:S02]  /*4680*/  SEL R18, R4.reuse, R13.reuse, P0 ;  /* 0x0000000d04127207 */ /* 0x0c0fe40000000000 */
[----:B------:R-:W-:Y:S02]  /*4690*/  @!P2 SEL R16, R5, R20, !P4 ;  /* 0x000000140510a207 */ /* 0x000fe40006000000 */
[----:B------:R-:W-:Y:S02]  /*46a0*/  @!P2 SEL R18, R4, R13, !P4 ;  /* 0x0000000d0412a207 */ /* 0x000fe40006000000 */
[----:B------:R-:W-:-:S02]  /*46b0*/  IADD3 R3, P5, P6, R10, UR6, R3 ;  /* 0x000000060a037c10 */ /* 0x000fc4000febe003 */
[C---:B-----5:R-:W-:Y:S02]  /*46c0*/  ISETP.GT.AND P4, PT, R2.reuse, RZ, P3 ;  /* 0x000000ff0200720c */ /* 0x060fe40001f84270 */
[----:B------:R-:W-:Y:S02]  /*46d0*/  IADD3.X R13, PT, PT, R9, R8, RZ, P5, P6 ;  /* 0x00000008090d7210 */ /* 0x000fe40002fec4ff */
[----:B------:R-:W-:Y:S02]  /*46e0*/  ISETP.LT.U32.AND P0, PT, R3, R16, PT ;  /* 0x000000100300720c */ /* 0x000fe40003f01070 */
[----:B------:R-:W-:Y:S02]  /*46f0*/  ISETP.GT.AND P2, PT, R2, RZ, PT ;  /* 0x000000ff0200720c */ /* 0x000fe40003f44270 */
[----:B------:R-:W-:Y:S02]  /*4700*/  ISETP.LT.AND.EX P0, PT, R13, R18, PT, P0 ;  /* 0x000000120d00720c */ /* 0x000fe40003f01300 */
[----:B------:R-:W-:-:S02]  /*4710*/  @!P3 SEL R0, RZ, 0x1, !P2 ;  /* 0x00000001ff00b807 */ /* 0x000fc40005000000 */
[----:B------:R-:W-:Y:S02]  /*4720*/  SEL R4, R3, R16, P0 ;  /* 0x0000001003047207 */ /* 0x000fe40000000000 */
[----:B------:R-:W-:Y:S02]  /*4730*/  SEL R5, R13, R18, P0 ;  /* 0x000000120d057207 */ /* 0x000fe40000000000 */
[----:B------:R-:W-:Y:S02]  /*4740*/  SEL R0, R0, 0x1, !P4 ;  /* 0x0000000100007807 */ /* 0x000fe40006000000 */
[----:B------:R-:W-:Y:S02]  /*4750*/  @!P4 SEL R4, R3, R16, !P3 ;  /* 0x000000100304c207 */ /* 0x000fe40005800000 */
[----:B------:R-:W-:-:S07]  /*4760*/  @!P4 SEL R5, R13, R18, !P3 ;  /* 0x000000120d05c207 */ /* 0x000fce0005800000 */
.L_x_116:
[----:B------:R-:W-:Y:S05]  /*4770*/  BSYNC.RECONVERGENT B2 ;  /* 0x0000000000027941 */ /* 0x000fea0003800200 */
.L_x_115:
[----:B------:R-:W-:Y:S05]  /*4780*/  @!P1 BRA `(.L_x_111) ;  /* 0x0000000000f09947 */ /* 0x000fea0003800000 */
[----:B------:R-:W-:Y:S01]  /*4790*/  ISETP.NE.AND P0, PT, R14, 0x1, PT ;  /* 0x000000010e00780c */ /* 0x000fe20003f05270 */
[----:B------:R-:W-:Y:S01]  /*47a0*/  BSSY.RECONVERGENT B2, `(.L_x_117) ;  /* 0x0000025000027945 */ /* 0x000fe20003800200 */
[----:B------:R-:W-:-:S11]  /*47b0*/  LOP3.LUT P1, RZ, R12, 0x100, RZ, 0xc0, !PT ;  /* 0x000001000cff7812 */ /* 0x000fd6000782c0ff */
[----:B------:R-:W-:Y:S05]  /*47c0*/  @!P0 BRA `(.L_x_118) ;  /* 0x0000000000888947 */ /* 0x000fea0003800000 */
[----:B------:R-:W-:-:S05]  /*47d0*/  IADD3 R12, P0, PT, R11, R10, RZ ;  /* 0x0000000a0b0c7210 */ /* 0x000fca0007f1e0ff */
[----:B------:R-:W-:Y:S01]  /*47e0*/  IMAD.X R13, RZ, RZ, R9, P0 ;  /* 0x000000ffff0d7224 */ /* 0x000fe200000e0609 */
[----:B------:R-:W-:-:S04]  /*47f0*/  LEA R2, P0, R12, UR8, 0x2 ;  /* 0x000000080c027c11 */ /* 0x000fc8000f8010ff */
[----:B------:R-:W-:-:S05]  /*4800*/  LEA.HI.X R3, R12, UR9, R13, 0x2, P0 ;  /* 0x000000090c037c11 */ /* 0x000fca00080f140d */
[----:B------:R-:W2:Y:S04]  /*4810*/  LDG.E R16, desc[UR10][R2.64] ;  /* 0x0000000a02107981 */ /* 0x000ea8000c1e1900 */
[----:B------:R0:W3:Y:S01]  /*4820*/  LDG.E R14, desc[UR10][R2.64+0x400] ;  /* 0x0004000a020e7981 */ /* 0x0000e2000c1e1900 */
[----:B------:R-:W-:Y:S02]  /*4830*/  LOP3.LUT P2, RZ, R0, 0xff, RZ, 0xc0, !PT ;  /* 0x000000ff00ff7812 */ /* 0x000fe4000784c0ff */
[----:B------:R-:W-:-:S05]  /*4840*/  IADD3 R15, P0, PT, R12, UR6, RZ ;  /* 0x000000060c0f7c10 */ /* 0x000fca000ff1e0ff */
[----:B------:R-:W-:Y:S01]  /*4850*/  IMAD.X R12, R13, 0x1, R8, P0 ;  /* 0x000000010d0c7824 */ /* 0x000fe200000e0608 */
[-C--:B------:R-:W-:Y:S01]  /*4860*/  ISETP.LT.U32.AND P0, PT, R15, R4.reuse, PT ;  /* 0x000000040f00720c */ /* 0x080fe20003f01070 */
[C---:B------:R-:W-:Y:S02]  /*4870*/  VIADD R13, R11.reuse, 0x100 ;  /* 0x000001000b0d7836 */ /* 0x040fe40000000000 */
[----:B------:R-:W-:Y:S01]  /*4880*/  VIADD R11, R11, 0x200 ;  /* 0x000002000b0b7836 */ /* 0x000fe20000000000 */
[-C--:B------:R-:W-:Y:S02]  /*4890*/  ISETP.LT.AND.EX P0, PT, R12, R5.reuse, PT, P0 ;  /* 0x000000050c00720c */ /* 0x080fe40003f01300 */
[----:B------:R-:W-:Y:S02]  /*48a0*/  IADD3 R13, P5, P6, R10, UR6, R13 ;  /* 0x000000060a0d7c10 */ /* 0x000fe4000febe00d */
[----:B0-----:R-:W-:Y:S02]  /*48b0*/  SEL R2, R15, R4, P0 ;  /* 0x000000040f027207 */ /* 0x001fe40000000000 */
[----:B------:R-:W-:-:S02]  /*48c0*/  SEL R3, R12, R5, P0 ;  /* 0x000000050c037207 */ /* 0x000fc40000000000 */
[C---:B--2---:R-:W-:Y:S02]  /*48d0*/  ISETP.GT.AND P4, PT, R16.reuse, RZ, PT ;  /* 0x000000ff1000720c */ /* 0x044fe40003f84270 */
[----:B------:R-:W-:Y:S02]  /*48e0*/  ISETP.GT.AND P3, PT, R16, RZ, P2 ;  /* 0x000000ff1000720c */ /* 0x000fe40001764270 */
[----:B------:R-:W-:-:S04]  /*48f0*/  @!P2 SEL R0, RZ, 0x1, !P4 ;  /* 0x00000001ff00a807 */ /* 0x000fc80006000000 */
[----:B------:R-:W-:-:S04]  /*4900*/  SEL R0, R0, 0x1, !P3 ;  /* 0x0000000100007807 */ /* 0x000fc80005800000 */
[----:B------:R-:W-:-:S03]  /*4910*/  LOP3.LUT P4, RZ, R0, 0xff, RZ, 0xc0, !PT ;  /* 0x000000ff00ff7812 */ /* 0x000fc6000788c0ff */
[----:B------:R-:W-:Y:S02]  /*4920*/  @!P3 SEL R2, R15, R4, !P2 ;  /* 0x000000040f02b207 */ /* 0x000fe40005000000 */
[----:B------:R-:W-:Y:S02]  /*4930*/  @!P3 SEL R3, R12, R5, !P2 ;  /* 0x000000050c03b207 */ /* 0x000fe40005000000 */
[C---:B---3--:R-:W-:Y:S02]  /*4940*/  ISETP.GT.AND P3, PT, R14.reuse, RZ, P4 ;  /* 0x000000ff0e00720c */ /* 0x048fe40002764270 */
[----:B------:R-:W-:Y:S02]  /*4950*/  IADD3.X R12, PT, PT, R9, R8, RZ, P5, P6 ;  /* 0x00000008090c7210 */ /* 0x000fe40002fec4ff */
[----:B------:R-:W-:Y:S02]  /*4960*/  ISETP.LT.U32.AND P0, PT, R13, R2, PT ;  /* 0x000000020d00720c */ /* 0x000fe40003f01070 */
[----:B------:R-:W-:-:S02]  /*4970*/  ISETP.GT.AND P2, PT, R14, RZ, PT ;  /* 0x000000ff0e00720c */ /* 0x000fc40003f44270 */
[CC--:B------:R-:W-:Y:S02]  /*4980*/  ISETP.LT.AND.EX P0, PT, R12.reuse, R3.reuse, PT, P0 ;  /* 0x000000030c00720c */ /* 0x0c0fe40003f01300 */
[----:B------:R-:W-:Y:S02]  /*4990*/  @!P4 SEL R0, RZ, 0x1, !P2 ;  /* 0x00000001ff00c807 */ /* 0x000fe40005000000 */
[CC--:B------:R-:W-:Y:S02]  /*49a0*/  SEL R4, R13.reuse, R2.reuse, P0 ;  /* 0x000000020d047207 */ /* 0x0c0fe40000000000 */
[----:B------:R-:W-:Y:S02]  /*49b0*/  SEL R5, R12, R3, P0 ;  /* 0x000000030c057207 */ /* 0x000fe40000000000 */
[----:B------:R-:W-:Y:S02]  /*49c0*/  SEL R0, R0, 0x1, !P3 ;  /* 0x0000000100007807 */ /* 0x000fe40005800000 */
[----:B------:R-:W-:-:S02]  /*49d0*/  @!P3 SEL R4, R13, R2, !P4 ;  /* 0x000000020d04b207 */ /* 0x000fc40006000000 */
[----:B------:R-:W-:-:S07]  /*49e0*/  @!P3 SEL R5, R12, R3, !P4 ;  /* 0x000000030c05b207 */ /* 0x000fce0006000000 */
.L_x_118:
[----:B------:R-:W-:Y:S05]  /*49f0*/  BSYNC.RECONVERGENT B2 ;  /* 0x0000000000027941 */ /* 0x000fea0003800200 */
.L_x_117:
[----:B------:R-:W-:Y:S05]  /*4a00*/  @P1 BRA `(.L_x_111) ;  /* 0x0000000000501947 */ /* 0x000fea0003800000 */
[----:B------:R-:W-:-:S05]  /*4a10*/  IADD3 R10, P0, PT, R11, R10, RZ ;  /* 0x0000000a0b0a7210 */ /* 0x000fca0007f1e0ff */
[----:B------:R-:W-:Y:S01]  /*4a20*/  IMAD.X R9, RZ, RZ, R9, P0 ;  /* 0x000000ffff097224 */ /* 0x000fe200000e0609 */
[----:B------:R-:W-:-:S04]  /*4a30*/  LEA R2, P0, R10, UR8, 0x2 ;  /* 0x000000080a027c11 */ /* 0x000fc8000f8010ff */
[----:B------:R-:W-:-:S05]  /*4a40*/  LEA.HI.X R3, R10, UR9, R9, 0x2, P0 ;  /* 0x000000090a037c11 */ /* 0x000fca00080f1409 */
[----:B------:R-:W2:Y:S01]  /*4a50*/  LDG.E R2, desc[UR10][R2.64] ;  /* 0x0000000a02027981 */ /* 0x000ea2000c1e1900 */
[----:B------:R-:W-:Y:S02]  /*4a60*/  LOP3.LUT P3, RZ, R0, 0xff, RZ, 0xc0, !PT ;  /* 0x000000ff00ff7812 */ /* 0x000fe4000786c0ff */
[----:B------:R-:W-:-:S05]  /*4a70*/  IADD3 R11, P0, PT, R10, UR6, RZ ;  /* 0x000000060a0b7c10 */ /* 0x000fca000ff1e0ff */
[----:B------:R-:W-:Y:S01]  /*4a80*/  IMAD.X R10, R9, 0x1, R8, P0 ;  /* 0x00000001090a7824 */ /* 0x000fe200000e0608 */
        /* <DEDUP_REMOVED lines=12> */
.L_x_111:
[----:B------:R-:W-:Y:S05]  /*4b50*/  BSYNC.RECONVERGENT B1 ;  /* 0x0000000000017941 */ /* 0x000fea0003800200 */
.L_x_108:
[----:B------:R-:W0:Y:S01]  /*4b60*/  S2R R10, SR_LANEID ;  /* 0x00000000000a7919 */ /* 0x000e220000000000 */
[----:B------:R-:W-:Y:S01]  /*4b70*/  LOP3.LUT R3, R0, 0xff, RZ, 0xc0, !PT ;  /* 0x000000ff00037812 */ /* 0x000fe200078ec0ff */
[----:B------:R-:W-:Y:S01]  /*4b80*/  BSSY.RECONVERGENT B1, `(.L_x_119) ;  /* 0x0000016000017945 */ /* 0x000fe20003800200 */
[----:B------:R1:W2:Y:S04]  /*4b90*/  SHFL.DOWN PT, R9, R4, 0x1, 0x1f ;  /* 0x08201f0004097f89 */ /* 0x0002a800000e0000 */
[----:B------:R1:W3:Y:S04]  /*4ba0*/  SHFL.DOWN PT, R8, R5, 0x1, 0x1f ;  /* 0x08201f0005087f89 */ /* 0x0002e800000e0000 */
[----:B------:R-:W4:Y:S01]  /*4bb0*/  SHFL.DOWN PT, R3, R3, 0x1, 0x1f ;  /* 0x08201f0003037f89 */ /* 0x000f2200000e0000 */
        /* <DEDUP_REMOVED lines=18> */
.L_x_120:
[----:B------:R-:W-:Y:S05]  /*4ce0*/  BSYNC.RECONVERGENT B1 ;  /* 0x0000000000017941 */ /* 0x000fea0003800200 */
.L_x_119:
        /* <DEDUP_REMOVED lines=23> */
.L_x_122:
[----:B------:R-:W-:Y:S05]  /*4e60*/  BSYNC.RECONVERGENT B1 ;  /* 0x0000000000017941 */ /* 0x000fea0003800200 */
.L_x_121:
        /* <DEDUP_REMOVED lines=20> */
.L_x_124:
[----:B------:R-:W-:Y:S05]  /*4fb0*/  BSYNC.RECONVERGENT B1 ;  /* 0x0000000000017941 */ /* 0x000fea0003800200 */
.L_x_123:
        /* <DEDUP_REMOVED lines=20> */
.L_x_126:
[----:B------:R-:W-:Y:S05]  /*5100*/  BSYNC.RECONVERGENT B1 ;  /* 0x0000000000017941 */ /* 0x000fea0003800200 */
.L_x_125:
        /* <DEDUP_REMOVED lines=20> */
.L_x_128:
[----:B------:R-:W-:Y:S05]  /*5250*/  BSYNC.RECONVERGENT B1 ;  /* 0x0000000000017941 */ /* 0x000fea0003800200 */
.L_x_127:
        /* <DEDUP_REMOVED lines=10> */
.L_x_130:
[----:B------:R-:W-:Y:S05]  /*5300*/  BSYNC.RECONVERGENT B1 ;  /* 0x0000000000017941 */ /* 0x000fea0003800200 */
.L_x_129:
        /* <DEDUP_REMOVED lines=82> */
[----:B------:R-:W-:-:S07]  /*5830*/  SEL R5, R3, R5, !P2 ;  /* 0x0000000503057207 */ /* 0x000fce0005000000 */
.L_x_89:
[----:B------:R-:W-:Y:S05]  /*5840*/  BSYNC.RECONVERGENT B0 ;  /* 0x0000000000007941 */ /* 0x000fea0003800200 */
.L_x_64:
[----:B------:R-:W-:Y:S05]  /*5850*/  @P1 EXIT ;  /* 0x000000000000194d */ /* 0x000fea0003800000 */
[----:B012---:R-:W0:Y:S02]  /*5860*/  LDC.64 R2, c[0x0][0x398] ;  /* 0x0000e600ff027b82 */ /* 0x007e240000000a00 */
[----:B0-----:R-:W-:-:S05]  /*5870*/  IMAD.WIDE.U32 R6, R6, 0x10, R2 ;  /* 0x0000001006067825 */ /* 0x001fca00078e0002 */
[----:B------:R-:W-:Y:S04]  /*5880*/  STG.E.64 desc[UR10][R6.64+0x8], R4 ;  /* 0x0000080406007986 */ /* 0x000fe8000c101b0a */
[----:B------:R-:W-:Y:S01]  /*5890*/  STG.E.U8 desc[UR10][R6.64], R0 ;  /* 0x0000000006007986 */ /* 0x000fe2000c10110a */
[----:B------:R-:W-:Y:S05]  /*58a0*/  EXIT ;  /* 0x000000000000794d */ /* 0x000fea0003800000 */
.L_x_131:
        /* <DEDUP_REMOVED lines=13> */
.L_x_406:


//--------------------- .text._ZN3cub18CUB_300001_SM_10006detail6reduce28DeviceReduceSingleTileKernelINS2_10policy_hubIN4cuda3std3__45tupleIJblEEEyN6thrust24THRUST_300001_SM_1000_NS8cuda_cub9__find_if7functorIS9_EEE10Policy1000ENSB_12zip_iteratorINS8_IJNSD_26transform_input_iterator_tIbNSB_6detail15normal_iteratorINSB_10device_ptrIiEEEE17greater_than_zeroEENSB_17counting_iteratorIlNSB_11use_defaultESS_SS_EEEEEEEPS9_ySF_S9_S9_NS7_10__identityEEEvT0_T1_T2_T3_T4_T6_ --------------------------
	.section	.text._ZN3cub18CUB_300001_SM_10006detail6reduce28DeviceReduceSingleTileKernelINS2_10policy_hubIN4cuda3std3__45tupleIJblEEEyN6thrust24THRUST_300001_SM_1000_NS8cuda_cub9__find_if7functorIS9_EEE10Policy1000ENSB_12zip_iteratorINS8_IJNSD_26transform_input_iterator_tIbNSB_6detail15normal_iteratorINSB_10device_ptrIiEEEE17greater_than_zeroEENSB_17counting_iteratorIlNSB_11use_defaultESS_SS_EEEEEEEPS9_ySF_S9_S9_NS7_10__identityEEEvT0_T1_T2_T3_T4_T6_,"ax",@progbits
	.align	128
        .global         _ZN3cub18CUB_300001_SM_10006detail6reduce28DeviceReduceSingleTileKernelINS2_10policy_hubIN4cuda3std3__45tupleIJblEEEyN6thrust24THRUST_300001_SM_1000_NS8cuda_cub9__find_if7functorIS9_EEE10Policy1000ENSB_12zip_iteratorINS8_IJNSD_26transform_input_iterator_tIbNSB_6detail15normal_iteratorINSB_10device_ptrIiEEEE17greater_than_zeroEENSB_17counting_iteratorIlNSB_11use_defaultESS_SS_EEEEEEEPS9_ySF_S9_S9_NS7_10__identityEEEvT0_T1_T2_T3_T4_T6_
        .type           _ZN3cub18CUB_300001_SM_10006detail6reduce28DeviceReduceSingleTileKernelINS2_10policy_hubIN4cuda3std3__45tupleIJblEEEyN6thrust24THRUST_300001_SM_1000_NS8cuda_cub9__find_if7functorIS9_EEE10Policy1000ENSB_12zip_iteratorINS8_IJNSD_26transform_input_iterator_tIbNSB_6detail15normal_iteratorINSB_10device_ptrIiEEEE17greater_than_zeroEENSB_17counting_iteratorIlNSB_11use_defaultESS_SS_EEEEEEEPS9_ySF_S9_S9_NS7_10__identityEEEvT0_T1_T2_T3_T4_T6_,@function
        .size           _ZN3cub18CUB_300001_SM_10006detail6reduce28DeviceReduceSingleTileKernelINS2_10policy_hubIN4cuda3std3__45tupleIJblEEEyN6thrust24THRUST_300001_SM_1000_NS8cuda_cub9__find_if7functorIS9_EEE10Policy1000ENSB_12zip_iteratorINS8_IJNSD_26transform_input_iterator_tIbNSB_6detail15normal_iteratorINSB_10device_ptrIiEEEE17greater_than_zeroEENSB_17counting_iteratorIlNSB_11use_defaultESS_SS_EEEEEEEPS9_ySF_S9_S9_NS7_10__identityEEEvT0_T1_T2_T3_T4_T6_,(.L_x_407 - _ZN3cub18CUB_300001_SM_10006detail6reduce28DeviceReduceSingleTileKernelINS2_10policy_hubIN4cuda3std3__45tupleIJblEEEyN6thrust24THRUST_300001_SM_1000_NS8cuda_cub9__find_if7functorIS9_EEE10Policy1000ENSB_12zip_iteratorINS8_IJNSD_26transform_input_iterator_tIbNSB_6detail15normal_iteratorINSB_10device_ptrIiEEEE17greater_than_zeroEENSB_17counting_iteratorIlNSB_11use_defaultESS_SS_EEEEEEEPS9_ySF_S9_S9_NS7_10__identityEEEvT0_T1_T2_T3_T4_T6_)
        .other          _ZN3cub18CUB_300001_SM_10006detail6reduce28DeviceReduceSingleTileKernelINS2_10policy_hubIN4cuda3std3__45tupleIJblEEEyN6thrust24THRUST_300001_SM_1000_NS8cuda_cub9__find_if7functorIS9_EEE10Policy1000ENSB_12zip_iteratorINS8_IJNSD_26transform_input_iterator_tIbNSB_6detail15normal_iteratorINSB_10device_ptrIiEEEE17greater_than_zeroEENSB_17counting_iteratorIlNSB_11use_defaultESS_SS_EEEEEEEPS9_ySF_S9_S9_NS7_10__identityEEEvT0_T1_T2_T3_T4_T6_,@"STO_CUDA_ENTRY STV_DEFAULT"
_ZN3cub18CUB_300001_SM_10006detail6reduce28DeviceReduceSingleTileKernelINS2_10policy_hubIN4cuda3std3__45tupleIJblEEEyN6thrust24THRUST_300001_SM_1000_NS8cuda_cub9__find_if7functorIS9_EEE10Policy1000ENSB_12zip_iteratorINS8_IJNSD_26transform_input_iterator_tIbNSB_6detail15normal_iteratorINSB_10device_ptrIiEEEE17greater_than_zeroEENSB_17counting_iteratorIlNSB_11use_defaultESS_SS_EEEEEEEPS9_ySF_S9_S9_NS7_10__identityEEEvT0_T1_T2_T3_T4_T6_:
.text._ZN3cub18CUB_300001_SM_10006detail6reduce28DeviceReduceSingleTileKernelINS2_10policy_hubIN4cuda3std3__45tupleIJblEEEyN6thrust24THRUST_300001_SM_1000_NS8cuda_cub9__find_if7functorIS9_EEE10Policy1000ENSB_12zip_iteratorINS8_IJNSD_26transform_input_iterator_tIbNSB_6detail15normal_iteratorINSB_10device_ptrIiEEEE17greater_than_zeroEENSB_17counting_iteratorIlNSB_11use_defaultESS_SS_EEEEEEEPS9_ySF_S9_S9_NS7_10__identityEEEvT0_T1_T2_T3_T4_T6_:
[----:B------:R-:W-:Y:S01]  /*0000*/  LDC R1, c[0x0][0x37c] ;  /* 0x0000df00ff017b82 */ /* 0x000fe20000000800 */
[----:B------:R-:W0:Y:S07]  /*0010*/  LDCU.64 UR4, c[0x0][0x3a0] ;  /* 0x00007400ff0477ac */ /* 0x000e2e0008000a00 */
[----:B------:R-:W1:Y:S01]  /*0020*/  LDC.U8 R0, c[0x0][0x3b0] ;  /* 0x0000ec00ff007b82 */ /* 0x000e620000000000 */
[----:B------:R-:W2:Y:S01]  /*0030*/  LDCU.64 UR8, c[0x0][0x358] ;  /* 0x00006b00ff0877ac */ /* 0x000ea20008000a00 */
[----:B0-----:R-:W-:-:S04]  /*0040*/  UISETP.NE.U32.AND UP0, UPT, UR4, URZ, UPT ;  /* 0x000000ff0400728c */ /* 0x001fc8000bf05070 */
[----:B------:R-:W-:-:S09]  /*0050*/  UISETP.NE.AND.EX UP0, UPT, UR5, URZ, UPT, UP0 ;  /* 0x000000ff0500728c */ /* 0x000fd2000bf05300 */
        /* <DEDUP_REMOVED lines=9> */
.L_x_132:
[----:B------:R-:W-:Y:S01]  /*00f0*/  UISETP.GT.U32.AND UP0, UPT, UR4, 0x3ff, UPT ;  /* 0x000003ff0400788c */ /* 0x000fe2000bf04070 */
[----:B------:R-:W-:Y:S03]  /*0100*/  BSSY.RECONVERGENT B0, `(.L_x_133) ;  /* 0x0000549000007945 */ /* 0x000fe60003800200 */
[----:B------:R-:W-:-:S09]  /*0110*/  UISETP.GT.U32.AND.EX UP0, UPT, UR5, URZ, UPT, UP0 ;  /* 0x000000ff0500728c */ /* 0x000fd2000bf04100 */
[----:B------:R-:W-:Y:S05]  /*0120*/  BRA.U UP0, `(.L_x_134) ;  /* 0x0000002d00c47547 */ /* 0x000fea000b800000 */
[----:B------:R-:W0:Y:S01]  /*0130*/  S2R R5, SR_TID.X ;  /* 0x0000000000057919 */ /* 0x000e220000002100 */
[----:B------:R-:W-:Y:S01]  /*0140*/  CS2R R2, SRZ ;  /* 0x0000000000027805 */ /* 0x000fe2000001ff00 */
[----:B------:R-:W2:Y:S01]  /*0150*/  LDCU.64 UR6, c[0x0][0x390] ;  /* 0x00007200ff0677ac */ /* 0x000ea20008000a00 */
[----:B0-----:R-:W-:-:S13]  /*0160*/  ISETP.GE.U32.AND P1, PT, R5, UR4, PT ;  /* 0x0000000405007c0c */ /* 0x001fda000bf26070 */
[----:B------:R-:W0:Y:S08]  /*0170*/  @!P1 LDC.64 R6, c[0x0][0x380] ;  /* 0x0000e000ff069b82 */ /* 0x000e300000000a00 */
[----:B------:R-:W3:Y:S01]  /*0180*/  @!P1 LDC.64 R8, c[0x0][0x390] ;  /* 0x0000e400ff089b82 */ /* 0x000ee20000000a00 */
[----:B0-----:R-:W-:-:S06]  /*0190*/  @!P1 IMAD.WIDE.U32 R6, R5, 0x4, R6 ;  /* 0x0000000405069825 */ /* 0x001fcc00078e0006 */
[----:B------:R-:W4:Y:S01]  /*01a0*/  @!P1 LDG.E R6, desc[UR8][R6.64] ;  /* 0x0000000806069981 */ /* 0x000f22000c1e1900 */
[----:B------:R-:W-:Y:S01]  /*01b0*/  IMAD.MOV.U32 R11, RZ, RZ, R5 ;  /* 0x000000ffff0b7224 */ /* 0x000fe200078e0005 */
[C---:B---3--:R-:W-:Y:S01]  /*01c0*/  @!P1 IADD3 R2, P3, PT, R5.reuse, R8, RZ ;  /* 0x0000000805029210 */ /* 0x048fe20007f7e0ff */
[----:B------:R-:W-:Y:S01]  /*01d0*/  @!P1 VIADD R11, R5, 0x100 ;  /* 0x00000100050b9836 */ /* 0x000fe20000000000 */
[----:B------:R-:W-:Y:S01]  /*01e0*/  PRMT R4, RZ, 0x7610, R4 ;  /* 0x00007610ff047816 */ /* 0x000fe20000000004 */
[----:B------:R-:W-:Y:S02]  /*01f0*/  BSSY.RECONVERGENT B1, `(.L_x_135) ;  /* 0x000010a000017945 */ /* 0x000fe40003800200 */
[----:B------:R-:W-:Y:S01]  /*0200*/  @!P1 IMAD.X R3, RZ, RZ, R9, P3 ;  /* 0x000000ffff039224 */ /* 0x000fe200018e0609 */
[----:B------:R-:W-:Y:S02]  /*0210*/  ISETP.GE.U32.AND P2, PT, R11, UR4, PT ;  /* 0x000000040b007c0c */ /* 0x000fe4000bf46070 */
[----:B----4-:R-:W-:-:S04]  /*0220*/  @!P1 ISETP.GT.AND P0, PT, R6, RZ, PT ;  /* 0x000000ff0600920c */ /* 0x010fc80003f04270 */
[----:B------:R-:W-:-:S04]  /*0230*/  @!P1 SEL R8, RZ, 0x1, !P0 ;  /* 0x00000001ff089807 */ /* 0x000fc80004000000 */
[----:B------:R-:W-:-:S03]  /*0240*/  @!P1 PRMT R4, R8, 0x7610, R4 ;  /* 0x0000761008049816 */ /* 0x000fc60000000004 */
[----:B--2---:R-:W-:Y:S05]  /*0250*/  @P2 BRA `(.L_x_136) ;  /* 0x00000010000c2947 */ /* 0x004fea0003800000 */
[----:B------:R-:W-:Y:S01]  /*0260*/  LOP3.LUT R10, RZ, R11, RZ, 0x33, !PT ;  /* 0x0000000bff0a7212 */ /* 0x000fe200078e33ff */
[----:B------:R-:W-:Y:S04]  /*0270*/  BSSY.RECONVERGENT B2, `(.L_x_137) ;  /* 0x0000080000027945 */ /* 0x000fe80003800200 */
[----:B------:R-:W-:-:S05]  /*0280*/  VIADD R10, R10, UR4 ;  /* 0x000000040a0a7c36 */ /* 0x000fca0008000000 */
[C---:B------:R-:W-:Y:S02]  /*0290*/  ISETP.GE.U32.AND P0, PT, R10.reuse, 0x700, PT ;  /* 0x000007000a00780c */ /* 0x040fe40003f06070 */
[----:B------:R-:W-:-:S04]  /*02a0*/  LEA.HI R12, R10, 0x1, RZ, 0x18 ;  /* 0x000000010a0c7811 */ /* 0x000fc800078fc0ff */
[----:B------:R-:W-:-:S04]  /*02b0*/  LOP3.LUT R23, R12, 0x7, RZ, 0xc0, !PT ;  /* 0x000000070c177812 */ /* 0x000fc800078ec0ff */
[----:B------:R-:W-:-:S03]  /*02c0*/  ISETP.NE.AND P1, PT, R23, RZ, PT ;  /* 0x000000ff1700720c */ /* 0x000fc60003f25270 */
[----:B------:R-:W-:Y:S10]  /*02d0*/  @!P0 BRA `(.L_x_138) ;  /* 0x0000000400e48947 */ /* 0x000ff40003800000 */
[----:B------:R-:W0:Y:S01]  /*02e0*/  LDC.64 R6, c[0x0][0x380] ;  /* 0x0000e000ff067b82 */ /* 0x000e220000000a00 */
[----:B------:R-:W-:-:S05]  /*02f0*/  LOP3.LUT R13, R12, 0x1fffff8, RZ, 0xc0, !PT ;  /* 0x01fffff80c0d7812 */ /* 0x000fca00078ec0ff */
[----:B------:R-:W-:-:S07]  /*0300*/  IMAD.MOV R13, RZ, RZ, -R13 ;  /* 0x000000ffff0d7224 */ /* 0x000fce00078e0a0d */
.L_x_139:
[----:B0-----:R-:W-:-:S05]  /*0310*/  IMAD.WIDE.U32 R8, R11, 0x4, R6 ;  /* 0x000000040b087825 */ /* 0x001fca00078e0006 */
        /* <DEDUP_REMOVED lines=10> */
[C---:B------:R-:W-:Y:S01]  /*03c0*/  IADD3 R17, P3, PT, R11.reuse, UR6, RZ ;  /* 0x000000060b117c10 */ /* 0x040fe2000ff7e0ff */
[----:B------:R-:W-:Y:S01]  /*03d0*/  VIADD R11, R11, 0x800 ;  /* 0x000008000b0b7836 */ /* 0x000fe20000000000 */
[----:B------:R-:W-:-:S03]  /*03e0*/  LOP3.LUT P5, RZ, R21, 0xff, RZ, 0xc0, !PT ;  /* 0x000000ff15ff7812 */ /* 0x000fc600078ac0ff */
[----:B------:R-:W-:Y:S01]  /*03f0*/  IMAD.X R4, RZ, RZ, UR7, P3 ;  /* 0x00000007ff047e24 */ /* 0x000fe200098e06ff */
[C---:B--2---:R-:W-:Y:S02]  /*0400*/  ISETP.GT.AND P0, PT, R24.reuse, RZ, PT ;  /* 0x000000ff1800720c */ /* 0x044fe40003f04270 */
[----:B------:R-:W-:-:S07]  /*0410*/  ISETP.GT.AND P2, PT, R24, RZ, P5 ;  /* 0x000000ff1800720c */ /* 0x000fce0002f44270 */
[----:B------:R-:W-:Y:S02]  /*0420*/  @!P5 SEL R21, RZ, 0x1, !P0 ;  /* 0x00000001ff15d807 */ /* 0x000fe40004000000 */
[----:B---3--:R-:W-:Y:S02]  /*0430*/  ISETP.GT.AND P6, PT, R22, RZ, PT ;  /* 0x000000ff1600720c */ /* 0x008fe40003fc4270 */
[----:B------:R-:W-:Y:S02]  /*0440*/  SEL R21, R21, 0x1, !P2 ;  /* 0x0000000115157807 */ /* 0x000fe40005000000 */
[----:B------:R-:W-:Y:S02]  /*0450*/  ISETP.LT.U32.AND P0, PT, R17, R2, PT ;  /* 0x000000021100720c */ /* 0x000fe40003f01070 */
[----:B------:R-:W-:Y:S02]  /*0460*/  LOP3.LUT P3, RZ, R21, 0xff, RZ, 0xc0, !PT ;  /* 0x000000ff15ff7812 */ /* 0x000fe4000786c0ff */
[----:B------:R-:W-:-:S02]  /*0470*/  ISETP.LT.AND.EX P0, PT, R4, R3, PT, P0 ;  /* 0x000000030400720c */ /* 0x000fc40003f01300 */
[----:B------:R-:W-:Y:S02]  /*0480*/  ISETP.GT.AND P4, PT, R22, RZ, P3 ;  /* 0x000000ff1600720c */ /* 0x000fe40001f84270 */
[CC--:B0-----:R-:W-:Y:S02]  /*0490*/  SEL R9, R17.reuse, R2.reuse, P0 ;  /* 0x0000000211097207 */ /* 0x0c1fe40000000000 */
[CC--:B------:R-:W-:Y:S02]  /*04a0*/  SEL R24, R4.reuse, R3.reuse, P0 ;  /* 0x0000000304187207 */ /* 0x0c0fe40000000000 */
[----:B------:R-:W-:Y:S02]  /*04b0*/  @!P2 SEL R9, R17, R2, !P5 ;  /* 0x000000021109a207 */ /* 0x000fe40006800000 */
[----:B------:R-:W-:Y:S02]  /*04c0*/  @!P2 SEL R24, R4, R3, !P5 ;  /* 0x000000030418a207 */ /* 0x000fe40006800000 */
[----:B------:R-:W-:-:S02]  /*04d0*/  @!P3 SEL R21, RZ, 0x1, !P6 ;  /* 0x00000001ff15b807 */ /* 0x000fc40007000000 */
[----:B------:R-:W-:Y:S02]  /*04e0*/  IADD3 R2, P0, PT, R17, 0x100, RZ ;  /* 0x0000010011027810 */ /* 0x000fe40007f1e0ff */
        /* <DEDUP_REMOVED lines=67> */
[-C--:B------:R-:W-:Y:S02]  /*0920*/  ISETP.LT.AND.EX P0, PT, R3, R8.reuse, PT, P0 ;  /* 0x000000080300720c */ /* 0x080fe40003f01300 */
        /* <DEDUP_REMOVED lines=10> */
[-C--:B------:R-:W-:Y:S02]  /*09d0*/  ISETP.LT.U32.AND P0, PT, R17, R14.reuse, PT ;  /* 0x0000000e1100720c */ /* 0x080fe40003f01070 */
        /* <DEDUP_REMOVED lines=9> */
.L_x_138:
[----:B------:R-:W-:Y:S05]  /*0a70*/  BSYNC.RECONVERGENT B2 ;  /* 0x0000000000027941 */ /* 0x000fea0003800200 */
.L_x_137:
[----:B------:R-:W-:Y:S05]  /*0a80*/  @!P1 BRA `(.L_x_136) ;  /* 0x0000000800009947 */ /* 0x000fea0003800000 */
[----:B------:R-:W-:Y:S01]  /*0a90*/  ISETP.GE.U32.AND P0, PT, R23, 0x4, PT ;  /* 0x000000041700780c */ /* 0x000fe20003f06070 */
[----:B------:R-:W-:Y:S01]  /*0aa0*/  BSSY.RECONVERGENT B2, `(.L_x_140) ;  /* 0x0000042000027945 */ /* 0x000fe20003800200 */
[----:B------:R-:W-:-:S11]  /*0ab0*/  LOP3.LUT P1, R12, R12, 0x3, RZ, 0xc0, !PT ;  /* 0x000000030c0c7812 */ /* 0x000fd6000782c0ff */
[----:B------:R-:W-:Y:S05]  /*0ac0*/  @!P0 BRA `(.L_x_141) ;  /* 0x0000000000fc8947 */ /* 0x000fea0003800000 */
[----:B------:R-:W0:Y:S01]  /*0ad0*/  LDC.64 R8, c[0x0][0x380] ;  /* 0x0000e000ff087b82 */ /* 0x000e220000000a00 */
[----:B------:R-:W2:Y:S01]  /*0ae0*/  LDCU.64 UR10, c[0x0][0x390] ;  /* 0x00007200ff0a77ac */ /* 0x000ea20008000a00 */
[----:B0-----:R-:W-:-:S05]  /*0af0*/  IMAD.WIDE.U32 R8, R11, 0x4, R8 ;  /* 0x000000040b087825 */ /* 0x001fca00078e0008 */
[----:B------:R-:W3:Y:S04]  /*0b00*/  LDG.E R7, desc[UR8][R8.64] ;  /* 0x0000000808077981 */ /* 0x000ee8000c1e1900 */
[----:B------:R-:W4:Y:S04]  /*0b10*/  LDG.E R13, desc[UR8][R8.64+0x400] ;  /* 0x00040008080d7981 */ /* 0x000f28000c1e1900 */
[----:B------:R-:W5:Y:S04]  /*0b20*/  LDG.E R14, desc[UR8][R8.64+0x800] ;  /* 0x00080008080e7981 */ /* 0x000f68000c1e1900 */
[----:B------:R0:W5:Y:S01]  /*0b30*/  LDG.E R6, desc[UR8][R8.64+0xc00] ;  /* 0x000c000808067981 */ /* 0x000162000c1e1900 */
[----:B------:R-:W-:-:S02]  /*0b40*/  LOP3.LUT P3, RZ, R4, 0xff, RZ, 0xc0, !PT ;  /* 0x000000ff04ff7812 */ /* 0x000fc4000786c0ff */
[----:B--2---:R-:W-:-:S05]  /*0b50*/  IADD3 R15, P2, PT, R11, UR10, RZ ;  /* 0x0000000a0b0f7c10 */ /* 0x004fca000ff5e0ff */
[----:B------:R-:W-:Y:S01]  /*0b60*/  IMAD.X R16, RZ, RZ, UR11, P2 ;  /* 0x0000000bff107e24 */ /* 0x000fe200090e06ff */
[C---:B---3--:R-:W-:Y:S02]  /*0b70*/  ISETP.GT.AND P0, PT, R7.reuse, RZ, PT ;  /* 0x000000ff0700720c */ /* 0x048fe40003f04270 */
[----:B------:R-:W-:Y:S01]  /*0b80*/  ISETP.GT.AND P4, PT, R7, RZ, P3 ;  /* 0x000000ff0700720c */ /* 0x000fe20001f84270 */
[----:B------:R-:W-:Y:S02]  /*0b90*/  VIADD R7, R11, 0x100 ;  /* 0x000001000b077836 */ /* 0x000fe40000000000 */
[----:B------:R-:W-:Y:S02]  /*0ba0*/  @!P3 SEL R4, RZ, 0x1, !P0 ;  /* 0x00000001ff04b807 */ /* 0x000fe40004000000 */
[----:B------:R-:W-:Y:S02]  /*0bb0*/  ISETP.LT.U32.AND P0, PT, R15, R2, PT ;  /* 0x000000020f00720c */ /* 0x000fe40003f01070 */
[----:B------:R-:W-:-:S02]  /*0bc0*/  SEL R4, R4, 0x1, !P4 ;  /* 0x0000000104047807 */ /* 0x000fc40006000000 */
[-C--:B------:R-:W-:Y:S02]  /*0bd0*/  ISETP.LT.AND.EX P0, PT, R16, R3.reuse, PT, P0 ;  /* 0x000000031000720c */ /* 0x080fe40003f01300 */
[----:B------:R-:W-:Y:S02]  /*0be0*/  LOP3.LUT P2, RZ, R4, 0xff, RZ, 0xc0, !PT ;  /* 0x000000ff04ff7812 */ /* 0x000fe4000784c0ff */
[-C--:B------:R-:W-:Y:S02]  /*0bf0*/  SEL R18, R15, R2.reuse, P0 ;  /* 0x000000020f127207 */ /* 0x080fe40000000000 */
[CC--:B0-----:R-:W-:Y:S02]  /*0c00*/  SEL R9, R16.reuse, R3.reuse, P0 ;  /* 0x0000000310097207 */ /* 0x0c1fe40000000000 */
[----:B----4-:R-:W-:Y:S02]  /*0c10*/  ISETP.GT.AND P0, PT, R13, RZ, PT ;  /* 0x000000ff0d00720c */ /* 0x010fe40003f04270 */
[----:B------:R-:W-:Y:S01]  /*0c20*/  @!P4 SEL R18, R15, R2, !P3 ;  /* 0x000000020f12c207 */ /* 0x000fe20005800000 */
[----:B------:R-:W-:Y:S01]  /*0c30*/  VIADD R2, R11, 0x200 ;  /* 0x000002000b027836 */ /* 0x000fe20000000000 */
[----:B------:R-:W-:-:S02]  /*0c40*/  @!P4 SEL R9, R16, R3, !P3 ;  /* 0x000000031009c207 */ /* 0x000fc40005800000 */
[----:B------:R-:W-:Y:S02]  /*0c50*/  ISETP.GT.AND P4, PT, R13, RZ, P2 ;  /* 0x000000ff0d00720c */ /* 0x000fe40001784270 */
[----:B------:R-:W-:Y:S02]  /*0c60*/  @!P2 SEL R4, RZ, 0x1, !P0 ;  /* 0x00000001ff04a807 */ /* 0x000fe40004000000 */
[----:B------:R-:W-:Y:S02]  /*0c70*/  IADD3 R7, P5, PT, R7, UR10, RZ ;  /* 0x0000000a07077c10 */ /* 0x000fe4000ffbe0ff */
[----:B------:R-:W-:Y:S02]  /*0c80*/  SEL R4, R4, 0x1, !P4 ;  /* 0x0000000104047807 */ /* 0x000fe40006000000 */
[----:B------:R-:W-:Y:S01]  /*0c90*/  ISETP.LT.U32.AND P0, PT, R7, R18, PT ;  /* 0x000000120700720c */ /* 0x000fe20003f01070 */
[----:B------:R-:W-:Y:S01]  /*0ca0*/  IMAD.X R8, RZ, RZ, UR11, P5 ;  /* 0x0000000bff087e24 */ /* 0x000fe2000a8e06ff */
[----:B------:R-:W-:-:S04]  /*0cb0*/  LOP3.LUT P3, RZ, R4, 0xff, RZ, 0xc0, !PT ;  /* 0x000000ff04ff7812 */ /* 0x000fc8000786c0ff */
[----:B------:R-:W-:-:S04]  /*0cc0*/  ISETP.LT.AND.EX P0, PT, R8, R9, PT, P0 ;  /* 0x000000090800720c */ /* 0x000fc80003f01300 */
[CC--:B------:R-:W-:Y:S02]  /*0cd0*/  SEL R16, R7.reuse, R18.reuse, P0 ;  /* 0x0000001207107207 */ /* 0x0c0fe40000000000 */
[CC--:B------:R-:W-:Y:S02]  /*0ce0*/  SEL R13, R8.reuse, R9.reuse, P0 ;  /* 0x00000009080d7207 */ /* 0x0c0fe40000000000 */
[----:B------:R-:W-:Y:S02]  /*0cf0*/  @!P4 SEL R16, R7, R18, !P2 ;  /* 0x000000120710c207 */ /* 0x000fe40005000000 */
[----:B------:R-:W-:Y:S02]  /*0d00*/  @!P4 SEL R13, R8, R9, !P2 ;  /* 0x00000009080dc207 */ /* 0x000fe40005000000 */
[----:B------:R-:W-:Y:S01]  /*0d10*/  IADD3 R3, P0, PT, R2, UR10, RZ ;  /* 0x0000000a02037c10 */ /* 0x000fe2000ff1e0ff */
[C---:B------:R-:W-:Y:S01]  /*0d20*/  VIADD R2, R11.reuse, 0x300 ;  /* 0x000003000b027836 */ /* 0x040fe20000000000 */
[C---:B-----5:R-:W-:Y:S01]  /*0d30*/  ISETP.GT.AND P2, PT, R14.reuse, RZ, PT ;  /* 0x000000ff0e00720c */ /* 0x060fe20003f44270 */
[----:B------:R-:W-:Y:S01]  /*0d40*/  VIADD R11, R11, 0x400 ;  /* 0x000004000b0b7836 */ /* 0x000fe20000000000 */
[----:B------:R-:W-:Y:S01]  /*0d50*/  ISETP.GT.AND P4, PT, R14, RZ, P3 ;  /* 0x000000ff0e00720c */ /* 0x000fe20001f84270 */
[----:B------:R-:W-:Y:S01]  /*0d60*/  IMAD.X R8, RZ, RZ, UR11, P0 ;  /* 0x0000000bff087e24 */ /* 0x000fe200080e06ff */
[----:B------:R-:W-:-:S02]  /*0d70*/  @!P3 SEL R4, RZ, 0x1, !P2 ;  /* 0x00000001ff04b807 */ /* 0x000fc40005000000 */
[CC--:B------:R-:W-:Y:S02]  /*0d80*/  ISETP.LT.U32.AND P0, PT, R3.reuse, R16.reuse, PT ;  /* 0x000000100300720c */ /* 0x0c0fe40003f01070 */
[----:B------:R-:W-:Y:S02]  /*0d90*/  SEL R4, R4, 0x1, !P4 ;  /* 0x0000000104047807 */ /* 0x000fe40006000000 */
[----:B------:R-:W-:Y:S02]  /*0da0*/  ISETP.LT.AND.EX P0, PT, R8, R13, PT, P0 ;  /* 0x0000000d0800720c */ /* 0x000fe40003f01300 */
[----:B------:R-:W-:Y:S02]  /*0db0*/  LOP3.LUT P2, RZ, R4, 0xff, RZ, 0xc0, !PT ;  /* 0x000000ff04ff7812 */ /* 0x000fe4000784c0ff */
[----:B------:R-:W-:Y:S02]  /*0dc0*/  IADD3 R7, P5, PT, R2, UR10, RZ ;  /* 0x0000000a02077c10 */ /* 0x000fe4000ffbe0ff */
[----:B------:R-:W-:-:S02]  /*0dd0*/  SEL R14, R3, R16, P0 ;  /* 0x00000010030e7207 */ /* 0x000fc40000000000 */
[CC--:B------:R-:W-:Y:S02]  /*0de0*/  SEL R9, R8.reuse, R13.reuse, P0 ;  /* 0x0000000d08097207 */ /* 0x0c0fe40000000000 */
[----:B------:R-:W-:Y:S02]  /*0df0*/  @!P4 SEL R14, R3, R16, !P3 ;  /* 0x00000010030ec207 */ /* 0x000fe40005800000 */
[----:B------:R-:W-:Y:S01]  /*0e00*/  @!P4 SEL R9, R8, R13, !P3 ;  /* 0x0000000d0809c207 */ /* 0x000fe20005800000 */
[----:B------:R-:W-:Y:S01]  /*0e10*/  IMAD.X R8, RZ, RZ, UR11, P5 ;  /* 0x0000000bff087e24 */ /* 0x000fe2000a8e06ff */
[C---:B------:R-:W-:Y:S02]  /*0e20*/  ISETP.GT.AND P4, PT, R6.reuse, RZ, P2 ;  /* 0x000000ff0600720c */ /* 0x040fe40001784270 */
        /* <DEDUP_REMOVED lines=9> */
.L_x_141:
[----:B------:R-:W-:Y:S05]  /*0ec0*/  BSYNC.RECONVERGENT B2 ;  /* 0x0000000000027941 */ /* 0x000fea0003800200 */
.L_x_140:
[----:B------:R-:W-:Y:S05]  /*0ed0*/  @!P1 BRA `(.L_x_136) ;  /* 0x0000000000ec9947 */ /* 0x000fea0003800000 */
[----:B------:R-:W-:Y:S01]  /*0ee0*/  ISETP.NE.AND P0, PT, R12, 0x1, PT ;  /* 0x000000010c00780c */ /* 0x000fe20003f05270 */
[----:B------:R-:W-:Y:S01]  /*0ef0*/  BSSY.RECONVERGENT B2, `(.L_x_142) ;  /* 0x0000025000027945 */ /* 0x000fe20003800200 */
[----:B------:R-:W-:-:S11]  /*0f00*/  LOP3.LUT P1, RZ, R10, 0x100, RZ, 0xc0, !PT ;  /* 0x000001000aff7812 */ /* 0x000fd6000782c0ff */
[----:B------:R-:W-:Y:S05]  /*0f10*/  @!P0 BRA `(.L_x_143) ;  /* 0x0000000000888947 */ /* 0x000fea0003800000 */
[----:B------:R-:W0:Y:S01]  /*0f20*/  LDC.64 R6, c[0x0][0x380] ;  /* 0x0000e000ff067b82 */ /* 0x000e220000000a00 */
[----:B------:R-:W2:Y:S01]  /*0f30*/  LDCU.64 UR10, c[0x0][0x390] ;  /* 0x00007200ff0a77ac */ /* 0x000ea20008000a00 */
[----:B0-----:R-:W-:-:S05]  /*0f40*/  IMAD.WIDE.U32 R6, R11, 0x4, R6 ;  /* 0x000000040b067825 */ /* 0x001fca00078e0006 */
[----:B------:R-:W3:Y:S04]  /*0f50*/  LDG.E R8, desc[UR8][R6.64] ;  /* 0x0000000806087981 */ /* 0x000ee8000c1e1900 */
[----:B------:R0:W4:Y:S01]  /*0f60*/  LDG.E R12, desc[UR8][R6.64+0x400] ;  /* 0x00040008060c7981 */ /* 0x000122000c1e1900 */
[----:B------:R-:W-:Y:S01]  /*0f70*/  LOP3.LUT P2, RZ, R4, 0xff, RZ, 0xc0, !PT ;  /* 0x000000ff04ff7812 */ /* 0x000fe2000784c0ff */
[C---:B------:R-:W-:Y:S01]  /*0f80*/  VIADD R10, R11.reuse, 0x100 ;  /* 0x000001000b0a7836 */ /* 0x040fe20000000000 */
[C---:B--2---:R-:W-:Y:S01]  /*0f90*/  IADD3 R9, P4, PT, R11.reuse, UR10, RZ ;  /* 0x0000000a0b097c10 */ /* 0x044fe2000ff9e0ff */
[----:B------:R-:W-:-:S03]  /*0fa0*/  VIADD R11, R11, 0x200 ;  /* 0x000002000b0b7836 */ /* 0x000fc60000000000 */
[----:B------:R-:W-:Y:S02]  /*0fb0*/  ISETP.LT.U32.AND P0, PT, R9, R2, PT ;  /* 0x000000020900720c */ /* 0x000fe40003f01070 */
[C---:B---3--:R-:W-:Y:S02]  /*0fc0*/  ISETP.GT.AND P5, PT, R8.reuse, RZ, PT ;  /* 0x000000ff0800720c */ /* 0x048fe40003fa4270 */
[----:B------:R-:W-:Y:S01]  /*0fd0*/  ISETP.GT.AND P3, PT, R8, RZ, P2 ;  /* 0x000000ff0800720c */ /* 0x000fe20001764270 */
[----:B------:R-:W-:Y:S02]  /*0fe0*/  IMAD.X R8, RZ, RZ, UR11, P4 ;  /* 0x0000000bff087e24 */ /* 0x000fe4000a0e06ff */
[----:B------:R-:W-:Y:S02]  /*0ff0*/  @!P2 SEL R4, RZ, 0x1, !P5 ;  /* 0x00000001ff04a807 */ /* 0x000fe40006800000 */
[----:B------:R-:W-:Y:S02]  /*1000*/  IADD3 R13, P5, PT, R10, UR10, RZ ;  /* 0x0000000a0a0d7c10 */ /* 0x000fe4000ffbe0ff */
[----:B0-----:R-:W-:-:S02]  /*1010*/  SEL R7, R4, 0x1, !P3 ;  /* 0x0000000104077807 */ /* 0x001fc40005800000 */
[CC--:B------:R-:W-:Y:S02]  /*1020*/  ISETP.LT.AND.EX P0, PT, R8.reuse, R3.reuse, PT, P0 ;  /* 0x000000030800720c */ /* 0x0c0fe40003f01300 */
[----:B------:R-:W-:Y:S02]  /*1030*/  LOP3.LUT P4, RZ, R7, 0xff, RZ, 0xc0, !PT ;  /* 0x000000ff07ff7812 */ /* 0x000fe4000788c0ff */
[CC--:B------:R-:W-:Y:S02]  /*1040*/  SEL R4, R9.reuse, R2.reuse, P0 ;  /* 0x0000000209047207 */ /* 0x0c0fe40000000000 */
[CC--:B------:R-:W-:Y:S02]  /*1050*/  SEL R6, R8.reuse, R3.reuse, P0 ;  /* 0x0000000308067207 */ /* 0x0c0fe40000000000 */
[----:B------:R-:W-:Y:S01]  /*1060*/  @!P3 SEL R4, R9, R2, !P2 ;  /* 0x000000020904b207 */ /* 0x000fe20005000000 */
[----:B------:R-:W-:Y:S01]  /*1070*/  IMAD.X R9, RZ, RZ, UR11, P5 ;  /* 0x0000000bff097e24 */ /* 0x000fe2000a8e06ff */
[----:B------:R-:W-:-:S02]  /*1080*/  @!P3 SEL R6, R8, R3, !P2 ;  /* 0x000000030806b207 */ /* 0x000fc40005000000 */
[C---:B----4-:R-:W-:Y:S02]  /*1090*/  ISETP.GT.AND P3, PT, R12.reuse, RZ, P4 ;  /* 0x000000ff0c00720c */ /* 0x050fe40002764270 */
[----:B------:R-:W-:Y:S02]  /*10a0*/  ISETP.GT.AND P2, PT, R12, RZ, PT ;  /* 0x000000ff0c00720c */ /* 0x000fe40003f44270 */
[----:B------:R-:W-:Y:S02]  /*10b0*/  ISETP.LT.U32.AND P0, PT, R13, R4, PT ;  /* 0x000000040d00720c */ /* 0x000fe40003f01070 */
[----:B------:R-:W-:Y:S02]  /*10c0*/  @!P4 SEL R7, RZ, 0x1, !P2 ;  /* 0x00000001ff07c807 */ /* 0x000fe40005000000 */
[----:B------:R-:W-:Y:S02]  /*10d0*/  ISETP.LT.AND.EX P0, PT, R9, R6, PT, P0 ;  /* 0x000000060900720c */ /* 0x000fe40003f01300 */
[----:B------:R-:W-:-:S02]  /*10e0*/  SEL R7, R7, 0x1, !P3 ;  /* 0x0000000107077807 */ /* 0x000fc40005800000 */
[----:B------:R-:W-:Y:S02]  /*10f0*/  SEL R2, R13, R4, P0 ;  /* 0x000000040d027207 */ /* 0x000fe40000000000 */
[----:B------:R-:W-:Y:S02]  /*1100*/  SEL R3, R9, R6, P0 ;  /* 0x0000000609037207 */ /* 0x000fe40000000000 */
[----:B------:R-:W-:Y:S02]  /*1110*/  @!P3 SEL R2, R13, R4, !P4 ;  /* 0x000000040d02b207 */ /* 0x000fe40006000000 */
[----:B------:R-:W-:Y:S02]  /*1120*/  @!P3 SEL R3, R9, R6, !P4 ;  /* 0x000000060903b207 */ /* 0x000fe40006000000 */
[----:B------:R-:W-:-:S07]  /*1130*/  PRMT R4, R7, 0x7610, R4 ;  /* 0x0000761007047816 */ /* 0x000fce0000000004 */
.L_x_143:
[----:B------:R-:W-:Y:S05]  /*1140*/  BSYNC.RECONVERGENT B2 ;  /* 0x0000000000027941 */ /* 0x000fea0003800200 */
.L_x_142:
[----:B------:R-:W-:Y:S05]  /*1150*/  @P1 BRA `(.L_x_136) ;  /* 0x00000000004c1947 */ /* 0x000fea0003800000 */
[----:B------:R-:W0:Y:S01]  /*1160*/  LDC.64 R6, c[0x0][0x380] ;  /* 0x0000e000ff067b82 */ /* 0x000e220000000a00 */
[----:B------:R-:W2:Y:S01]  /*1170*/  LDCU.64 UR10, c[0x0][0x390] ;  /* 0x00007200ff0a77ac */ /* 0x000ea20008000a00 */
[----:B0-----:R-:W-:-:S06]  /*1180*/  IMAD.WIDE.U32 R6, R11, 0x4, R6 ;  /* 0x000000040b067825 */ /* 0x001fcc00078e0006 */
[----:B------:R-:W3:Y:S01]  /*1190*/  LDG.E R6, desc[UR8][R6.64] ;  /* 0x0000000806067981 */ /* 0x000ee2000c1e1900 */
[----:B------:R-:W-:Y:S02]  /*11a0*/  LOP3.LUT P3, RZ, R4, 0xff, RZ, 0xc0, !PT ;  /* 0x000000ff04ff7812 */ /* 0x000fe4000786c0ff */
[----:B--2---:R-:W-:-:S05]  /*11b0*/  IADD3 R11, P0, PT, R11, UR10, RZ ;  /* 0x0000000a0b0b7c10 */ /* 0x004fca000ff1e0ff */
[----:B------:R-:W-:Y:S01]  /*11c0*/  IMAD.X R10, RZ, RZ, UR11, P0 ;  /* 0x0000000bff0a7e24 */ /* 0x000fe200080e06ff */
[----:B------:R-:W-:-:S04]  /*11d0*/  ISETP.LT.U32.AND P0, PT, R11, R2, PT ;  /* 0x000000020b00720c */ /* 0x000fc80003f01070 */
[----:B------:R-:W-:-:S04]  /*11e0*/  ISETP.LT.AND.EX P0, PT, R10, R3, PT, P0 ;  /* 0x000000030a00720c */ /* 0x000fc80003f01300 */
[----:B------:R-:W-:Y:S02]  /*11f0*/  SEL R8, R11, R2, P0 ;  /* 0x000000020b087207 */ /* 0x000fe40000000000 */
[----:B------:R-:W-:Y:S02]  /*1200*/  SEL R9, R10, R3, P0 ;  /* 0x000000030a097207 */ /* 0x000fe40000000000 */
[C---:B---3--:R-:W-:Y:S02]  /*1210*/  ISETP.GT.AND P2, PT, R6.reuse, RZ, P3 ;  /* 0x000000ff0600720c */ /* 0x048fe40001f44270 */
[----:B------:R-:W-:-:S04]  /*1220*/  ISETP.GT.AND P1, PT, R6, RZ, PT ;  /* 0x000000ff0600720c */ /* 0x000fc80003f24270 */
[----:B------:R-:W-:-:S04]  /*1230*/  @!P3 SEL R4, RZ, 0x1, !P1 ;  /* 0x00000001ff04b807 */ /* 0x000fc80004800000 */
[----:B------:R-:W-:-:S03]  /*1240*/  SEL R4, R4, 0x1, !P2 ;  /* 0x0000000104047807 */ /* 0x000fc60005000000 */
[----:B------:R-:W-:Y:S02]  /*1250*/  @!P2 SEL R8, R11, R2, !P3 ;  /* 0x000000020b08a207 */ /* 0x000fe40005800000 */
[----:B------:R-:W-:-:S03]  /*1260*/  @!P2 SEL R9, R10, R3, !P3 ;  /* 0x000000030a09a207 */ /* 0x000fc60005800000 */
[----:B------:R-:W-:Y:S02]  /*1270*/  IMAD.MOV.U32 R2, RZ, RZ, R8 ;  /* 0x000000ffff027224 */ /* 0x000fe400078e0008 */
[----:B------:R-:W-:-:S07]  /*1280*/  IMAD.MOV.U32 R3, RZ, RZ, R9 ;  /* 0x000000ffff037224 */ /* 0x000fce00078e0009 */
.L_x_136:
[----:B------:R-:W-:Y:S05]  /*1290*/  BSYNC.RECONVERGENT B1 ;  /* 0x0000000000017941 */ /* 0x000fea0003800200 */
.L_x_135:
[----:B------:R-:W-:-:S04]  /*12a0*/  UISETP.GE.U32.AND UP0, UPT, UR4, 0x100, UPT ;  /* 0x000001000400788c */ /* 0x000fc8000bf06070 */
[----:B------:R-:W-:-:S09]  /*12b0*/  UISETP.GE.U32.AND.EX UP0, UPT, UR5, URZ, UPT, UP0 ;  /* 0x000000ff0500728c */ /* 0x000fd2000bf06100 */
[----:B------:R-:W-:Y:S05]  /*12c0*/  BRA.U !UP0, `(.L_x_144) ;  /* 0x0000000d08407547 */ /* 0x000fea000b800000 */
[----:B------:R-:W0:Y:S01]  /*12d0*/  S2R R10, SR_LANEID ;  /* 0x00000000000a7919 */ /* 0x000e220000000000 */
[----:B------:R-:W-:Y:S01]  /*12e0*/  LOP3.LUT R6, R4, 0xff, RZ, 0xc0, !PT ;  /* 0x000000ff04067812 */ /* 0x000fe200078ec0ff */
[----:B------:R-:W-:Y:S01]  /*12f0*/  BSSY.RECONVERGENT B1, `(.L_x_145) ;  /* 0x0000016000017945 */ /* 0x000fe20003800200 */
[----:B------:R2:W3:Y:S04]  /*1300*/  SHFL.DOWN PT, R9, R2, 0x1, 0x1f ;  /* 0x08201f0002097f89 */ /* 0x0004e800000e0000 */
[----:B------:R2:W4:Y:S04]  /*1310*/  SHFL.DOWN PT, R8, R3, 0x1, 0x1f ;  /* 0x08201f0003087f89 */ /* 0x00052800000e0000 */
[----:B------:R2:W1:Y:S01]  /*1320*/  SHFL.DOWN PT, R7, R6, 0x1, 0x1f ;  /* 0x08201f0006077f89 */ /* 0x00046200000e0000 */
        /* <DEDUP_REMOVED lines=18> */
.L_x_146:
[----:B------:R-:W-:Y:S05]  /*1450*/  BSYNC.RECONVERGENT B1 ;  /* 0x0000000000017941 */ /* 0x000fea0003800200 */
.L_x_145:
        /* <DEDUP_REMOVED lines=23> */
.L_x_148:
[----:B------:R-:W-:Y:S05]  /*15d0*/  BSYNC.RECONVERGENT B1 ;  /* 0x0000000000017941 */ /* 0x000fea0003800200 */
.L_x_147:
        /* <DEDUP_REMOVED lines=20> */
.L_x_150:
[----:B------:R-:W-:Y:S05]  /*1720*/  BSYNC.RECONVERGENT B1 ;  /* 0x0000000000017941 */ /* 0x000fea0003800200 */
.L_x_149:
        /* <DEDUP_REMOVED lines=20> */
.L_x_152:
[----:B------:R-:W-:Y:S05]  /*1870*/  BSYNC.RECONVERGENT B1 ;  /* 0x0000000000017941 */ /* 0x000fea0003800200 */
.L_x_151:
        /* <DEDUP_REMOVED lines=20> */
.L_x_154:
[----:B------:R-:W-:Y:S05]  /*19c0*/  BSYNC.RECONVERGENT B1 ;  /* 0x0000000000017941 */ /* 0x000fea0003800200 */
.L_x_153:
        /* <DEDUP_REMOVED lines=10> */
.L_x_156:
[----:B------:R-:W-:Y:S05]  /*1a70*/  BSYNC.RECONVERGENT B1 ;  /* 0x0000000000017941 */ /* 0x000fea0003800200 */
.L_x_155:
        /* <DEDUP_REMOVED lines=8> */
[----:B--2-4-:R-:W2:Y:S04]  /*1b00*/  LDS.64 R8, [UR6+0x20] ;  /* 0x00002006ff087984 */ /* 0x014ea80008000a00 */
[----:B------:R-:W4:Y:S04]  /*1b10*/  LDS.U8 R16, [UR6+0x28] ;  /* 0x00002806ff107984 */ /* 0x000f280008000000 */
[----:B0-----:R-:W0:Y:S04]  /*1b20*/  LDS.64 R6, [UR6+0x30] ;  /* 0x00003006ff067984 */ /* 0x001e280008000a00 */
[----:B------:R-:W0:Y:S04]  /*1b30*/  LDS.U8 R17, [UR6+0x38] ;  /* 0x00003806ff117984 */ /* 0x000e280008000000 */
[----:B------:R-:W0:Y:S04]  /*1b40*/  LDS.64 R10, [UR6+0x40] ;  /* 0x00004006ff0a7984 */ /* 0x000e280008000a00 */
[----:B------:R-:W0:Y:S01]  /*1b50*/  LDS.U8 R12, [UR6+0x48] ;  /* 0x00004806ff0c7984 */ /* 0x000e220008000000 */
[----:B-----5:R-:W-:-:S04]  /*1b60*/  ISETP.NE.AND P2, PT, R14, RZ, PT ;  /* 0x000000ff0e00720c */ /* 0x020fc80003f45270 */
[----:B------:R-:W-:Y:S02]  /*1b70*/  @P4 SEL R14, R4, 0x1, !P2 ;  /* 0x00000001040e4807 */ /* 0x000fe40005000000 */
[-C--:B--2---:R-:W-:Y:S01]  /*1b80*/  ISETP.LT.U32.AND P0, PT, R8, R2.reuse, PT ;  /* 0x000000020800720c */ /* 0x084fe20003f01070 */
[----:B------:R-:W2:Y:S01]  /*1b90*/  LDS.64 R4, [UR6+0x50] ;  /* 0x00005006ff047984 */ /* 0x000ea20008000a00 */
[----:B------:R-:W-:Y:S02]  /*1ba0*/  LOP3.LUT P3, RZ, R14, 0xff, RZ, 0xc0, !PT ;  /* 0x000000ff0eff7812 */ /* 0x000fe4000786c0ff */
[----:B------:R-:W-:Y:S02]  /*1bb0*/  ISETP.LT.AND.EX P0, PT, R9, R3, PT, P0 ;  /* 0x000000030900720c */ /* 0x000fe40003f01300 */
[----:B----4-:R-:W-:Y:S02]  /*1bc0*/  ISETP.NE.AND P5, PT, R16, RZ, PT ;  /* 0x000000ff1000720c */ /* 0x010fe40003fa5270 */
[----:B-1-3--:R-:W-:-:S02]  /*1bd0*/  @P2 SEL R2, R8, R2, P0 ;  /* 0x0000000208022207 */ /* 0x00afc40000000000 */
[C---:B------:R-:W-:Y:S02]  /*1be0*/  @P2 SEL R3, R9.reuse, R3, P0 ;  /* 0x0000000309032207 */ /* 0x040fe40000000000 */
[----:B------:R-:W-:Y:S02]  /*1bf0*/  SEL R13, R8, R2, !P4 ;  /* 0x00000002080d7207 */ /* 0x000fe40006000000 */
[----:B------:R-:W-:Y:S02]  /*1c00*/  SEL R3, R9, R3, !P4 ;  /* 0x0000000309037207 */ /* 0x000fe40006000000 */
[----:B0-----:R-:W-:Y:S01]  /*1c10*/  ISETP.LT.U32.AND P0, PT, R6, R13, PT ;  /* 0x0000000d0600720c */ /* 0x001fe20003f01070 */
[----:B------:R-:W-:Y:S01]  /*1c20*/  LDS.64 R8, [UR6+0x60] ;  /* 0x00006006ff087984 */ /* 0x000fe20008000a00 */
[----:B------:R-:W-:Y:S02]  /*1c30*/  @P3 SEL R16, R14, 0x1, !P5 ;  /* 0x000000010e103807 */ /* 0x000fe40006800000 */
[----:B------:R-:W-:Y:S01]  /*1c40*/  ISETP.LT.AND.EX P0, PT, R7, R3, PT, P0 ;  /* 0x000000030700720c */ /* 0x000fe20003f01300 */
[----:B------:R-:W0:Y:S01]  /*1c50*/  LDS.U8 R14, [UR6+0x58] ;  /* 0x00005806ff0e7984 */ /* 0x000e220008000000 */
[----:B------:R-:W-:-:S02]  /*1c60*/  LOP3.LUT P2, RZ, R16, 0xff, RZ, 0xc0, !PT ;  /* 0x000000ff10ff7812 */ /* 0x000fc4000784c0ff */
[C---:B------:R-:W-:Y:S02]  /*1c70*/  @P5 SEL R13, R6.reuse, R13, P0 ;  /* 0x0000000d060d5207 */ /* 0x040fe40000000000 */
[----:B------:R-:W-:Y:S02]  /*1c80*/  ISETP.NE.AND P4, PT, R17, RZ, PT ;  /* 0x000000ff1100720c */ /* 0x000fe40003f85270 */
        /* <DEDUP_REMOVED lines=9> */
[----:B------:R-:W-:Y:S01]  /*1d20*/  @P4 SEL R13, R10, R13, P0 ;  /* 0x0000000d0a0d4207 */ /* 0x000fe20000000000 */
[----:B------:R-:W-:Y:S01]  /*1d30*/  LDS.64 R2, [UR6+0x80] ;  /* 0x00008006ff027984 */ /* 0x000fe20008000a00 */
[----:B------:R-:W-:Y:S02]  /*1d40*/  ISETP.NE.AND P3, PT, R12, RZ, PT ;  /* 0x000000ff0c00720c */ /* 0x000fe40003f65270 */
[----:B------:R-:W-:Y:S02]  /*1d50*/  @P4 SEL R15, R11, R15, P0 ;  /* 0x0000000f0b0f4207 */ /* 0x000fe40000000000 */
[----:B------:R-:W-:-:S02]  /*1d60*/  SEL R13, R10, R13, !P2 ;  /* 0x0000000d0a0d7207 */ /* 0x000fc40005000000 */
[----:B------:R-:W-:Y:S01]  /*1d70*/  SEL R15, R11, R15, !P2 ;  /* 0x0000000f0b0f7207 */ /* 0x000fe20005000000 */
[----:B------:R-:W3:Y:S01]  /*1d80*/  LDS.U8 R10, [UR6+0x78] ;  /* 0x00007806ff0a7984 */ /* 0x000ee20008000000 */
[----:B--2---:R-:W-:Y:S02]  /*1d90*/  ISETP.LT.U32.AND P0, PT, R4, R13, PT ;  /* 0x0000000d0400720c */ /* 0x004fe40003f01070 */
[----:B------:R-:W-:Y:S02]  /*1da0*/  @P5 SEL R12, R17, 0x1, !P3 ;  /* 0x00000001110c5807 */ /* 0x000fe40005800000 */
[----:B------:R-:W-:Y:S02]  /*1db0*/  ISETP.LT.AND.EX P0, PT, R5, R15, PT, P0 ;  /* 0x0000000f0500720c */ /* 0x000fe40003f01300 */
[----:B------:R-:W-:Y:S02]  /*1dc0*/  LOP3.LUT P4, RZ, R12, 0xff, RZ, 0xc0, !PT ;  /* 0x000000ff0cff7812 */ /* 0x000fe4000788c0ff */
[----:B------:R-:W-:-:S02]  /*1dd0*/  @P3 SEL R13, R4, R13, P0 ;  /* 0x0000000d040d3207 */ /* 0x000fc40000000000 */
[----:B0-----:R-:W-:Y:S02]  /*1de0*/  ISETP.NE.AND P2, PT, R14, RZ, PT ;  /* 0x000000ff0e00720c */ /* 0x001fe40003f45270 */
[C---:B------:R-:W-:Y:S02]  /*1df0*/  @P3 SEL R15, R5.reuse, R15, P0 ;  /* 0x0000000f050f3207 */ /* 0x040fe40000000000 */
[----:B------:R-:W-:Y:S02]  /*1e00*/  SEL R11, R4, R13, !P5 ;  /* 0x0000000d040b7207 */ /* 0x000fe40006800000 */
[----:B------:R-:W-:Y:S02]  /*1e10*/  SEL R13, R5, R15, !P5 ;  /* 0x0000000f050d7207 */ /* 0x000fe40006800000 */
[----:B------:R-:W-:Y:S02]  /*1e20*/  ISETP.LT.U32.AND P0, PT, R8, R11, PT ;  /* 0x0000000b0800720c */ /* 0x000fe40003f01070 */
[----:B------:R-:W-:-:S02]  /*1e30*/  @P4 SEL R14, R12, 0x1, !P2 ;  /* 0x000000010c0e4807 */ /* 0x000fc40005000000 */
[C---:B------:R-:W-:Y:S02]  /*1e40*/  ISETP.LT.AND.EX P0, PT, R9.reuse, R13, PT, P0 ;  /* 0x0000000d0900720c */ /* 0x040fe40003f01300 */
[----:B------:R-:W-:Y:S02]  /*1e50*/  LOP3.LUT P5, RZ, R14, 0xff, RZ, 0xc0, !PT ;  /* 0x000000ff0eff7812 */ /* 0x000fe400078ac0ff */
[----:B------:R-:W-:Y:S02]  /*1e60*/  @P2 SEL R11, R8, R11, P0 ;  /* 0x0000000b080b2207 */ /* 0x000fe40000000000 */
[----:B-1----:R-:W-:Y:S02]  /*1e70*/  ISETP.NE.AND P3, PT, R16, RZ, PT ;  /* 0x000000ff1000720c */ /* 0x002fe40003f65270 */
[----:B------:R-:W-:Y:S02]  /*1e80*/  @P2 SEL R13, R9, R13, P0 ;  /* 0x0000000d090d2207 */ /* 0x000fe40000000000 */
[----:B------:R-:W-:-:S02]  /*1e90*/  SEL R5, R8, R11, !P4 ;  /* 0x0000000b08057207 */ /* 0x000fc40006000000 */
[----:B------:R-:W-:Y:S02]  /*1ea0*/  SEL R9, R9, R13, !P4 ;  /* 0x0000000d09097207 */ /* 0x000fe40006000000 */
[----:B------:R-:W-:Y:S02]  /*1eb0*/  ISETP.LT.U32.AND P0, PT, R6, R5, PT ;  /* 0x000000050600720c */ /* 0x000fe40003f01070 */
[----:B------:R-:W-:Y:S02]  /*1ec0*/  @P5 SEL R16, R14, 0x1, !P3 ;  /* 0x000000010e105807 */ /* 0x000fe40005800000 */
[----:B------:R-:W-:Y:S02]  /*1ed0*/  ISETP.LT.AND.EX P0, PT, R7, R9, PT, P0 ;  /* 0x000000090700720c */ /* 0x000fe40003f01300 */
[----:B---3--:R-:W-:Y:S02]  /*1ee0*/  ISETP.NE.AND P4, PT, R10, RZ, PT ;  /* 0x000000ff0a00720c */ /* 0x008fe40003f85270 */
[----:B------:R-:W-:-:S02]  /*1ef0*/  @P3 SEL R5, R6, R5, P0 ;  /* 0x0000000506053207 */ /* 0x000fc40000000000 */
[----:B------:R-:W-:Y:S02]  /*1f00*/  LOP3.LUT P2, RZ, R16, 0xff, RZ, 0xc0, !PT ;  /* 0x000000ff10ff7812 */ /* 0x000fe4000784c0ff */
[C---:B------:R-:W-:Y:S02]  /*1f10*/  @P3 SEL R9, R7.reuse, R9, P0 ;  /* 0x0000000907093207 */ /* 0x040fe40000000000 */
[----:B------:R-:W-:Y:S02]  /*1f20*/  SEL R5, R6, R5, !P5 ;  /* 0x0000000506057207 */ /* 0x000fe40006800000 */
[----:B------:R-:W-:Y:S02]  /*1f30*/  SEL R7, R7, R9, !P5 ;  /* 0x0000000907077207 */ /* 0x000fe40006800000 */
[----:B------:R-:W-:-:S04]  /*1f40*/  ISETP.LT.U32.AND P0, PT, R2, R5, PT ;  /* 0x000000050200720c */ /* 0x000fc80003f01070 */
        /* <DEDUP_REMOVED lines=8> */
.L_x_144:
[----:B------:R-:W0:Y:S01]  /*1fd0*/  S2R R13, SR_LANEID ;  /* 0x00000000000d7919 */ /* 0x000e220000000000 */
[----:B------:R-:W-:Y:S01]  /*1fe0*/  LOP3.LUT R6, R5, 0x3e0, RZ, 0xc0, !PT ;  /* 0x000003e005067812 */ /* 0x000fe200078ec0ff */
[----:B------:R-:W-:Y:S04]  /*1ff0*/  BSSY.RECONVERGENT B1, `(.L_x_158) ;  /* 0x0000022000017945 */ /* 0x000fe80003800200 */
[----:B------:R-:W-:Y:S01]  /*2000*/  VIADD R7, R6, 0x20 ;  /* 0x0000002006077836 */ /* 0x000fe20000000000 */
[----:B------:R-:W-:-:S04]  /*2010*/  LOP3.LUT R6, RZ, R6, RZ, 0x33, !PT ;  /* 0x00000006ff067212 */ /* 0x000fc800078e33ff */
[----:B------:R-:W-:Y:S01]  /*2020*/  ISETP.GT.U32.AND P0, PT, R7, UR4, PT ;  /* 0x0000000407007c0c */ /* 0x000fe2000bf04070 */
[----:B------:R-:W-:-:S05]  /*2030*/  VIADD R6, R6, UR4 ;  /* 0x0000000406067c36 */ /* 0x000fca0008000000 */
[----:B------:R-:W-:-:S05]  /*2040*/  SEL R6, R6, 0x1f, P0 ;  /* 0x0000001f06067807 */ /* 0x000fca0000000000 */
[----:B------:R2:W3:Y:S01]  /*2050*/  SHFL.DOWN PT, R8, R3, 0x1, R6 ;  /* 0x0820000003087989 */ /* 0x0004e200000e0006 */
        /* <DEDUP_REMOVED lines=22> */
[----:B--2---:R-:W-:-:S02]  /*21c0*/  @!P0 SEL R2, R11, R2, P4 ;  /* 0x000000020b028207 */ /* 0x004fc40002000000 */
[C---:B------:R-:W-:Y:S02]  /*21d0*/  @!P0 SEL R3, R8.reuse, R3, P4 ;  /* 0x0000000308038207 */ /* 0x040fe40002000000 */
[----:B------:R-:W-:Y:S02]  /*21e0*/  @P0 PRMT R4, R7, 0x7610, R4 ;  /* 0x0000761007040816 */ /* 0x000fe40000000004 */
[----:B------:R-:W-:Y:S02]  /*21f0*/  @P0 SEL R2, R11, R2, !P6 ;  /* 0x000000020b020207 */ /* 0x000fe40007000000 */
[----:B------:R-:W-:-:S07]  /*2200*/  @P0 SEL R3, R8, R3, !P6 ;  /* 0x0000000308030207 */ /* 0x000fce0007000000 */
.L_x_159:
[----:B------:R-:W-:Y:S05]  /*2210*/  BSYNC.RECONVERGENT B1 ;  /* 0x0000000000017941 */ /* 0x000fea0003800200 */
.L_x_158:
        /* <DEDUP_REMOVED lines=8> */
[----:B------:R-:W-:Y:S01]  /*22a0*/  IMAD.MOV.U32 R11, RZ, RZ, 0x1 ;  /* 0x00000001ff0b7424 */ /* 0x000fe200078e00ff */
[----:B------:R-:W-:-:S04]  /*22b0*/  LOP3.LUT P5, R10, R4, 0xff, RZ, 0xc0, !PT ;  /* 0x000000ff040a7812 */ /* 0x000fc800078ac0ff */
[----:B------:R-:W-:-:S13]  /*22c0*/  PLOP3.LUT P0, PT, P5, P0, PT, 0x2f, 0xf2 ;  /* 0x0000000000f2781c */ /* 0x000fda0002f00577 */
[----:B------:R-:W-:Y:S02]  /*22d0*/  @!P0 ISETP.LT.U32.AND P5, PT, R9, R2, PT ;  /* 0x000000020900820c */ /* 0x000fe40003fa1070 */
[----:B------:R-:W-:Y:S02]  /*22e0*/  @P0 ISETP.NE.AND P6, PT, R10, RZ, PT ;  /* 0x000000ff0a00020c */ /* 0x000fe40003fc5270 */
[----:B------:R-:W-:Y:S02]  /*22f0*/  @!P0 PRMT R4, R11, 0x7610, R4 ;  /* 0x000076100b048816 */ /* 0x000fe40000000004 */
[----:B----4-:R-:W-:Y:S02]  /*2300*/  @!P0 ISETP.LT.AND.EX P5, PT, R8, R3, PT, P5 ;  /* 0x000000030800820c */ /* 0x010fe40003fa1350 */
[----:B------:R-:W-:Y:S02]  /*2310*/  @P0 SEL R7, R7, R4, !P6 ;  /* 0x0000000407070207 */ /* 0x000fe40007000000 */
[----:B--23--:R-:W-:-:S02]  /*2320*/  @!P0 SEL R2, R9, R2, P5 ;  /* 0x0000000209028207 */ /* 0x00cfc40002800000 */
[C---:B------:R-:W-:Y:S02]  /*2330*/  @!P0 SEL R3, R8.reuse, R3, P5 ;  /* 0x0000000308038207 */ /* 0x040fe40002800000 */
[----:B------:R-:W-:Y:S02]  /*2340*/  @P0 PRMT R4, R7, 0x7610, R4 ;  /* 0x0000761007040816 */ /* 0x000fe40000000004 */
[----:B------:R-:W-:Y:S02]  /*2350*/  @P0 SEL R2, R9, R2, !P6 ;  /* 0x0000000209020207 */ /* 0x000fe40007000000 */
[----:B------:R-:W-:-:S07]  /*2360*/  @P0 SEL R3, R8, R3, !P6 ;  /* 0x0000000308030207 */ /* 0x000fce0007000000 */
.L_x_161:
[----:B------:R-:W-:Y:S05]  /*2370*/  BSYNC.RECONVERGENT B1 ;  /* 0x0000000000017941 */ /* 0x000fea0003800200 */
.L_x_160:
[----:B0-----:R-:W-:Y:S01]  /*2380*/  LOP3.LUT R7, R4, 0xff, RZ, 0xc0, !PT ;  /* 0x000000ff04077812 */ /* 0x001fe200078ec0ff */
[----:B------:R0:W0:Y:S01]  /*2390*/  SHFL.DOWN PT, R9, R2, 0x4, R6 ;  /* 0x0880000002097989 */ /* 0x00002200000e0006 */
[----:B------:R-:W-:Y:S03]  /*23a0*/  BSSY.RECONVERGENT B1, `(.L_x_162) ;  /* 0x0000012000017945 */ /* 0x000fe60003800200 */
[----:B----4-:R4:W0:Y:S04]  /*23b0*/  SHFL.DOWN PT, R8, R3, 0x4, R6 ;  /* 0x0880000003087989 */ /* 0x01082800000e0006 */
        /* <DEDUP_REMOVED lines=11> */
[----:B--23--:R-:W-:-:S02]  /*2470*/  @!P0 SEL R2, R9, R2, P3 ;  /* 0x0000000209028207 */ /* 0x00cfc40001800000 */
[C---:B----4-:R-:W-:Y:S02]  /*2480*/  @!P0 SEL R3, R8.reuse, R3, P3 ;  /* 0x0000000308038207 */ /* 0x050fe40001800000 */
[----:B------:R-:W-:Y:S02]  /*2490*/  @P0 PRMT R4, R7, 0x7610, R4 ;  /* 0x0000761007040816 */ /* 0x000fe40000000004 */
[----:B------:R-:W-:Y:S02]  /*24a0*/  @P0 SEL R2, R9, R2, !P5 ;  /* 0x0000000209020207 */ /* 0x000fe40006800000 */
[----:B------:R-:W-:-:S07]  /*24b0*/  @P0 SEL R3, R8, R3, !P5 ;  /* 0x0000000308030207 */ /* 0x000fce0006800000 */
.L_x_163:
[----:B------:R-:W-:Y:S05]  /*24c0*/  BSYNC.RECONVERGENT B1 ;  /* 0x0000000000017941 */ /* 0x000fea0003800200 */
.L_x_162:
        /* <DEDUP_REMOVED lines=20> */
.L_x_165:
[----:B------:R-:W-:Y:S05]  /*2610*/  BSYNC.RECONVERGENT B1 ;  /* 0x0000000000017941 */ /* 0x000fea0003800200 */
.L_x_164:
        /* <DEDUP_REMOVED lines=8> */
[----:B--234-:R-:W-:-:S04]  /*26a0*/  LOP3.LUT P2, R6, R4, 0xff, RZ, 0xc0, !PT ;  /* 0x000000ff04067812 */ /* 0x01cfc8000784c0ff */
        /* <DEDUP_REMOVED lines=11> */
.L_x_167:
[----:B------:R-:W-:Y:S05]  /*2760*/  BSYNC.RECONVERGENT B1 ;  /* 0x0000000000017941 */ /* 0x000fea0003800200 */
.L_x_166:
[----:B------:R-:W-:Y:S04]  /*2770*/  BSSY.RECONVERGENT B1, `(.L_x_168) ;  /* 0x000000a000017945 */ /* 0x000fe80003800200 */
[----:B------:R-:W-:Y:S05]  /*2780*/  @P1 BRA `(.L_x_169) ;  /* 0x0000000000201947 */ /* 0x000fea0003800000 */
[----:B0-----:R-:W0:Y:S01]  /*2790*/  S2R R8, SR_CgaCtaId ;  /* 0x0000000000087919 */ /* 0x001e220000008800 */
[----:B------:R-:W-:Y:S02]  /*27a0*/  MOV R7, 0x400 ;  /* 0x0000040000077802 */ /* 0x000fe40000000f00 */
[----:B--234-:R-:W-:-:S04]  /*27b0*/  SHF.R.U32.HI R6, RZ, 0x1, R5 ;  /* 0x00000001ff067819 */ /* 0x01cfc80000011605 */
[----:B------:R-:W-:Y:S02]  /*27c0*/  LOP3.LUT R6, R6, 0x1f0, RZ, 0xc0, !PT ;  /* 0x000001f006067812 */ /* 0x000fe400078ec0ff */
[----:B0-----:R-:W-:-:S05]  /*27d0*/  LEA R7, R8, R7, 0x18 ;  /* 0x0000000708077211 */ /* 0x001fca00078ec0ff */
[----:B------:R-:W-:-:S05]  /*27e0*/  IMAD.IADD R7, R6, 0x1, R7 ;  /* 0x0000000106077824 */ /* 0x000fca00078e0207 */
[----:B------:R0:W-:Y:S04]  /*27f0*/  STS.64 [R7+0x10], R2 ;  /* 0x0000100207007388 */ /* 0x0001e80000000a00 */
[----:B------:R0:W-:Y:S02]  /*2800*/  STS.U8 [R7+0x8], R4 ;  /* 0x0000080407007388 */ /* 0x0001e40000000000 */
.L_x_169:
[----:B------:R-:W-:Y:S05]  /*2810*/  BSYNC.RECONVERGENT B1 ;  /* 0x0000000000017941 */ /* 0x000fea0003800200 */
.L_x_168:
[----:B------:R-:W-:Y:S01]  /*2820*/  BAR.SYNC.DEFER_BLOCKING 0x0 ;  /* 0x0000000000007b1d */ /* 0x000fe20000010000 */
[----:B------:R-:W-:-:S13]  /*2830*/  ISETP.NE.AND P1, PT, R5, RZ, PT ;  /* 0x000000ff0500720c */ /* 0x000fda0003f25270 */
[----:B------:R-:W-:Y:S05]  /*2840*/  @P1 BRA `(.L_x_157) ;  /* 0x0000002c00501947 */ /* 0x000fea0003800000 */
[----:B------:R-:W-:Y:S02]  /*2850*/  UISETP.GE.U32.AND UP3, UPT, UR4, 0x21, UPT ;  /* 0x000000210400788c */ /* 0x000fe4000bf66070 */
[----:B------:R-:W-:Y:S02]  /*2860*/  UISETP.GE.U32.AND UP2, UPT, UR4, 0x41, UPT ;  /* 0x000000410400788c */ /* 0x000fe4000bf46070 */
[----:B------:R-:W-:Y:S02]  /*2870*/  UISETP.GE.U32.AND.EX UP3, UPT, UR5, URZ, UPT, UP3 ;  /* 0x000000ff0500728c */ /* 0x000fe4000bf66130 */
[----:B------:R-:W-:Y:S02]  /*2880*/  UISETP.GE.U32.AND UP1, UPT, UR4, 0x61, UPT ;  /* 0x000000610400788c */ /* 0x000fe4000bf26070 */
[----:B------:R-:W-:Y:S02]  /*2890*/  UISETP.GE.U32.AND UP0, UPT, UR4, 0x81, UPT ;  /* 0x000000810400788c */ /* 0x000fe4000bf06070 */
[----:B------:R-:W-:-:S02]  /*28a0*/  UISETP.GE.U32.AND UP6, UPT, UR4, 0xa1, UPT ;  /* 0x000000a10400788c */ /* 0x000fc4000bfc6070 */
[----:B------:R-:W-:Y:S02]  /*28b0*/  UISETP.GE.U32.AND UP4, UPT, UR4, 0xc1, UPT ;  /* 0x000000c10400788c */ /* 0x000fe4000bf86070 */
[----:B------:R-:W-:Y:S02]  /*28c0*/  UISETP.GE.U32.AND UP5, UPT, UR4, 0xe1, UPT ;  /* 0x000000e10400788c */ /* 0x000fe4000bfa6070 */
[----:B------:R-:W-:Y:S02]  /*28d0*/  UISETP.GE.U32.AND.EX UP2, UPT, UR5, URZ, UPT, UP2 ;  /* 0x000000ff0500728c */ /* 0x000fe4000bf46120 */
[----:B------:R-:W-:Y:S02]  /*28e0*/  UISETP.GE.U32.AND.EX UP1, UPT, UR5, URZ, UPT, UP1 ;  /* 0x000000ff0500728c */ /* 0x000fe4000bf26110 */
[----:B------:R-:W-:Y:S02]  /*28f0*/  UISETP.GE.U32.AND.EX UP0, UPT, UR5, URZ, UPT, UP0 ;  /* 0x000000ff0500728c */ /* 0x000fe4000bf06100 */
[----:B------:R-:W-:-:S02]  /*2900*/  UISETP.GE.U32.AND.EX UP6, UPT, UR5, URZ, UPT, UP6 ;  /* 0x000000ff0500728c */ /* 0x000fc4000bfc6160 */
[----:B------:R-:W-:Y:S02]  /*2910*/  UISETP.GE.U32.AND.EX UP4, UPT, UR5, URZ, UPT, UP4 ;  /* 0x000000ff0500728c */ /* 0x000fe4000bf86140 */
[----:B------:R-:W-:Y:S01]  /*2920*/  UISETP.GE.U32.AND.EX UP5, UPT, UR5, URZ, UPT, UP5 ;  /* 0x000000ff0500728c */ /* 0x000fe2000bfa6150 */
[----:B------:R-:W-:Y:S10]  /*2930*/  BRA.U !UP3, `(.L_x_170) ;  /* 0x000000010b3c7547 */ /* 0x000ff4000b800000 */
[----:B------:R-:W5:Y:S01]  /*2940*/  S2UR UR7, SR_CgaCtaId ;  /* 0x00000000000779c3 */ /* 0x000f620000008800 */
[----:B------:R-:W-:Y:S01]  /*2950*/  UMOV UR6, 0x400 ;  /* 0x0000040000067882 */ /* 0x000fe20000000000 */
[----:B------:R-:W-:Y:S01]  /*2960*/  LOP3.LUT P3, RZ, R4, 0xff, RZ, 0xc0, !PT ;  /* 0x000000ff04ff7812 */ /* 0x000fe2000786c0ff */
[----:B-----5:R-:W-:-:S09]  /*2970*/  ULEA UR6, UR7, UR6, 0x18 ;  /* 0x0000000607067291 */ /* 0x020fd2000f8ec0ff */
[----:B------:R-:W5:Y:S04]  /*2980*/  LDS.U8 R5, [UR6+0x18] ;  /* 0x00001806ff057984 */ /* 0x000f680008000000 */
[----:B0-234-:R-:W0:Y:S01]  /*2990*/  LDS.64 R6, [UR6+0x20] ;  /* 0x00002006ff067984 */ /* 0x01de220008000a00 */
        /* <DEDUP_REMOVED lines=9> */
.L_x_170:
[----:B------:R-:W-:Y:S05]  /*2a30*/  BRA.U !UP2, `(.L_x_171) ;  /* 0x000000010a3c7547 */ /* 0x000fea000b800000 */
        /* <DEDUP_REMOVED lines=15> */
.L_x_171:
        /* <DEDUP_REMOVED lines=16> */
.L_x_172:
        /* <DEDUP_REMOVED lines=16> */
.L_x_173:
        /* <DEDUP_REMOVED lines=16> */
.L_x_174:
        /* <DEDUP_REMOVED lines=16> */
.L_x_175:
        /* <DEDUP_REMOVED lines=17> */
.L_x_134:
[----:B------:R-:W0:Y:S01]  /*3040*/  S2R R8, SR_TID.X ;  /* 0x0000000000087919 */ /* 0x000e220000002100 */
[----:B------:R-:W0:Y:S01]  /*3050*/  LDC.64 R6, c[0x0][0x380] ;  /* 0x0000e000ff067b82 */ /* 0x000e220000000a00 */
[----:B------:R-:W2:Y:S01]  /*3060*/  LDCU.64 UR6, c[0x0][0x390] ;  /* 0x00007200ff0677ac */ /* 0x000ea20008000a00 */
[----:B0-----:R-:W-:-:S05]  /*3070*/  IMAD.WIDE.U32 R6, R8, 0x4, R6 ;  /* 0x0000000408067825 */ /* 0x001fca00078e0006 */
[----:B------:R-:W3:Y:S04]  /*3080*/  LDG.E R3, desc[UR8][R6.64] ;  /* 0x0000000806037981 */ /* 0x000ee8000c1e1900 */
[----:B------:R-:W4:Y:S04]  /*3090*/  LDG.E R4, desc[UR8][R6.64+0x800] ;  /* 0x0008000806047981 */ /* 0x000f28000c1e1900 */
[----:B------:R-:W5:Y:S04]  /*30a0*/  LDG.E R2, desc[UR8][R6.64+0x400] ;  /* 0x0004000806027981 */ /* 0x000f68000c1e1900 */
[----:B------:R-:W5:Y:S01]  /*30b0*/  LDG.E R5, desc[UR8][R6.64+0xc00] ;  /* 0x000c000806057981 */ /* 0x000f62000c1e1900 */
[----:B------:R-:W-:Y:S01]  /*30c0*/  VIADD R9, R8, 0x100 ;  /* 0x0000010008097836 */ /* 0x000fe20000000000 */
[----:B------:R-:W-:-:S04]  /*30d0*/  UIADD3 UR10, UP0, UPT, UR4, -0x400, URZ ;  /* 0xfffffc00040a7890 */ /* 0x000fc8000ff1e0ff */
[----:B------:R-:W-:Y:S02]  /*30e0*/  UIADD3.X UR11, UPT, UPT, UR5, -0x1, URZ, UP0, !UPT ;  /* 0xffffffff050b7890 */ /* 0x000fe400087fe4ff */
[----:B------:R-:W-:-:S04]  /*30f0*/  UISETP.GE.U32.AND UP0, UPT, UR10, 0x400, UPT ;  /* 0x000004000a00788c */ /* 0x000fc8000bf06070 */
[----:B------:R-:W-:Y:S01]  /*3100*/  UISETP.GE.U32.AND.EX UP0, UPT, UR11, URZ, UPT, UP0 ;  /* 0x000000ff0b00728c */ /* 0x000fe2000bf06100 */
[----:B---3--:R-:W-:Y:S01]  /*3110*/  ISETP.GT.AND P0, PT, R3, RZ, PT ;  /* 0x000000ff0300720c */ /* 0x008fe20003f04270 */
[----:B------:R-:W-:-:S03]  /*3120*/  VIADD R3, R8, 0x200 ;  /* 0x0000020008037836 */ /* 0x000fc60000000000 */
[----:B------:R-:W-:Y:S02]  /*3130*/  SEL R9, R8, R9, P0 ;  /* 0x0000000908097207 */ /* 0x000fe40000000000 */
[----:B--2---:R-:W-:Y:S02]  /*3140*/  IADD3 R10, P1, PT, R3, UR6, RZ ;  /* 0x00000006030a7c10 */ /* 0x004fe4000ff3e0ff */
[----:B------:R-:W-:Y:S02]  /*3150*/  IADD3 R3, P3, PT, R9, UR6, RZ ;  /* 0x0000000609037c10 */ /* 0x000fe4000ff7e0ff */
[----:B----4-:R-:W-:Y:S01]  /*3160*/  ISETP.GT.AND P2, PT, R4, RZ, PT ;  /* 0x000000ff0400720c */ /* 0x010fe20003f44270 */
[----:B------:R-:W-:Y:S01]  /*3170*/  IMAD.X R12, RZ, RZ, UR7, P1 ;  /* 0x00000007ff0c7e24 */ /* 0x000fe200088e06ff */
[----:B------:R-:W-:Y:S01]  /*3180*/  ISETP.LT.U32.AND P1, PT, R10, R3, PT ;  /* 0x000000030a00720c */ /* 0x000fe20003f21070 */
[----:B------:R-:W-:Y:S01]  /*3190*/  IMAD.X R9, RZ, RZ, UR7, P3 ;  /* 0x00000007ff097e24 */ /* 0x000fe200098e06ff */
[----:B-----5:R-:W-:-:S02]  /*31a0*/  ISETP.GT.OR P0, PT, R2, RZ, P0 ;  /* 0x000000ff0200720c */ /* 0x020fc40000704670 */
[----:B------:R-:W-:Y:S02]  /*31b0*/  IADD3 R11, P3, PT, R10, 0x100, RZ ;  /* 0x000001000a0b7810 */ /* 0x000fe40007f7e0ff */
[----:B------:R-:W-:-:S05]  /*31c0*/  ISETP.LT.AND.EX P1, PT, R12, R9, PT, P1 ;  /* 0x000000090c00720c */ /* 0x000fca0003f21310 */
[----:B------:R-:W-:Y:S02]  /*31d0*/  @P2 SEL R3, R10, R3, P1 ;  /* 0x000000030a032207 */ /* 0x000fe40000800000 */
[----:B------:R-:W-:Y:S02]  /*31e0*/  @P2 SEL R9, R12, R9, P1 ;  /* 0x000000090c092207 */ /* 0x000fe40000800000 */
[----:B------:R-:W-:Y:S02]  /*31f0*/  ISETP.GT.AND P2, PT, R5, RZ, PT ;  /* 0x000000ff0500720c */ /* 0x000fe40003f44270 */
[----:B------:R-:W-:Y:S01]  /*3200*/  SEL R2, R3, R10, P0 ;  /* 0x0000000a03027207 */ /* 0x000fe20000000000 */
[----:B------:R-:W-:Y:S01]  /*3210*/  IMAD.X R10, RZ, RZ, R12, P3 ;  /* 0x000000ffff0a7224 */ /* 0x000fe200018e060c */
[----:B------:R-:W-:Y:S01]  /*3220*/  SEL R3, R9, R12, P0 ;  /* 0x0000000c09037207 */ /* 0x000fe20000000000 */
[----:B------:R-:W-:Y:S01]  /*3230*/  IMAD.MOV.U32 R9, RZ, RZ, 0x400 ;  /* 0x00000400ff097424 */ /* 0x000fe200078e00ff */
[----:B------:R-:W-:-:S02]  /*3240*/  ISETP.LT.U32.AND P1, PT, R11, R2, PT ;  /* 0x000000020b00720c */ /* 0x000fc40003f21070 */
[----:B------:R-:W-:Y:S02]  /*3250*/  ISETP.GT.OR P0, PT, R4, RZ, P0 ;  /* 0x000000ff0400720c */ /* 0x000fe40000704670 */
[CC--:B------:R-:W-:Y:S02]  /*3260*/  ISETP.LT.AND.EX P1, PT, R10.reuse, R3.reuse, PT, P1 ;  /* 0x000000030a00720c */ /* 0x0c0fe40003f21310 */
[----:B------:R-:W-:Y:S01]  /*3270*/  ISETP.GT.OR P3, PT, R5, RZ, P0 ;  /* 0x000000ff0500720c */ /* 0x000fe20000764670 */
[----:B------:R-:W-:Y:S01]  /*3280*/  IMAD.MOV.U32 R5, RZ, RZ, RZ ;  /* 0x000000ffff057224 */ /* 0x000fe200078e00ff */
[----:B------:R-:W-:Y:S02]  /*3290*/  @P2 SEL R2, R11, R2, P1 ;  /* 0x000000020b022207 */ /* 0x000fe40000800000 */
[----:B------:R-:W-:Y:S02]  /*32a0*/  @P2 SEL R3, R10, R3, P1 ;  /* 0x000000030a032207 */ /* 0x000fe40000800000 */
[----:B------:R-:W-:-:S02]  /*32b0*/  SEL R2, R2, R11, P0 ;  /* 0x0000000b02027207 */ /* 0x000fc40000000000 */
[----:B------:R-:W-:Y:S02]  /*32c0*/  SEL R4, RZ, 0x1, !P3 ;  /* 0x00000001ff047807 */ /* 0x000fe40005800000 */
[----:B------:R-:W-:Y:S01]  /*32d0*/  SEL R3, R3, R10, P0 ;  /* 0x0000000a03037207 */ /* 0x000fe20000000000 */
[----:B------:R-:W-:Y:S06]  /*32e0*/  BRA.U !UP0, `(.L_x_176) ;  /* 0x00000005081c7547 */ /* 0x000fec000b800000 */
[----:B------:R-:W-:Y:S01]  /*32f0*/  IMAD.MOV.U32 R9, RZ, RZ, 0x400 ;  /* 0x00000400ff097424 */ /* 0x000fe200078e00ff */
[----:B------:R-:W0:Y:S01]  /*3300*/  LDCU.64 UR6, c[0x0][0x390] ;  /* 0x00007200ff0677ac */ /* 0x000e220008000a00 */
[----:B------:R-:W-:Y:S01]  /*3310*/  IMAD.MOV.U32 R5, RZ, RZ, RZ ;  /* 0x000000ffff057224 */ /* 0x000fe200078e00ff */
[----:B------:R-:W2:Y:S01]  /*3320*/  LDCU.64 UR4, c[0x0][0x3a0] ;  /* 0x00007400ff0477ac */ /* 0x000ea20008000a00 */
[----:B------:R-:W-:-:S05]  /*3330*/  NOP ;  /* 0x0000000000007918 */ /* 0x000fca0000000000 */
.L_x_178:
[----:B------:R-:W-:-:S04]  /*3340*/  LEA R12, P0, R9, R6, 0x2 ;  /* 0x00000006090c7211 */ /* 0x000fc800078010ff */
[----:B------:R-:W-:-:S05]  /*3350*/  LEA.HI.X R13, R9, R7, R5, 0x2, P0 ;  /* 0x00000007090d7211 */ /* 0x000fca00000f1405 */
[----:B------:R-:W3:Y:S04]  /*3360*/  LDG.E R15, desc[UR8][R12.64] ;  /* 0x000000080c0f7981 */ /* 0x000ee8000c1e1900 */
[----:B------:R-:W4:Y:S04]  /*3370*/  LDG.E R11, desc[UR8][R12.64+0x400] ;  /* 0x000400080c0b7981 */ /* 0x000f28000c1e1900 */
[----:B------:R-:W5:Y:S04]  /*3380*/  LDG.E R14, desc[UR8][R12.64+0x800] ;  /* 0x000800080c0e7981 */ /* 0x000f68000c1e1900 */
[----:B------:R1:W2:Y:S01]  /*3390*/  LDG.E R10, desc[UR8][R12.64+0xc00] ;  /* 0x000c00080c0a7981 */ /* 0x0002a2000c1e1900 */
[----:B------:R-:W-:Y:S01]  /*33a0*/  IMAD.MOV.U32 R18, RZ, RZ, R2 ;  /* 0x000000ffff127224 */ /* 0x000fe200078e0002 */
[----:B------:R-:W-:Y:S01]  /*33b0*/  LOP3.LUT P3, RZ, R4, 0xff, RZ, 0xc0, !PT ;  /* 0x000000ff04ff7812 */ /* 0x000fe2000786c0ff */
[----:B------:R-:W-:Y:S01]  /*33c0*/  IMAD.MOV.U32 R17, RZ, RZ, R3 ;  /* 0x000000ffff117224 */ /* 0x000fe200078e0003 */
[----:B---3--:R-:W-:-:S02]  /*33d0*/  ISETP.GT.AND P2, PT, R15, RZ, PT ;  /* 0x000000ff0f00720c */ /* 0x008fc40003f44270 */
[----:B0-----:R-:W-:Y:S02]  /*33e0*/  IADD3 R15, P1, P4, R9, UR6, R8 ;  /* 0x00000006090f7c10 */ /* 0x001fe4000fc3e008 */
[----:B------:R-:W-:Y:S02]  /*33f0*/  SEL R2, RZ, 0x1, !P2 ;  /* 0x00000001ff027807 */ /* 0x000fe40005000000 */
[----:B------:R-:W-:Y:S02]  /*3400*/  ISETP.LT.U32.AND P0, PT, R15, R18, PT ;  /* 0x000000120f00720c */ /* 0x000fe40003f01070 */
[----:B------:R-:W-:-:S03]  /*3410*/  IADD3.X R16, PT, PT, R5, UR7, RZ, P1, P4 ;  /* 0x0000000705107c10 */ /* 0x000fc60008fe84ff */
[----:B------:R-:W-:Y:S02]  /*3420*/  @P3 SEL R2, R4, 0x1, !P2 ;  /* 0x0000000104023807 */ /* 0x000fe40005000000 */
[CC--:B------:R-:W-:Y:S02]  /*3430*/  ISETP.LT.AND.EX P0, PT, R16.reuse, R17.reuse, PT, P0 ;  /* 0x000000111000720c */ /* 0x0c0fe40003f01300 */
[C---:B-1----:R-:W-:Y:S02]  /*3440*/  IADD3 R12, P5, PT, R15.reuse, 0x100, RZ ;  /* 0x000001000f0c7810 */ /* 0x042fe40007fbe0ff */
[----:B------:R-:W-:Y:S02]  /*3450*/  @P2 SEL R18, R15, R18, P0 ;  /* 0x000000120f122207 */ /* 0x000fe40000000000 */
[----:B----4-:R-:W-:Y:S01]  /*3460*/  ISETP.GT.AND P4, PT, R11, RZ, PT ;  /* 0x000000ff0b00720c */ /* 0x010fe20003f84270 */
[----:B------:R-:W-:Y:S01]  /*3470*/  IMAD.X R13, RZ, RZ, R16, P5 ;  /* 0x000000ffff0d7224 */ /* 0x000fe200028e0610 */
[----:B------:R-:W-:-:S02]  /*3480*/  @P2 SEL R17, R16, R17, P0 ;  /* 0x0000001110112207 */ /* 0x000fc40000000000 */
[----:B------:R-:W-:Y:S02]  /*3490*/  SEL R3, R15, R18, !P3 ;  /* 0x000000120f037207 */ /* 0x000fe40005800000 */
[----:B------:R-:W-:Y:S02]  /*34a0*/  LOP3.LUT P1, RZ, R2, 0xff, RZ, 0xc0, !PT ;  /* 0x000000ff02ff7812 */ /* 0x000fe4000782c0ff */
[----:B------:R-:W-:Y:S02]  /*34b0*/  SEL R4, R16, R17, !P3 ;  /* 0x0000001110047207 */ /* 0x000fe40005800000 */
[----:B------:R-:W-:Y:S02]  /*34c0*/  ISETP.LT.U32.AND P0, PT, R12, R3, PT ;  /* 0x000000030c00720c */ /* 0x000fe40003f01070 */
[----:B------:R-:W-:Y:S02]  /*34d0*/  SEL R17, RZ, 0x1, !P4 ;  /* 0x00000001ff117807 */ /* 0x000fe40006000000 */
[----:B------:R-:W-:-:S02]  /*34e0*/  ISETP.LT.AND.EX P0, PT, R13, R4, PT, P0 ;  /* 0x000000040d00720c */ /* 0x000fc40003f01300 */
[----:B-----5:R-:W-:Y:S02]  /*34f0*/  ISETP.GT.AND P2, PT, R14, RZ, PT ;  /* 0x000000ff0e00720c */ /* 0x020fe40003f44270 */
[----:B------:R-:W-:Y:S02]  /*3500*/  @P4 SEL R3, R12, R3, P0 ;  /* 0x000000030c034207 */ /* 0x000fe40000000000 */
[----:B------:R-:W-:Y:S02]  /*3510*/  @P4 SEL R4, R13, R4, P0 ;  /* 0x000000040d044207 */ /* 0x000fe40000000000 */
[----:B------:R-:W-:Y:S02]  /*3520*/  IADD3 R11, P0, PT, R15, 0x200, RZ ;  /* 0x000002000f0b7810 */ /* 0x000fe40007f1e0ff */
[----:B------:R-:W-:Y:S02]  /*3530*/  @P1 SEL R17, R2, 0x1, !P4 ;  /* 0x0000000102111807 */ /* 0x000fe40006000000 */
[----:B------:R-:W-:-:S02]  /*3540*/  SEL R2, R12, R3, !P1 ;  /* 0x000000030c027207 */ /* 0x000fc40004800000 */
[----:B------:R-:W-:Y:S01]  /*3550*/  SEL R3, R13, R4, !P1 ;  /* 0x000000040d037207 */ /* 0x000fe20004800000 */
[----:B------:R-:W-:Y:S01]  /*3560*/  IMAD.X R4, RZ, RZ, R16, P0 ;  /* 0x000000ffff047224 */ /* 0x000fe200000e0610 */
[-C--:B------:R-:W-:Y:S02]  /*3570*/  ISETP.LT.U32.AND P0, PT, R11, R2.reuse, PT ;  /* 0x000000020b00720c */ /* 0x080fe40003f01070 */
[----:B------:R-:W-:Y:S02]  /*3580*/  LOP3.LUT P1, RZ, R17, 0xff, RZ, 0xc0, !PT ;  /* 0x000000ff11ff7812 */ /* 0x000fe4000782c0ff */
[----:B------:R-:W-:Y:S02]  /*3590*/  ISETP.LT.AND.EX P0, PT, R4, R3, PT, P0 ;  /* 0x000000030400720c */ /* 0x000fe40003f01300 */
[----:B--2---:R-:W-:Y:S02]  /*35a0*/  ISETP.GT.AND P3, PT, R10, RZ, PT ;  /* 0x000000ff0a00720c */ /* 0x004fe40003f64270 */
[----:B------:R-:W-:-:S02]  /*35b0*/  @P2 SEL R2, R11, R2, P0 ;  /* 0x000000020b022207 */ /* 0x000fc40000000000 */
[C---:B------:R-:W-:Y:S02]  /*35c0*/  @P2 SEL R3, R4.reuse, R3, P0 ;  /* 0x0000000304032207 */ /* 0x040fe40000000000 */
[----:B------:R-:W-:Y:S02]  /*35d0*/  SEL R2, R11, R2, !P1 ;  /* 0x000000020b027207 */ /* 0x000fe40004800000 */
[----:B------:R-:W-:Y:S02]  /*35e0*/  IADD3 R11, P0, PT, R15, 0x300, RZ ;  /* 0x000003000f0b7810 */ /* 0x000fe40007f1e0ff */
[----:B------:R-:W-:Y:S02]  /*35f0*/  SEL R3, R4, R3, !P1 ;  /* 0x0000000304037207 */ /* 0x000fe40004800000 */
[----:B------:R-:W-:Y:S01]  /*3600*/  IADD3 R4, P4, PT, -R9, UR4, RZ ;  /* 0x0000000409047c10 */ /* 0x000fe2000ff9e1ff */
[----:B------:R-:W-:Y:S01]  /*3610*/  IMAD.X R10, RZ, RZ, R16, P0 ;  /* 0x000000ffff0a7224 */ /* 0x000fe200000e0610 */
[----:B------:R-:W-:-:S02]  /*3620*/  SEL R12, RZ, 0x1, !P2 ;  /* 0x00000001ff0c7807 */ /* 0x000fc40005000000 */
[----:B------:R-:W-:Y:S02]  /*3630*/  ISETP.GE.U32.AND P0, PT, R4, 0x400, PT ;  /* 0x000004000400780c */ /* 0x000fe40003f06070 */
[----:B------:R-:W-:Y:S02]  /*3640*/  IADD3.X R13, PT, PT, ~R5, UR5, RZ, P4, !PT ;  /* 0x00000005050d7c10 */ /* 0x000fe4000a7fe5ff */
[----:B------:R-:W-:Y:S02]  /*3650*/  @P1 SEL R12, R17, 0x1, !P2 ;  /* 0x00000001110c1807 */ /* 0x000fe40005000000 */
[----:B------:R-:W-:Y:S02]  /*3660*/  ISETP.GE.U32.AND.EX P0, PT, R13, RZ, PT, P0 ;  /* 0x000000ff0d00720c */ /* 0x000fe40003f06100 */
[----:B------:R-:W-:Y:S02]  /*3670*/  LOP3.LUT P2, RZ, R12, 0xff, RZ, 0xc0, !PT ;  /* 0x000000ff0cff7812 */ /* 0x000fe4000784c0ff */
[----:B------:R-:W-:-:S02]  /*3680*/  ISETP.LT.U32.AND P1, PT, R11, R2, PT ;  /* 0x000000020b00720c */ /* 0x000fc40003f21070 */
[----:B------:R-:W-:Y:S02]  /*3690*/  SEL R4, RZ, 0x1, !P3 ;  /* 0x00000001ff047807 */ /* 0x000fe40005800000 */
[----:B------:R-:W-:-:S04]  /*36a0*/  ISETP.LT.AND.EX P1, PT, R10, R3, PT, P1 ;  /* 0x000000030a00720c */ /* 0x000fc80003f21310 */
[C---:B------:R-:W-:Y:S02]  /*36b0*/  @P3 SEL R2, R11.reuse, R2, P1 ;  /* 0x000000020b023207 */ /* 0x040fe40000800000 */
[----:B------:R-:W-:Y:S02]  /*36c0*/  @P3 SEL R3, R10, R3, P1 ;  /* 0x000000030a033207 */ /* 0x000fe40000800000 */
[----:B------:R-:W-:Y:S02]  /*36d0*/  @P2 SEL R4, R12, 0x1, !P3 ;  /* 0x000000010c042807 */ /* 0x000fe40005800000 */
[----:B------:R-:W-:Y:S02]  /*36e0*/  SEL R2, R11, R2, !P2 ;  /* 0x000000020b027207 */ /* 0x000fe40005000000 */
[----:B------:R-:W-:Y:S01]  /*36f0*/  SEL R3, R10, R3, !P2 ;  /* 0x000000030a037207 */ /* 0x000fe20005000000 */
[----:B------:R-:W-:Y:S06]  /*3700*/  @!P0 BRA `(.L_x_177) ;  /* 0x0000001000648947 */ /* 0x000fec0003800000 */
[----:B------:R-:W-:-:S05]  /*3710*/  IADD3 R9, P0, PT, R9, 0x400, RZ ;  /* 0x0000040009097810 */ /* 0x000fca0007f1e0ff */
[----:B------:R-:W-:Y:S01]  /*3720*/  IMAD.X R5, RZ, RZ, R5, P0 ;  /* 0x000000ffff057224 */ /* 0x000fe200000e0605 */
[----:B------:R-:W-:-:S04]  /*3730*/  ISETP.GT.U32.AND P0, PT, R9, UR10, PT ;  /* 0x0000000a09007c0c */ /* 0x000fc8000bf04070 */
[----:B------:R-:W-:-:S13]  /*3740*/  ISETP.GT.U32.AND.EX P0, PT, R5, UR11, PT, P0 ;  /* 0x0000000b05007c0c */ /* 0x000fda000bf04100 */
[----:B------:R-:W-:Y:S05]  /*3750*/  @!P0 BRA `(.L_x_178) ;  /* 0xfffffff800f88947 */ /* 0x000fea000383ffff */
.L_x_176:
[C---:B------:R-:W-:Y:S01]  /*3760*/  IADD3 R7, PT, PT, -R9.reuse, UR4, RZ ;  /* 0x0000000409077c10 */ /* 0x040fe2000fffe1ff */
[----:B------:R-:W0:Y:S01]  /*3770*/  LDCU.64 UR10, c[0x0][0x380] ;  /* 0x00007000ff0a77ac */ /* 0x000e220008000a00 */
[----:B------:R-:W-:Y:S01]  /*3780*/  ISETP.GE.U32.AND P1, PT, R9, UR4, PT ;  /* 0x0000000409007c0c */ /* 0x000fe2000bf26070 */
[----:B------:R-:W-:Y:S01]  /*3790*/  BSSY.RECONVERGENT B1, `(.L_x_177) ;  /* 0x0000110000017945 */ /* 0x000fe20003800200 */
[----:B------:R-:W-:-:S04]  /*37a0*/  ISETP.GE.AND P0, PT, R8, R7, PT ;  /* 0x000000070800720c */ /* 0x000fc80003f06270 */
[----:B------:R-:W-:-:S13]  /*37b0*/  ISETP.GE.U32.OR.EX P0, PT, R5, UR5, P0, P1 ;  /* 0x0000000505007c0c */ /* 0x000fda0008706510 */
[----:B0-----:R-:W-:Y:S05]  /*37c0*/  @P0 BRA `(.L_x_179) ;  /* 0x0000001000300947 */ /* 0x001fea0003800000 */
[----:B------:R-:W-:Y:S01]  /*37d0*/  LOP3.LUT R6, RZ, R8, RZ, 0x33, !PT ;  /* 0x00000008ff067212 */ /* 0x000fe200078e33ff */
[----:B------:R-:W-:Y:S01]  /*37e0*/  BSSY.RECONVERGENT B2, `(.L_x_180) ;  /* 0x0000084000027945 */ /* 0x000fe20003800200 */
[----:B------:R-:W-:Y:S02]  /*37f0*/  IMAD.MOV.U32 R10, RZ, RZ, R8 ;  /* 0x000000ffff0a7224 */ /* 0x000fe400078e0008 */
[----:B------:R-:W-:-:S04]  /*3800*/  IADD3 R11, PT, PT, -R9, UR4, R6 ;  /* 0x00000004090b7c10 */ /* 0x000fc8000fffe106 */
[C---:B------:R-:W-:Y:S02]  /*3810*/  ISETP.GE.U32.AND P0, PT, R11.reuse, 0x700, PT ;  /* 0x000007000b00780c */ /* 0x040fe40003f06070 */
[----:B------:R-:W-:-:S04]  /*3820*/  LEA.HI R12, R11, 0x1, RZ, 0x18 ;  /* 0x000000010b0c7811 */ /* 0x000fc800078fc0ff */
[----:B------:R-:W-:-:S04]  /*3830*/  LOP3.LUT R23, R12, 0x7, RZ, 0xc0, !PT ;  /* 0x000000070c177812 */ /* 0x000fc800078ec0ff */
[----:B------:R-:W-:-:S03]  /*3840*/  ISETP.NE.AND P1, PT, R23, RZ, PT ;  /* 0x000000ff1700720c */ /* 0x000fc60003f25270 */
[----:B------:R-:W-:Y:S10]  /*3850*/  @!P0 BRA `(.L_x_181) ;  /* 0x0000000400f08947 */ /* 0x000ff40003800000 */
[----:B------:R-:W-:Y:S01]  /*3860*/  LOP3.LUT R13, R12, 0x1fffff8, RZ, 0xc0, !PT ;  /* 0x01fffff80c0d7812 */ /* 0x000fe200078ec0ff */
[----:B------:R-:W-:-:S04]  /*3870*/  IMAD.MOV.U32 R10, RZ, RZ, R8 ;  /* 0x000000ffff0a7224 */ /* 0x000fc800078e0008 */
[----:B------:R-:W-:-:S07]  /*3880*/  IMAD.MOV R13, RZ, RZ, -R13 ;  /* 0x000000ffff0d7224 */ /* 0x000fce00078e0a0d */
.L_x_182:
        /* <DEDUP_REMOVED lines=16> */
[----:B------:R-:W-:-:S02]  /*3990*/  LOP3.LUT P5, RZ, R24, 0xff, RZ, 0xc0, !PT ;  /* 0x000000ff18ff7812 */ /* 0x000fc400078ac0ff */
[----:B------:R-:W-:Y:S02]  /*39a0*/  IADD3.X R4, PT, PT, R22, UR7, RZ, P3, !PT ;  /* 0x0000000716047c10 */ /* 0x000fe40009ffe4ff */
        /* <DEDUP_REMOVED lines=23> */
[CC--:B------:R-:W-:Y:S02]  /*3b20*/  SEL R6, R3.reuse, R24.reuse, P0 ;  /* 0x0000001803067207 */ /* 0x0c0fe40000000000 */
        /* <DEDUP_REMOVED lines=10> */
[CC--:B------:R-:W-:Y:S02]  /*3bd0*/  ISETP.LT.AND.EX P0, PT, R3.reuse, R6.reuse, PT, P0 ;  /* 0x000000060300720c */ /* 0x0c0fe40003f01300 */
[----:B------:R-:W-:Y:S02]  /*3be0*/  @!P3 SEL R22, RZ, 0x1, !P6 ;  /* 0x00000001ff16b807 */ /* 0x000fe40007000000 */
[-C--:B------:R-:W-:Y:S02]  /*3bf0*/  SEL R7, R2, R21.reuse, P0 ;  /* 0x0000001502077207 */ /* 0x080fe40000000000 */
        /* <DEDUP_REMOVED lines=31> */
[-C--:B------:R-:W-:Y:S02]  /*3df0*/  ISETP.LT.U32.AND P0, PT, R2, R7.reuse, PT ;  /* 0x000000070200720c */ /* 0x080fe40003f01070 */
        /* <DEDUP_REMOVED lines=34> */
.L_x_181:
[----:B------:R-:W-:Y:S05]  /*4020*/  BSYNC.RECONVERGENT B2 ;  /* 0x0000000000027941 */ /* 0x000fea0003800200 */
.L_x_180:
[----:B------:R-:W-:Y:S05]  /*4030*/  @!P1 BRA `(.L_x_179) ;  /* 0x0000000800149947 */ /* 0x000fea0003800000 */
[----:B------:R-:W-:Y:S01]  /*4040*/  ISETP.GE.U32.AND P0, PT, R23, 0x4, PT ;  /* 0x000000041700780c */ /* 0x000fe20003f06070 */
[----:B------:R-:W-:Y:S01]  /*4050*/  BSSY.RECONVERGENT B2, `(.L_x_183) ;  /* 0x0000044000027945 */ /* 0x000fe20003800200 */
[----:B------:R-:W-:-:S11]  /*4060*/  LOP3.LUT P1, R12, R12, 0x3, RZ, 0xc0, !PT ;  /* 0x000000030c0c7812 */ /* 0x000fd6000782c0ff */
[----:B------:R-:W-:Y:S05]  /*4070*/  @!P0 BRA `(.L_x_184) ;  /* 0x0000000400048947 */ /* 0x000fea0003800000 */
[----:B------:R-:W0:Y:S01]  /*4080*/  LDCU.64 UR12, c[0x0][0x380] ;  /* 0x00007000ff0c77ac */ /* 0x000e220008000a00 */
[----:B------:R-:W-:-:S05]  /*4090*/  IADD3 R17, P0, PT, R10, R9, RZ ;  /* 0x000000090a117210 */ /* 0x000fca0007f1e0ff */
[----:B------:R-:W-:Y:S01]  /*40a0*/  IMAD.X R18, RZ, RZ, R5, P0 ;  /* 0x000000ffff127224 */ /* 0x000fe200000e0605 */
[----:B0-----:R-:W-:-:S04]  /*40b0*/  LEA R14, P0, R17, UR12, 0x2 ;  /* 0x0000000c110e7c11 */ /* 0x001fc8000f8010ff */
[----:B------:R-:W-:-:S05]  /*40c0*/  LEA.HI.X R15, R17, UR13, R18, 0x2, P0 ;  /* 0x0000000d110f7c11 */ /* 0x000fca00080f1412 */
[----:B------:R-:W2:Y:S04]  /*40d0*/  LDG.E R16, desc[UR8][R14.64] ;  /* 0x000000080e107981 */ /* 0x000ea8000c1e1900 */
[----:B------:R-:W3:Y:S04]  /*40e0*/  LDG.E R13, desc[UR8][R14.64+0x400] ;  /* 0x000400080e0d7981 */ /* 0x000ee8000c1e1900 */
[----:B------:R-:W4:Y:S04]  /*40f0*/  LDG.E R7, desc[UR8][R14.64+0x800] ;  /* 0x000800080e077981 */ /* 0x000f28000c1e1900 */
[----:B------:R0:W5:Y:S01]  /*4100*/  LDG.E R6, desc[UR8][R14.64+0xc00] ;  /* 0x000c00080e067981 */ /* 0x000162000c1e1900 */
[----:B------:R-:W-:-:S02]  /*4110*/  LOP3.LUT P4, RZ, R4, 0xff, RZ, 0xc0, !PT ;  /* 0x000000ff04ff7812 */ /* 0x000fc4000788c0ff */
[----:B------:R-:W-:-:S04]  /*4120*/  IADD3 R17, P2, PT, R17, UR6, RZ ;  /* 0x0000000611117c10 */ /* 0x000fc8000ff5e0ff */
[----:B------:R-:W-:Y:S01]  /*4130*/  IADD3.X R18, PT, PT, R18, UR7, RZ, P2, !PT ;  /* 0x0000000712127c10 */ /* 0x000fe200097fe4ff */
[----:B0-----:R-:W-:-:S05]  /*4140*/  VIADD R14, R10, 0x100 ;  /* 0x000001000a0e7836 */ /* 0x001fca0000000000 */
[----:B------:R-:W-:Y:S02]  /*4150*/  IADD3 R14, P5, P6, R9, UR6, R14 ;  /* 0x00000006090e7c10 */ /* 0x000fe4000febe00e */
[C---:B--2---:R-:W-:Y:S02]  /*4160*/  ISETP.GT.AND P0, PT, R16.reuse, RZ, PT ;  /* 0x000000ff1000720c */ /* 0x044fe40003f04270 */
[----:B------:R-:W-:Y:S02]  /*4170*/  ISETP.GT.AND P3, PT, R16, RZ, P4 ;  /* 0x000000ff1000720c */ /* 0x000fe40002764270 */
[----:B------:R-:W-:Y:S02]  /*4180*/  @!P4 SEL R4, RZ, 0x1, !P0 ;  /* 0x00000001ff04c807 */ /* 0x000fe40004000000 */
[----:B------:R-:W-:Y:S02]  /*4190*/  ISETP.LT.U32.AND P0, PT, R17, R2, PT ;  /* 0x000000021100720c */ /* 0x000fe40003f01070 */
[----:B------:R-:W-:-:S02]  /*41a0*/  SEL R4, R4, 0x1, !P3 ;  /* 0x0000000104047807 */ /* 0x000fc40005800000 */
[-C--:B------:R-:W-:Y:S02]  /*41b0*/  ISETP.LT.AND.EX P0, PT, R18, R3.reuse, PT, P0 ;  /* 0x000000031200720c */ /* 0x080fe40003f01300 */
[----:B------:R-:W-:Y:S02]  /*41c0*/  LOP3.LUT P2, RZ, R4, 0xff, RZ, 0xc0, !PT ;  /* 0x000000ff04ff7812 */ /* 0x000fe4000784c0ff */
[-C--:B------:R-:W-:Y:S02]  /*41d0*/  SEL R15, R17, R2.reuse, P0 ;  /* 0x00000002110f7207 */ /* 0x080fe40000000000 */
[-C--:B------:R-:W-:Y:S02]  /*41e0*/  SEL R16, R18, R3.reuse, P0 ;  /* 0x0000000312107207 */ /* 0x080fe40000000000 */
[----:B---3--:R-:W-:Y:S02]  /*41f0*/  ISETP.GT.AND P0, PT, R13, RZ, PT ;  /* 0x000000ff0d00720c */ /* 0x008fe40003f04270 */
[----:B------:R-:W-:Y:S01]  /*4200*/  @!P3 SEL R15, R17, R2, !P4 ;  /* 0x00000002110fb207 */ /* 0x000fe20006000000 */
[----:B------:R-:W-:Y:S01]  /*4210*/  VIADD R2, R10, 0x200 ;  /* 0x000002000a027836 */ /* 0x000fe20000000000 */
[----:B------:R-:W-:-:S02]  /*4220*/  @!P3 SEL R16, R18, R3, !P4 ;  /* 0x000000031210b207 */ /* 0x000fc40006000000 */
[----:B------:R-:W-:Y:S02]  /*4230*/  ISETP.GT.AND P3, PT, R13, RZ, P2 ;  /* 0x000000ff0d00720c */ /* 0x000fe40001764270 */
[----:B------:R-:W-:Y:S02]  /*4240*/  @!P2 SEL R4, RZ, 0x1, !P0 ;  /* 0x00000001ff04a807 */ /* 0x000fe40004000000 */
[----:B------:R-:W-:Y:S02]  /*4250*/  IADD3.X R13, PT, PT, R5, UR7, RZ, P5, P6 ;  /* 0x00000007050d7c10 */ /* 0x000fe4000afec4ff */
[----:B------:R-:W-:Y:S02]  /*4260*/  SEL R4, R4, 0x1, !P3 ;  /* 0x0000000104047807 */ /* 0x000fe40005800000 */
[----:B------:R-:W-:Y:S02]  /*4270*/  ISETP.LT.U32.AND P0, PT, R14, R15, PT ;  /* 0x0000000f0e00720c */ /* 0x000fe40003f01070 */
[----:B------:R-:W-:-:S02]  /*4280*/  LOP3.LUT P4, RZ, R4, 0xff, RZ, 0xc0, !PT ;  /* 0x000000ff04ff7812 */ /* 0x000fc4000788c0ff */
[----:B------:R-:W-:-:S04]  /*4290*/  ISETP.LT.AND.EX P0, PT, R13, R16, PT, P0 ;  /* 0x000000100d00720c */ /* 0x000fc80003f01300 */
[CC--:B------:R-:W-:Y:S02]  /*42a0*/  SEL R18, R14.reuse, R15.reuse, P0 ;  /* 0x0000000f0e127207 */ /* 0x0c0fe40000000000 */
[CC--:B------:R-:W-:Y:S02]  /*42b0*/  SEL R20, R13.reuse, R16.reuse, P0 ;  /* 0x000000100d147207 */ /* 0x0c0fe40000000000 */
[----:B------:R-:W-:Y:S02]  /*42c0*/  @!P3 SEL R18, R14, R15, !P2 ;  /* 0x0000000f0e12b207 */ /* 0x000fe40005000000 */
[----:B------:R-:W-:Y:S02]  /*42d0*/  @!P3 SEL R20, R13, R16, !P2 ;  /* 0x000000100d14b207 */ /* 0x000fe40005000000 */
[----:B----4-:R-:W-:Y:S02]  /*42e0*/  ISETP.GT.AND P3, PT, R7, RZ, PT ;  /* 0x000000ff0700720c */ /* 0x010fe40003f64270 */
[----:B------:R-:W-:Y:S01]  /*42f0*/  IADD3 R3, P5, P0, R9, UR6, R2 ;  /* 0x0000000609037c10 */ /* 0x000fe2000f8be002 */
[C---:B------:R-:W-:Y:S01]  /*4300*/  VIADD R2, R10.reuse, 0x300 ;  /* 0x000003000a027836 */ /* 0x040fe20000000000 */
[----:B------:R-:W-:Y:S01]  /*4310*/  ISETP.GT.AND P2, PT, R7, RZ, P4 ;  /* 0x000000ff0700720c */ /* 0x000fe20002744270 */
[----:B------:R-:W-:Y:S01]  /*4320*/  VIADD R10, R10, 0x400 ;  /* 0x000004000a0a7836 */ /* 0x000fe20000000000 */
[----:B------:R-:W-:-:S02]  /*4330*/  @!P4 SEL R4, RZ, 0x1, !P3 ;  /* 0x00000001ff04c807 */ /* 0x000fc40005800000 */
[----:B------:R-:W-:Y:S02]  /*4340*/  IADD3.X R13, PT, PT, R5, UR7, RZ, P5, P0 ;  /* 0x00000007050d7c10 */ /* 0x000fe4000afe04ff */
[----:B------:R-:W-:Y:S02]  /*4350*/  ISETP.LT.U32.AND P0, PT, R3, R18, PT ;  /* 0x000000120300720c */ /* 0x000fe40003f01070 */
[----:B------:R-:W-:Y:S02]  /*4360*/  SEL R4, R4, 0x1, !P2 ;  /* 0x0000000104047807 */ /* 0x000fe40005000000 */
[----:B------:R-:W-:Y:S02]  /*4370*/  ISETP.LT.AND.EX P0, PT, R13, R20, PT, P0 ;  /* 0x000000140d00720c */ /* 0x000fe40003f01300 */
[----:B------:R-:W-:Y:S02]  /*4380*/  LOP3.LUT P3, RZ, R4, 0xff, RZ, 0xc0, !PT ;  /* 0x000000ff04ff7812 */ /* 0x000fe4000786c0ff */
[----:B------:R-:W-:-:S02]  /*4390*/  SEL R14, R3, R18, P0 ;  /* 0x00000012030e7207 */ /* 0x000fc40000000000 */
[----:B------:R-:W-:Y:S02]  /*43a0*/  SEL R16, R13, R20, P0 ;  /* 0x000000140d107207 */ /* 0x000fe40000000000 */
        /* <DEDUP_REMOVED lines=14> */
.L_x_184:
[----:B------:R-:W-:Y:S05]  /*4490*/  BSYNC.RECONVERGENT B2 ;  /* 0x0000000000027941 */ /* 0x000fea0003800200 */
.L_x_183:
[----:B------:R-:W-:Y:S05]  /*44a0*/  @!P1 BRA `(.L_x_179) ;  /* 0x0000000000f89947 */ /* 0x000fea0003800000 */
[----:B------:R-:W-:Y:S01]  /*44b0*/  ISETP.NE.AND P0, PT, R12, 0x1, PT ;  /* 0x000000010c00780c */ /* 0x000fe20003f05270 */
[----:B------:R-:W-:Y:S01]  /*44c0*/  BSSY.RECONVERGENT B2, `(.L_x_185) ;  /* 0x0000026000027945 */ /* 0x000fe20003800200 */
[----:B------:R-:W-:-:S11]  /*44d0*/  LOP3.LUT P1, RZ, R11, 0x100, RZ, 0xc0, !PT ;  /* 0x000001000bff7812 */ /* 0x000fd6000782c0ff */
[----:B------:R-:W-:Y:S05]  /*44e0*/  @!P0 BRA `(.L_x_186) ;  /* 0x00000000008c8947 */ /* 0x000fea0003800000 */
[----:B------:R-:W0:Y:S01]  /*44f0*/  LDCU.64 UR12, c[0x0][0x380] ;  /* 0x00007000ff0c77ac */ /* 0x000e220008000a00 */
[----:B------:R-:W-:-:S05]  /*4500*/  IADD3 R11, P0, PT, R10, R9, RZ ;  /* 0x000000090a0b7210 */ /* 0x000fca0007f1e0ff */
[----:B------:R-:W-:Y:S01]  /*4510*/  IMAD.X R12, RZ, RZ, R5, P0 ;  /* 0x000000ffff0c7224 */ /* 0x000fe200000e0605 */
[----:B0-----:R-:W-:-:S04]  /*4520*/  LEA R6, P0, R11, UR12, 0x2 ;  /* 0x0000000c0b067c11 */ /* 0x001fc8000f8010ff */
[----:B------:R-:W-:-:S05]  /*4530*/  LEA.HI.X R7, R11, UR13, R12, 0x2, P0 ;  /* 0x0000000d0b077c11 */ /* 0x000fca00080f140c */
[----:B------:R-:W2:Y:S04]  /*4540*/  LDG.E R13, desc[UR8][R6.64] ;  /* 0x00000008060d7981 */ /* 0x000ea8000c1e1900 */
[----:B------:R0:W3:Y:S01]  /*4550*/  LDG.E R15, desc[UR8][R6.64+0x400] ;  /* 0x00040008060f7981 */ /* 0x0000e2000c1e1900 */
[----:B------:R-:W-:Y:S01]  /*4560*/  LOP3.LUT P2, RZ, R4, 0xff, RZ, 0xc0, !PT ;  /* 0x000000ff04ff7812 */ /* 0x000fe2000784c0ff */
[C---:B------:R-:W-:Y:S01]  /*4570*/  VIADD R14, R10.reuse, 0x100 ;  /* 0x000001000a0e7836 */ /* 0x040fe20000000000 */
[----:B------:R-:W-:Y:S01]  /*4580*/  IADD3 R11, P0, PT, R11, UR6, RZ ;  /* 0x000000060b0b7c10 */ /* 0x000fe2000ff1e0ff */
[----:B------:R-:W-:-:S03]  /*4590*/  VIADD R10, R10, 0x200 ;  /* 0x000002000a0a7836 */ /* 0x000fc60000000000 */
[----:B------:R-:W-:Y:S02]  /*45a0*/  IADD3.X R12, PT, PT, R12, UR7, RZ, P0, !PT ;  /* 0x000000070c0c7c10 */ /* 0x000fe400087fe4ff */
[----:B------:R-:W-:-:S04]  /*45b0*/  ISETP.LT.U32.AND P0, PT, R11, R2, PT ;  /* 0x000000020b00720c */ /* 0x000fc80003f01070 */
[----:B------:R-:W-:-:S04]  /*45c0*/  ISETP.LT.AND.EX P0, PT, R12, R3, PT, P0 ;  /* 0x000000030c00720c */ /* 0x000fc80003f01300 */
[----:B0-----:R-:W-:Y:S02]  /*45d0*/  SEL R6, R11, R2, P0 ;  /* 0x000000020b067207 */ /* 0x001fe40000000000 */
[----:B------:R-:W-:Y:S02]  /*45e0*/  SEL R7, R12, R3, P0 ;  /* 0x000000030c077207 */ /* 0x000fe40000000000 */
[C---:B--2---:R-:W-:Y:S02]  /*45f0*/  ISETP.GT.AND P4, PT, R13.reuse, RZ, PT ;  /* 0x000000ff0d00720c */ /* 0x044fe40003f84270 */
[----:B------:R-:W-:Y:S02]  /*4600*/  ISETP.GT.AND P3, PT, R13, RZ, P2 ;  /* 0x000000ff0d00720c */ /* 0x000fe40001764270 */
[----:B------:R-:W-:Y:S02]  /*4610*/  @!P2 SEL R4, RZ, 0x1, !P4 ;  /* 0x00000001ff04a807 */ /* 0x000fe40006000000 */
[----:B------:R-:W-:-:S02]  /*4620*/  IADD3 R13, P5, P6, R9, UR6, R14 ;  /* 0x00000006090d7c10 */ /* 0x000fc4000febe00e */
[----:B------:R-:W-:-:S04]  /*4630*/  SEL R4, R4, 0x1, !P3 ;  /* 0x0000000104047807 */ /* 0x000fc80005800000 */
[----:B------:R-:W-:-:S03]  /*4640*/  LOP3.LUT P4, RZ, R4, 0xff, RZ, 0xc0, !PT ;  /* 0x000000ff04ff7812 */ /* 0x000fc6000788c0ff */
[----:B------:R-:W-:Y:S02]  /*4650*/  @!P3 SEL R6, R11, R2, !P2 ;  /* 0x000000020b06b207 */ /* 0x000fe40005000000 */
[----:B------:R-:W-:Y:S02]  /*4660*/  @!P3 SEL R7, R12, R3, !P2 ;  /* 0x000000030c07b207 */ /* 0x000fe40005000000 */
[----:B---3--:R-:W-:Y:S02]  /*4670*/  ISETP.GT.AND P3, PT, R15, RZ, P4 ;  /* 0x000000ff0f00720c */ /* 0x008fe40002764270 */
[----:B------:R-:W-:Y:S02]  /*4680*/  IADD3.X R12, PT, PT, R5, UR7, RZ, P5, P6 ;  /* 0x00000007050c7c10 */ /* 0x000fe4000afec4ff */
        /* <DEDUP_REMOVED lines=9> */
.L_x_186:
[----:B------:R-:W-:Y:S05]  /*4720*/  BSYNC.RECONVERGENT B2 ;  /* 0x0000000000027941 */ /* 0x000fea0003800200 */
.L_x_185:
[----:B------:R-:W-:Y:S05]  /*4730*/  @P1 BRA `(.L_x_179) ;  /* 0x0000000000541947 */ /* 0x000fea0003800000 */
[----:B------:R-:W0:Y:S01]  /*4740*/  LDCU.64 UR12, c[0x0][0x380] ;  /* 0x00007000ff0c77ac */ /* 0x000e220008000a00 */
[----:B------:R-:W-:-:S05]  /*4750*/  IADD3 R9, P0, PT, R10, R9, RZ ;  /* 0x000000090a097210 */ /* 0x000fca0007f1e0ff */
[----:B------:R-:W-:Y:S01]  /*4760*/  IMAD.X R10, RZ, RZ, R5, P0 ;  /* 0x000000ffff0a7224 */ /* 0x000fe200000e0605 */
[----:B0-----:R-:W-:-:S04]  /*4770*/  LEA R6, P0, R9, UR12, 0x2 ;  /* 0x0000000c09067c11 */ /* 0x001fc8000f8010ff */
[----:B------:R-:W-:-:S05]  /*4780*/  LEA.HI.X R7, R9, UR13, R10, 0x2, P0 ;  /* 0x0000000d09077c11 */ /* 0x000fca00080f140a */
[----:B------:R-:W2:Y:S01]  /*4790*/  LDG.E R6, desc[UR8][R6.64] ;  /* 0x0000000806067981 */ /* 0x000ea2000c1e1900 */
[----:B------:R-:W-:Y:S02]  /*47a0*/  LOP3.LUT P3, RZ, R4, 0xff, RZ, 0xc0, !PT ;  /* 0x000000ff04ff7812 */ /* 0x000fe4000786c0ff */
[----:B------:R-:W-:-:S04]  /*47b0*/  IADD3 R11, P0, PT, R9, UR6, RZ ;  /* 0x00000006090b7c10 */ /* 0x000fc8000ff1e0ff */
        /* <DEDUP_REMOVED lines=13> */
.L_x_179:
[----:B------:R-:W-:Y:S05]  /*4890*/  BSYNC.RECONVERGENT B1 ;  /* 0x0000000000017941 */ /* 0x000fea0003800200 */
.L_x_177:
        /* <DEDUP_REMOVED lines=20> */
[C---:B------:R-:W-:Y:S02]  /*49e0*/  @!P0 SEL R3, R6.reuse, R3, P1 ;  /* 0x0000000306038207 */ /* 0x040fe40000800000 */
[----:B------:R-:W-:Y:S02]  /*49f0*/  @P0 PRMT R4, R5, 0x7610, R4 ;  /* 0x0000761005040816 */ /* 0x000fe40000000004 */
[----:B------:R-:W-:Y:S02]  /*4a00*/  @P0 SEL R2, R7, R2, !P3 ;  /* 0x0000000207020207 */ /* 0x000fe40005800000 */
[----:B------:R-:W-:-:S07]  /*4a10*/  @P0 SEL R3, R6, R3, !P3 ;  /* 0x0000000306030207 */ /* 0x000fce0005800000 */
.L_x_188:
[----:B------:R-:W-:Y:S05]  /*4a20*/  BSYNC.RECONVERGENT B1 ;  /* 0x0000000000017941 */ /* 0x000fea0003800200 */
.L_x_187:
        /* <DEDUP_REMOVED lines=19> */
[C---:B------:R-:W-:Y:S02]  /*4b60*/  @!P0 SEL R3, R6.reuse, R3, P5 ;  /* 0x0000000306038207 */ /* 0x040fe40002800000 */
[----:B------:R-:W-:Y:S02]  /*4b70*/  @P0 PRMT R4, R5, 0x7610, R4 ;  /* 0x0000761005040816 */ /* 0x000fe40000000004 */
[----:B------:R-:W-:Y:S02]  /*4b80*/  @P0 SEL R2, R7, R2, !P6 ;  /* 0x0000000207020207 */ /* 0x000fe40007000000 */
[----:B------:R-:W-:-:S07]  /*4b90*/  @P0 SEL R3, R6, R3, !P6 ;  /* 0x0000000306030207 */ /* 0x000fce0007000000 */
.L_x_190:
[----:B------:R-:W-:Y:S05]  /*4ba0*/  BSYNC.RECONVERGENT B1 ;  /* 0x0000000000017941 */ /* 0x000fea0003800200 */
.L_x_189:
        /* <DEDUP_REMOVED lines=16> */
[C---:B------:R-:W-:Y:S02]  /*4cb0*/  @!P0 SEL R3, R6.reuse, R3, P2 ;  /* 0x0000000306038207 */ /* 0x040fe40001000000 */
[----:B------:R-:W-:Y:S02]  /*4cc0*/  @P0 PRMT R4, R5, 0x7610, R4 ;  /* 0x0000761005040816 */ /* 0x000fe40000000004 */
[----:B------:R-:W-:Y:S02]  /*4cd0*/  @P0 SEL R2, R7, R2, !P5 ;  /* 0x0000000207020207 */ /* 0x000fe40006800000 */
[----:B------:R-:W-:-:S07]  /*4ce0*/  @P0 SEL R3, R6, R3, !P5 ;  /* 0x0000000306030207 */ /* 0x000fce0006800000 */
.L_x_192:
[----:B------:R-:W-:Y:S05]  /*4cf0*/  BSYNC.RECONVERGENT B1 ;  /* 0x0000000000017941 */ /* 0x000fea0003800200 */
.L_x_191:
        /* <DEDUP_REMOVED lines=16> */
[C---:B------:R-:W-:Y:S02]  /*4e00*/  @!P0 SEL R3, R6.reuse, R3, P2 ;  /* 0x0000000306038207 */ /* 0x040fe40001000000 */
[----:B------:R-:W-:Y:S02]  /*4e10*/  @P0 PRMT R4, R5, 0x7610, R4 ;  /* 0x0000761005040816 */ /* 0x000fe40000000004 */
[----:B------:R-:W-:Y:S02]  /*4e20*/  @P0 SEL R2, R7, R2, !P4 ;  /* 0x0000000207020207 */ /* 0x000fe40006000000 */
[----:B------:R-:W-:-:S07]  /*4e30*/  @P0 SEL R3, R6, R3, !P4 ;  /* 0x0000000306030207 */ /* 0x000fce0006000000 */
.L_x_194:
[----:B------:R-:W-:Y:S05]  /*4e40*/  BSYNC.RECONVERGENT B1 ;  /* 0x0000000000017941 */ /* 0x000fea0003800200 */
.L_x_193:
        /* <DEDUP_REMOVED lines=20> */
.L_x_196:
[----:B------:R-:W-:Y:S05]  /*4f90*/  BSYNC.RECONVERGENT B1 ;  /* 0x0000000000017941 */ /* 0x000fea0003800200 */
.L_x_195:
[----:B------:R-:W-:Y:S04]  /*4fa0*/  BSSY.RECONVERGENT B1, `(.L_x_197) ;  /* 0x000000a000017945 */ /* 0x000fe80003800200 */
[----:B------:R-:W-:Y:S05]  /*4fb0*/  @P1 BRA `(.L_x_198) ;  /* 0x0000000000201947 */ /* 0x000fea0003800000 */
[----:B----4-:R-:W4:Y:S01]  /*4fc0*/  S2R R7, SR_CgaCtaId ;  /* 0x0000000000077919 */ /* 0x010f220000008800 */
[----:B--2---:R-:W-:Y:S02]  /*4fd0*/  MOV R6, 0x400 ;  /* 0x0000040000067802 */ /* 0x004fe40000000f00 */
[----:B0-----:R-:W-:-:S04]  /*4fe0*/  SHF.R.U32.HI R5, RZ, 0x1, R8 ;  /* 0x00000001ff057819 */ /* 0x001fc80000011608 */
[----:B------:R-:W-:Y:S02]  /*4ff0*/  LOP3.LUT R5, R5, 0x1f0, RZ, 0xc0, !PT ;  /* 0x000001f005057812 */ /* 0x000fe400078ec0ff */
[----:B----4-:R-:W-:-:S05]  /*5000*/  LEA R6, R7, R6, 0x18 ;  /* 0x0000000607067211 */ /* 0x010fca00078ec0ff */
[----:B------:R-:W-:-:S05]  /*5010*/  IMAD.IADD R5, R5, 0x1, R6 ;  /* 0x0000000105057824 */ /* 0x000fca00078e0206 */
[----:B------:R0:W-:Y:S04]  /*5020*/  STS.64 [R5+0x10], R2 ;  /* 0x0000100205007388 */ /* 0x0001e80000000a00 */
[----:B------:R0:W-:Y:S02]  /*5030*/  STS.U8 [R5+0x8], R4 ;  /* 0x0000080405007388 */ /* 0x0001e40000000000 */
.L_x_198:
[----:B------:R-:W-:Y:S05]  /*5040*/  BSYNC.RECONVERGENT B1 ;  /* 0x0000000000017941 */ /* 0x000fea0003800200 */
.L_x_197:
        /* <DEDUP_REMOVED lines=8> */
[----:B------:R-:W0:Y:S04]  /*50d0*/  LDS.64 R8, [UR6+0x20] ;  /* 0x00002006ff087984 */ /* 0x000e280008000a00 */
[----:B------:R-:W1:Y:S04]  /*50e0*/  LDS.U8 R16, [UR6+0x28] ;  /* 0x00002806ff107984 */ /* 0x000e680008000000 */
[----:B--2-4-:R-:W2:Y:S04]  /*50f0*/  LDS.64 R6, [UR6+0x30] ;  /* 0x00003006ff067984 */ /* 0x014ea80008000a00 */
[----:B------:R-:W4:Y:S04]  /*5100*/  LDS.U8 R17, [UR6+0x38] ;  /* 0x00003806ff117984 */ /* 0x000f280008000000 */
[----:B------:R-:W4:Y:S04]  /*5110*/  LDS.64 R10, [UR6+0x40] ;  /* 0x00004006ff0a7984 */ /* 0x000f280008000a00 */
[----:B------:R-:W4:Y:S01]  /*5120*/  LDS.U8 R12, [UR6+0x48] ;  /* 0x00004806ff0c7984 */ /* 0x000f220008000000 */
[----:B-----5:R-:W-:-:S04]  /*5130*/  ISETP.NE.AND P2, PT, R14, RZ, PT ;  /* 0x000000ff0e00720c */ /* 0x020fc80003f45270 */
[----:B------:R-:W-:Y:S02]  /*5140*/  @P4 SEL R14, R4, 0x1, !P2 ;  /* 0x00000001040e4807 */ /* 0x000fe40005000000 */
[-C--:B0-----:R-:W-:Y:S01]  /*5150*/  ISETP.LT.U32.AND P0, PT, R8, R2.reuse, PT ;  /* 0x000000020800720c */ /* 0x081fe20003f01070 */
[----:B------:R-:W0:Y:S01]  /*5160*/  LDS.64 R4, [UR6+0x50] ;  /* 0x00005006ff047984 */ /* 0x000e220008000a00 */
[----:B------:R-:W-:Y:S02]  /*5170*/  LOP3.LUT P3, RZ, R14, 0xff, RZ, 0xc0, !PT ;  /* 0x000000ff0eff7812 */ /* 0x000fe4000786c0ff */
[----:B------:R-:W-:Y:S02]  /*5180*/  ISETP.LT.AND.EX P0, PT, R9, R3, PT, P0 ;  /* 0x000000030900720c */ /* 0x000fe40003f01300 */
[----:B-1----:R-:W-:Y:S02]  /*5190*/  ISETP.NE.AND P5, PT, R16, RZ, PT ;  /* 0x000000ff1000720c */ /* 0x002fe40003fa5270 */
[----:B---3--:R-:W-:-:S02]  /*51a0*/  @P2 SEL R2, R8, R2, P0 ;  /* 0x0000000208022207 */ /* 0x008fc40000000000 */
[C---:B------:R-:W-:Y:S02]  /*51b0*/  @P2 SEL R3, R9.reuse, R3, P0 ;  /* 0x0000000309032207 */ /* 0x040fe40000000000 */
[----:B------:R-:W-:Y:S02]  /*51c0*/  SEL R13, R8, R2, !P4 ;  /* 0x00000002080d7207 */ /* 0x000fe40006000000 */
[----:B------:R-:W-:Y:S02]  /*51d0*/  SEL R3, R9, R3, !P4 ;  /* 0x0000000309037207 */ /* 0x000fe40006000000 */
[----:B--2---:R-:W-:Y:S01]  /*51e0*/  ISETP.LT.U32.AND P0, PT, R6, R13, PT ;  /* 0x0000000d0600720c */ /* 0x004fe20003f01070 */
[----:B------:R-:W-:Y:S01]  /*51f0*/  LDS.64 R8, [UR6+0x60] ;  /* 0x00006006ff087984 */ /* 0x000fe20008000a00 */
[----:B------:R-:W-:Y:S02]  /*5200*/  @P3 SEL R16, R14, 0x1, !P5 ;  /* 0x000000010e103807 */ /* 0x000fe40006800000 */
[----:B------:R-:W-:Y:S01]  /*5210*/  ISETP.LT.AND.EX P0, PT, R7, R3, PT, P0 ;  /* 0x000000030700720c */ /* 0x000fe20003f01300 */
[----:B------:R-:W1:Y:S01]  /*5220*/  LDS.U8 R14, [UR6+0x58] ;  /* 0x00005806ff0e7984 */ /* 0x000e620008000000 */
[----:B------:R-:W-:-:S02]  /*5230*/  LOP3.LUT P2, RZ, R16, 0xff, RZ, 0xc0, !PT ;  /* 0x000000ff10ff7812 */ /* 0x000fc4000784c0ff */
[C---:B------:R-:W-:Y:S02]  /*5240*/  @P5 SEL R13, R6.reuse, R13, P0 ;  /* 0x0000000d060d5207 */ /* 0x040fe40000000000 */
[----:B----4-:R-:W-:Y:S02]  /*5250*/  ISETP.NE.AND P4, PT, R17, RZ, PT ;  /* 0x000000ff1100720c */ /* 0x010fe40003f85270 */
[C---:B------:R-:W-:Y:S02]  /*5260*/  @P5 SEL R3, R7.reuse, R3, P0 ;  /* 0x0000000307035207 */ /* 0x040fe40000000000 */
[----:B------:R-:W-:Y:S02]  /*5270*/  SEL R13, R6, R13, !P3 ;  /* 0x0000000d060d7207 */ /* 0x000fe40005800000 */
[----:B------:R-:W-:Y:S02]  /*5280*/  SEL R15, R7, R3, !P3 ;  /* 0x00000003070f7207 */ /* 0x000fe40005800000 */
[----:B------:R-:W-:Y:S01]  /*5290*/  ISETP.LT.U32.AND P0, PT, R10, R13, PT ;  /* 0x0000000d0a00720c */ /* 0x000fe20003f01070 */
[----:B------:R-:W-:Y:S01]  /*52a0*/  LDS.64 R6, [UR6+0x70] ;  /* 0x00007006ff067984 */ /* 0x000fe20008000a00 */
[----:B------:R-:W-:-:S02]  /*52b0*/  @P2 SEL R17, R16, 0x1, !P4 ;  /* 0x0000000110112807 */ /* 0x000fc40006000000 */
[----:B------:R-:W-:Y:S01]  /*52c0*/  ISETP.LT.AND.EX P0, PT, R11, R15, PT, P0 ;  /* 0x0000000f0b00720c */ /* 0x000fe20003f01300 */
[----:B------:R-:W2:Y:S01]  /*52d0*/  LDS.U8 R16, [UR6+0x68] ;  /* 0x00006806ff107984 */ /* 0x000ea20008000000 */
        /* <DEDUP_REMOVED lines=8> */
[----:B0-----:R-:W-:Y:S02]  /*5360*/  ISETP.LT.U32.AND P0, PT, R4, R13, PT ;  /* 0x0000000d0400720c */ /* 0x001fe40003f01070 */
[----:B------:R-:W-:Y:S02]  /*5370*/  @P5 SEL R12, R17, 0x1, !P3 ;  /* 0x00000001110c5807 */ /* 0x000fe40005800000 */
[----:B------:R-:W-:Y:S02]  /*5380*/  ISETP.LT.AND.EX P0, PT, R5, R15, PT, P0 ;  /* 0x0000000f0500720c */ /* 0x000fe40003f01300 */
[----:B------:R-:W-:Y:S02]  /*5390*/  LOP3.LUT P4, RZ, R12, 0xff, RZ, 0xc0, !PT ;  /* 0x000000ff0cff7812 */ /* 0x000fe4000788c0ff */
[----:B------:R-:W-:-:S02]  /*53a0*/  @P3 SEL R13, R4, R13, P0 ;  /* 0x0000000d040d3207 */ /* 0x000fc40000000000 */
[----:B-1----:R-:W-:Y:S02]  /*53b0*/  ISETP.NE.AND P2, PT, R14, RZ, PT ;  /* 0x000000ff0e00720c */ /* 0x002fe40003f45270 */
        /* <DEDUP_REMOVED lines=8> */
[----:B--2---:R-:W-:Y:S02]  /*5440*/  ISETP.NE.AND P3, PT, R16, RZ, PT ;  /* 0x000000ff1000720c */ /* 0x004fe40003f65270 */
        /* <DEDUP_REMOVED lines=19> */
[----:B------:R-:W-:-:S07]  /*5580*/  SEL R3, R3, R7, !P2 ;  /* 0x0000000703037207 */ /* 0x000fce0005000000 */
.L_x_157:
[----:B------:R-:W-:Y:S05]  /*5590*/  BSYNC.RECONVERGENT B0 ;  /* 0x0000000000007941 */ /* 0x000fea0003800200 */
.L_x_133:
[----:B------:R-:W-:Y:S05]  /*55a0*/  @P1 EXIT ;  /* 0x000000000000194d */ /* 0x000fea0003800000 */
[----:B0-2-4-:R-:W0:Y:S01]  /*55b0*/  LDC.64 R8, c[0x0][0x3b8] ;  /* 0x0000ee00ff087b82 */ /* 0x015e220000000a00 */
        /* <DEDUP_REMOVED lines=10> */
[----:B---3--:R-:W-:Y:S02]  /*5660*/  SEL R2, R2, R8, !P1 ;  /* 0x0000000802027207 */ /* 0x008fe40004800000 */
[----:B------:R-:W-:-:S05]  /*5670*/  SEL R3, R3, R9, !P1 ;  /* 0x0000000903037207 */ /* 0x000fca0004800000 */
[----:B------:R-:W-:Y:S01]  /*5680*/  STG.E.64 desc[UR8][R4.64+0x8], R2 ;  /* 0x0000080204007986 */ /* 0x000fe2000c101b08 */
[----:B------:R-:W-:Y:S05]  /*5690*/  EXIT ;  /* 0x000000000000794d */ /* 0x000fea0003800000 */
.L_x_199:
        /* <DEDUP_REMOVED lines=14> */
.L_x_407:


//--------------------- .text._ZN3cub18CUB_300001_SM_10006detail6reduce28DeviceReduceSingleTileKernelINS2_10policy_hubIN4cuda3std3__45tupleIJblEEEjN6thrust24THRUST_300001_SM_1000_NS8cuda_cub9__find_if7functorIS9_EEE10Policy1000EPS9_SI_iSF_S9_S9_NS7_10__identityEEEvT0_T1_T2_T3_T4_T6_ --------------------------
	.section	.text._ZN3cub18CUB_300001_SM_10006detail6reduce28DeviceReduceSingleTileKernelINS2_10policy_hubIN4cuda3std3__45tupleIJblEEEjN6thrust24THRUST_300001_SM_1000_NS8cuda_cub9__find_if7functorIS9_EEE10Policy1000EPS9_SI_iSF_S9_S9_NS7_10__identityEEEvT0_T1_T2_T3_T4_T6_,"ax",@progbits
	.align	128
        .global         _ZN3cub18CUB_300001_SM_10006detail6reduce28DeviceReduceSingleTileKernelINS2_10policy_hubIN4cuda3std3__45tupleIJblEEEjN6thrust24THRUST_300001_SM_1000_NS8cuda_cub9__find_if7functorIS9_EEE10Policy1000EPS9_SI_iSF_S9_S9_NS7_10__identityEEEvT0_T1_T2_T3_T4_T6_
        .type           _ZN3cub18CUB_300001_SM_10006detail6reduce28DeviceReduceSingleTileKernelINS2_10policy_hubIN4cuda3std3__45tupleIJblEEEjN6thrust24THRUST_300001_SM_1000_NS8cuda_cub9__find_if7functorIS9_EEE10Policy1000EPS9_SI_iSF_S9_S9_NS7_10__identityEEEvT0_T1_T2_T3_T4_T6_,@function
        .size           _ZN3cub18CUB_300001_SM_10006detail6reduce28DeviceReduceSingleTileKernelINS2_10policy_hubIN4cuda3std3__45tupleIJblEEEjN6thrust24THRUST_300001_SM_1000_NS8cuda_cub9__find_if7functorIS9_EEE10Policy1000EPS9_SI_iSF_S9_S9_NS7_10__identityEEEvT0_T1_T2_T3_T4_T6_,(.L_x_408 - _ZN3cub18CUB_300001_SM_10006detail6reduce28DeviceReduceSingleTileKernelINS2_10policy_hubIN4cuda3std3__45tupleIJblEEEjN6thrust24THRUST_300001_SM_1000_NS8cuda_cub9__find_if7functorIS9_EEE10Policy1000EPS9_SI_iSF_S9_S9_NS7_10__identityEEEvT0_T1_T2_T3_T4_T6_)
        .other          _ZN3cub18CUB_300001_SM_10006detail6reduce28DeviceReduceSingleTileKernelINS2_10policy_hubIN4cuda3std3__45tupleIJblEEEjN6thrust24THRUST_300001_SM_1000_NS8cuda_cub9__find_if7functorIS9_EEE10Policy1000EPS9_SI_iSF_S9_S9_NS7_10__identityEEEvT0_T1_T2_T3_T4_T6_,@"STO_CUDA_ENTRY STV_DEFAULT"
_ZN3cub18CUB_300001_SM_10006detail6reduce28DeviceReduceSingleTileKernelINS2_10policy_hubIN4cuda3std3__45tupleIJblEEEjN6thrust24THRUST_300001_SM_1000_NS8cuda_cub9__find_if7functorIS9_EEE10Policy1000EPS9_SI_iSF_S9_S9_NS7_10__identityEEEvT0_T1_T2_T3_T4_T6_:
.text._ZN3cub18CUB_300001_SM_10006detail6reduce28DeviceReduceSingleTileKernelINS2_10policy_hubIN4cuda3std3__45tupleIJblEEEjN6thrust24THRUST_300001_SM_1000_NS8cuda_cub9__find_if7functorIS9_EEE10Policy1000EPS9_SI_iSF_S9_S9_NS7_10__identityEEEvT0_T1_T2_T3_T4_T6_:
        /* <DEDUP_REMOVED lines=14> */
.L_x_200:
        /* <DEDUP_REMOVED lines=15> */
.L_x_204:
[----:B------:R-:W-:Y:S05]  /*01d0*/  BSYNC.RECONVERGENT B1 ;  /* 0x0000000000017941 */ /* 0x000fea0003800200 */
.L_x_203:
        /* <DEDUP_REMOVED lines=18> */
.L_x_209:
        /* <DEDUP_REMOVED lines=19> */
.L_x_208:
[----:B------:R-:W-:Y:S05]  /*0430*/  BSYNC.RECONVERGENT B2 ;  /* 0x0000000000027941 */ /* 0x000fea0003800200 */
.L_x_207:
[----:B------:R-:W-:Y:S05]  /*0440*/  @!P1 BRA `(.L_x_206) ;  /* 0x0000000000c89947 */ /* 0x000fea0003800000 */
.L_x_210:
        /* <DEDUP_REMOVED lines=50> */
.L_x_206:
[----:B------:R-:W-:Y:S05]  /*0770*/  BSYNC.RECONVERGENT B1 ;  /* 0x0000000000017941 */ /* 0x000fea0003800200 */
.L_x_205:
        /* <DEDUP_REMOVED lines=26> */
.L_x_213:
[----:B------:R-:W-:Y:S05]  /*0920*/  BSYNC.RECONVERGENT B1 ;  /* 0x0000000000017941 */ /* 0x000fea0003800200 */
.L_x_212:
        /* <DEDUP_REMOVED lines=23> */
.L_x_215:
[----:B------:R-:W-:Y:S05]  /*0aa0*/  BSYNC.RECONVERGENT B1 ;  /* 0x0000000000017941 */ /* 0x000fea0003800200 */
.L_x_214:
        /* <DEDUP_REMOVED lines=20> */
.L_x_217:
[----:B------:R-:W-:Y:S05]  /*0bf0*/  BSYNC.RECONVERGENT B1 ;  /* 0x0000000000017941 */ /* 0x000fea0003800200 */
.L_x_216:
        /* <DEDUP_REMOVED lines=20> */
.L_x_219:
[----:B------:R-:W-:Y:S05]  /*0d40*/  BSYNC.RECONVERGENT B1 ;  /* 0x0000000000017941 */ /* 0x000fea0003800200 */
.L_x_218:
        /* <DEDUP_REMOVED lines=20> */
.L_x_221:
[----:B------:R-:W-:Y:S05]  /*0e90*/  BSYNC.RECONVERGENT B1 ;  /* 0x0000000000017941 */ /* 0x000fea0003800200 */
.L_x_220:
        /* <DEDUP_REMOVED lines=10> */
.L_x_223:
[----:B------:R-:W-:Y:S05]  /*0f40*/  BSYNC.RECONVERGENT B1 ;  /* 0x0000000000017941 */ /* 0x000fea0003800200 */
.L_x_222:
        /* <DEDUP_REMOVED lines=85> */
.L_x_211:
        /* <DEDUP_REMOVED lines=36> */
.L_x_226:
[----:B------:R-:W-:Y:S05]  /*16e0*/  BSYNC.RECONVERGENT B1 ;  /* 0x0000000000017941 */ /* 0x000fea0003800200 */
.L_x_225:
        /* <DEDUP_REMOVED lines=21> */
.L_x_228:
[----:B------:R-:W-:Y:S05]  /*1840*/  BSYNC.RECONVERGENT B1 ;  /* 0x0000000000017941 */ /* 0x000fea0003800200 */
.L_x_227:
        /* <DEDUP_REMOVED lines=20> */
.L_x_230:
[----:B------:R-:W-:Y:S05]  /*1990*/  BSYNC.RECONVERGENT B1 ;  /* 0x0000000000017941 */ /* 0x000fea0003800200 */
.L_x_229:
        /* <DEDUP_REMOVED lines=20> */
.L_x_232:
[----:B------:R-:W-:Y:S05]  /*1ae0*/  BSYNC.RECONVERGENT B1 ;  /* 0x0000000000017941 */ /* 0x000fea0003800200 */
.L_x_231:
        /* <DEDUP_REMOVED lines=20> */
.L_x_234:
[----:B------:R-:W-:Y:S05]  /*1c30*/  BSYNC.RECONVERGENT B1 ;  /* 0x0000000000017941 */ /* 0x000fea0003800200 */
.L_x_233:
        /* <DEDUP_REMOVED lines=10> */
.L_x_236:
[----:B------:R-:W-:Y:S05]  /*1ce0*/  BSYNC.RECONVERGENT B1 ;  /* 0x0000000000017941 */ /* 0x000fea0003800200 */
.L_x_235:
        /* <DEDUP_REMOVED lines=26> */
.L_x_237:
        /* <DEDUP_REMOVED lines=16> */
.L_x_238:
        /* <DEDUP_REMOVED lines=16> */
.L_x_239:
        /* <DEDUP_REMOVED lines=16> */
.L_x_240:
        /* <DEDUP_REMOVED lines=16> */
.L_x_241:
        /* <DEDUP_REMOVED lines=16> */
.L_x_242:
        /* <DEDUP_REMOVED lines=17> */
.L_x_202:
        /* <DEDUP_REMOVED lines=47> */
.L_x_245:
        /* <DEDUP_REMOVED lines=54> */
.L_x_243:
        /* <DEDUP_REMOVED lines=20> */
.L_x_249:
        /* <DEDUP_REMOVED lines=18> */
.L_x_248:
[----:B------:R-:W-:Y:S05]  /*2d50*/  BSYNC.RECONVERGENT B2 ;  /* 0x0000000000027941 */ /* 0x000fea0003800200 */
.L_x_247:
        /* <DEDUP_REMOVED lines=10> */
.L_x_250:
        /* <DEDUP_REMOVED lines=55> */
.L_x_246:
[----:B------:R-:W-:Y:S05]  /*3170*/  BSYNC.RECONVERGENT B1 ;  /* 0x0000000000017941 */ /* 0x000fea0003800200 */
.L_x_244:
        /* <DEDUP_REMOVED lines=24> */
.L_x_252:
[----:B------:R-:W-:Y:S05]  /*3300*/  BSYNC.RECONVERGENT B1 ;  /* 0x0000000000017941 */ /* 0x000fea0003800200 */
.L_x_251:
        /* <DEDUP_REMOVED lines=23> */
.L_x_254:
[----:B------:R-:W-:Y:S05]  /*3480*/  BSYNC.RECONVERGENT B1 ;  /* 0x0000000000017941 */ /* 0x000fea0003800200 */
.L_x_253:
        /* <DEDUP_REMOVED lines=20> */
.L_x_256:
[----:B------:R-:W-:Y:S05]  /*35d0*/  BSYNC.RECONVERGENT B1 ;  /* 0x0000000000017941 */ /* 0x000fea0003800200 */
.L_x_255:
        /* <DEDUP_REMOVED lines=20> */
.L_x_258:
[----:B------:R-:W-:Y:S05]  /*3720*/  BSYNC.RECONVERGENT B1 ;  /* 0x0000000000017941 */ /* 0x000fea0003800200 */
.L_x_257:
        /* <DEDUP_REMOVED lines=20> */
.L_x_260:
[----:B------:R-:W-:Y:S05]  /*3870*/  BSYNC.RECONVERGENT B1 ;  /* 0x0000000000017941 */ /* 0x000fea0003800200 */
.L_x_259:
        /* <DEDUP_REMOVED lines=10> */
.L_x_262:
[----:B------:R-:W-:Y:S05]  /*3920*/  BSYNC.RECONVERGENT B1 ;  /* 0x0000000000017941 */ /* 0x000fea0003800200 */
.L_x_261:
        /* <DEDUP_REMOVED lines=84> */
.L_x_224:
[----:B------:R-:W-:Y:S05]  /*3e70*/  BSYNC.RECONVERGENT B0 ;  /* 0x0000000000007941 */ /* 0x000fea0003800200 */
.L_x_201:
        /* <DEDUP_REMOVED lines=16> */
.L_x_263:
        /* <DEDUP_REMOVED lines=16> */
.L_x_408:


//--------------------- .text._ZN3cub18CUB_300001_SM_10006detail6reduce18DeviceReduceKernelINS2_10policy_hubIN4cuda3std3__45tupleIJblEEEjN6thrust24THRUST_300001_SM_1000_NS8cuda_cub9__find_if7functorIS9_EEE10Policy1000ENSB_12zip_iteratorINS8_IJNSD_26transform_input_iterator_tIbNSB_6detail15normal_iteratorINSB_10device_ptrIiEEEE17greater_than_zeroEENSB_17counting_iteratorIlNSB_11use_defaultESS_SS_EEEEEEEjSF_S9_NS7_10__identityEEEvT0_PT3_T1_NS0_13GridEvenShareIS10_EET2_T4_ --------------------------
	.section	.text._ZN3cub18CUB_300001_SM_10006detail6reduce18DeviceReduceKernelINS2_10policy_hubIN4cuda3std3__45tupleIJblEEEjN6thrust24THRUST_300001_SM_1000_NS8cuda_cub9__find_if7functorIS9_EEE10Policy1000ENSB_12zip_iteratorINS8_IJNSD_26transform_input_iterator_tIbNSB_6detail15normal_iteratorINSB_10device_ptrIiEEEE17greater_than_zeroEENSB_17counting_iteratorIlNSB_11use_defaultESS_SS_EEEEEEEjSF_S9_NS7_10__identityEEEvT0_PT3_T1_NS0_13GridEvenShareIS10_EET2_T4_,"ax",@progbits
	.align	128
        .global         _ZN3cub18CUB_300001_SM_10006detail6reduce18DeviceReduceKernelINS2_10policy_hubIN4cuda3std3__45tupleIJblEEEjN6thrust24THRUST_300001_SM_1000_NS8cuda_cub9__find_if7functorIS9_EEE10Policy1000ENSB_12zip_iteratorINS8_IJNSD_26transform_input_iterator_tIbNSB_6detail15normal_iteratorINSB_10device_ptrIiEEEE17greater_than_zeroEENSB_17counting_iteratorIlNSB_11use_defaultESS_SS_EEEEEEEjSF_S9_NS7_10__identityEEEvT0_PT3_T1_NS0_13GridEvenShareIS10_EET2_T4_
        .type           _ZN3cub18CUB_300001_SM_10006detail6reduce18DeviceReduceKernelINS2_10policy_hubIN4cuda3std3__45tupleIJblEEEjN6thrust24THRUST_300001_SM_1000_NS8cuda_cub9__find_if7functorIS9_EEE10Policy1000ENSB_12zip_iteratorINS8_IJNSD_26transform_input_iterator_tIbNSB_6detail15normal_iteratorINSB_10device_ptrIiEEEE17greater_than_zeroEENSB_17counting_iteratorIlNSB_11use_defaultESS_SS_EEEEEEEjSF_S9_NS7_10__identityEEEvT0_PT3_T1_NS0_13GridEvenShareIS10_EET2_T4_,@function
        .size           _ZN3cub18CUB_300001_SM_10006detail6reduce18DeviceReduceKernelINS2_10policy_hubIN4cuda3std3__45tupleIJblEEEjN6thrust24THRUST_300001_SM_1000_NS8cuda_cub9__find_if7functorIS9_EEE10Policy1000ENSB_12zip_iteratorINS8_IJNSD_26transform_input_iterator_tIbNSB_6detail15normal_iteratorINSB_10device_ptrIiEEEE17greater_than_zeroEENSB_17counting_iteratorIlNSB_11use_defaultESS_SS_EEEEEEEjSF_S9_NS7_10__identityEEEvT0_PT3_T1_NS0_13GridEvenShareIS10_EET2_T4_,(.L_x_409 - _ZN3cub18CUB_300001_SM_10006detail6reduce18DeviceReduceKernelINS2_10policy_hubIN4cuda3std3__45tupleIJblEEEjN6thrust24THRUST_300001_SM_1000_NS8cuda_cub9__find_if7functorIS9_EEE10Policy1000ENSB_12zip_iteratorINS8_IJNSD_26transform_input_iterator_tIbNSB_6detail15normal_iteratorINSB_10device_ptrIiEEEE17greater_than_zeroEENSB_17counting_iteratorIlNSB_11use_defaultESS_SS_EEEEEEEjSF_S9_NS7_10__identityEEEvT0_PT3_T1_NS0_13GridEvenShareIS10_EET2_T4_)
        .other          _ZN3cub18CUB_300001_SM_10006detail6reduce18DeviceReduceKernelINS2_10policy_hubIN4cuda3std3__45tupleIJblEEEjN6thrust24THRUST_300001_SM_1000_NS8cuda_cub9__find_if7functorIS9_EEE10Policy1000ENSB_12zip_iteratorINS8_IJNSD_26transform_input_iterator_tIbNSB_6detail15normal_iteratorINSB_10device_ptrIiEEEE17greater_than_zeroEENSB_17counting_iteratorIlNSB_11use_defaultESS_SS_EEEEEEEjSF_S9_NS7_10__identityEEEvT0_PT3_T1_NS0_13GridEvenShareIS10_EET2_T4_,@"STO_CUDA_ENTRY STV_DEFAULT"
_ZN3cub18CUB_300001_SM_10006detail6reduce18DeviceReduceKernelINS2_10policy_hubIN4cuda3std3__45tupleIJblEEEjN6thrust24THRUST_300001_SM_1000_NS8cuda_cub9__find_if7functorIS9_EEE10Policy1000ENSB_12zip_iteratorINS8_IJNSD_26transform_input_iterator_tIbNSB_6detail15normal_iteratorINSB_10device_ptrIiEEEE17greater_than_zeroEENSB_17counting_iteratorIlNSB_11use_defaultESS_SS_EEEEEEEjSF_S9_NS7_10__identityEEEvT0_PT3_T1_NS0_13GridEvenShareIS10_EET2_T4_:
.text._ZN3cub18CUB_300001_SM_10006detail6reduce18DeviceReduceKernelINS2_10policy_hubIN4cuda3std3__45tupleIJblEEEjN6thrust24THRUST_300001_SM_1000_NS8cuda_cub9__find_if7functorIS9_EEE10Policy1000ENSB_12zip_iteratorINS8_IJNSD_26transform_input_iterator_tIbNSB_6detail15normal_iteratorINSB_10device_ptrIiEEEE17greater_than_zeroEENSB_17counting_iteratorIlNSB_11use_defaultESS_SS_EEEEEEEjSF_S9_NS7_10__identityEEEvT0_PT3_T1_NS0_13GridEvenShareIS10_EET2_T4_:
[----:B------:R-:W-:Y:S01]  /*0000*/  LDC R1, c[0x0][0x37c] ;  /* 0x0000df00ff017b82 */ /* 0x000fe20000000800 */
[----:B------:R-:W0:Y:S01]  /*0010*/  S2R R0, SR_CTAID.X ;  /* 0x0000000000007919 */ /* 0x000e220000002500 */
[----:B------:R-:W1:Y:S01]  /*0020*/  LDCU.64 UR4, c[0x0][0x3b8] ;  /* 0x00007700ff0477ac */ /* 0x000e620008000a00 */
[----:B------:R-:W-:Y:S01]  /*0030*/  BSSY.RECONVERGENT B0, `(.L_x_264) ;  /* 0x000057d000007945 */ /* 0x000fe20003800200 */
[----:B------:R-:W2:Y:S01]  /*0040*/  LDCU.64 UR10, c[0x0][0x358] ;  /* 0x00006b00ff0a77ac */ /* 0x000ea20008000a00 */
[----:B-1----:R-:W-:Y:S01]  /*0050*/  IMAD.U32 R12, RZ, RZ, UR4 ;  /* 0x00000004ff0c7e24 */ /* 0x002fe2000f8e00ff */
[----:B------:R-:W-:Y:S01]  /*0060*/  USHF.L.U32 UR4, UR5, 0xa, URZ ;  /* 0x0000000a05047899 */ /* 0x000fe200080006ff */
[----:B0-----:R-:W-:-:S04]  /*0070*/  IMAD.SHL.U32 R5, R0, 0x400, RZ ;  /* 0x0000040000057824 */ /* 0x001fc800078e00ff */
[----:B------:R-:W-:-:S05]  /*0080*/  IMAD.IADD R4, R12, 0x1, -R5 ;  /* 0x000000010c047824 */ /* 0x000fca00078e0a05 */
[----:B------:R-:W-:-:S13]  /*0090*/  ISETP.GT.U32.AND P0, PT, R4, 0x3ff, PT ;  /* 0x000003ff0400780c */ /* 0x000fda0003f04070 */
[----:B--2---:R-:W-:Y:S05]  /*00a0*/  @P0 BRA `(.L_x_265) ;  /* 0x0000003000100947 */ /* 0x004fea0003800000 */
[----:B------:R-:W0:Y:S01]  /*00b0*/  S2R R14, SR_TID.X ;  /* 0x00000000000e7919 */ /* 0x000e220000002100 */
[----:B------:R-:W-:Y:S01]  /*00c0*/  CS2R R18, SRZ ;  /* 0x0000000000127805 */ /* 0x000fe2000001ff00 */
[----:B------:R-:W1:Y:S01]  /*00d0*/  LDCU.64 UR4, c[0x0][0x390] ;  /* 0x00007200ff0477ac */ /* 0x000e620008000a00 */
[----:B0-----:R-:W-:-:S13]  /*00e0*/  ISETP.GE.U32.AND P1, PT, R14, R4, PT ;  /* 0x000000040e00720c */ /* 0x001fda0003f26070 */
[----:B------:R-:W0:Y:S01]  /*00f0*/  @!P1 LDC.64 R2, c[0x0][0x380] ;  /* 0x0000e000ff029b82 */ /* 0x000e220000000a00 */
[----:B------:R-:W-:-:S07]  /*0100*/  @!P1 IMAD.IADD R7, R5, 0x1, R14 ;  /* 0x0000000105079824 */ /* 0x000fce00078e020e */
[----:B------:R-:W2:Y:S01]  /*0110*/  @!P1 LDC.64 R8, c[0x0][0x390] ;  /* 0x0000e400ff089b82 */ /* 0x000ea20000000a00 */
[----:B0-----:R-:W-:-:S06]  /*0120*/  @!P1 IMAD.WIDE.U32 R2, R7, 0x4, R2 ;  /* 0x0000000407029825 */ /* 0x001fcc00078e0002 */
[----:B------:R-:W3:Y:S01]  /*0130*/  @!P1 LDG.E R2, desc[UR10][R2.64] ;  /* 0x0000000a02029981 */ /* 0x000ee2000c1e1900 */
[----:B------:R-:W-:Y:S01]  /*0140*/  IMAD.MOV.U32 R6, RZ, RZ, R14 ;  /* 0x000000ffff067224 */ /* 0x000fe200078e000e */
[----:B--2---:R-:W-:Y:S01]  /*0150*/  @!P1 IADD3 R18, P3, PT, R7, R8, RZ ;  /* 0x0000000807129210 */ /* 0x004fe20007f7e0ff */
[----:B------:R-:W-:Y:S01]  /*0160*/  @!P1 VIADD R6, R14, 0x100 ;  /* 0x000001000e069836 */ /* 0x000fe20000000000 */
[----:B------:R-:W-:Y:S01]  /*0170*/  PRMT R20, RZ, 0x7610, R20 ;  /* 0x00007610ff147816 */ /* 0x000fe20000000014 */
[----:B------:R-:W-:Y:S02]  /*0180*/  BSSY.RECONVERGENT B1, `(.L_x_266) ;  /* 0x0000125000017945 */ /* 0x000fe40003800200 */
[----:B------:R-:W-:Y:S01]  /*0190*/  @!P1 IMAD.X R19, RZ, RZ, R9, P3 ;  /* 0x000000ffff139224 */ /* 0x000fe200018e0609 */
[----:B------:R-:W-:Y:S02]  /*01a0*/  ISETP.GE.U32.AND P2, PT, R6, R4, PT ;  /* 0x000000040600720c */ /* 0x000fe40003f46070 */
[----:B---3--:R-:W-:-:S04]  /*01b0*/  @!P1 ISETP.GT.AND P0, PT, R2, RZ, PT ;  /* 0x000000ff0200920c */ /* 0x008fc80003f04270 */
[----:B------:R-:W-:-:S04]  /*01c0*/  @!P1 SEL R7, RZ, 0x1, !P0 ;  /* 0x00000001ff079807 */ /* 0x000fc80004000000 */
[----:B------:R-:W-:-:S03]  /*01d0*/  @!P1 PRMT R20, R7, 0x7610, R20 ;  /* 0x0000761007149816 */ /* 0x000fc60000000014 */
[----:B-1----:R-:W-:Y:S05]  /*01e0*/  @P2 BRA `(.L_x_267) ;  /* 0x0000001000782947 */ /* 0x002fea0003800000 */
        /* <DEDUP_REMOVED lines=8> */
[----:B------:R-:W0:Y:S01]  /*0270*/  LDC.64 R2, c[0x0][0x380] ;  /* 0x0000e000ff027b82 */ /* 0x000e220000000a00 */
[----:B------:R-:W-:Y:S01]  /*0280*/  LOP3.LUT R22, R15, 0x1fffff8, RZ, 0xc0, !PT ;  /* 0x01fffff80f167812 */ /* 0x000fe200078ec0ff */
[----:B------:R-:W-:Y:S01]  /*0290*/  BSSY.RECONVERGENT B3, `(.L_x_270) ;  /* 0x0000089000037945 */ /* 0x000fe20003800200 */
[----:B------:R-:W-:Y:S02]  /*02a0*/  VIADD R21, R6, 0x400 ;  /* 0x0000040006157836 */ /* 0x000fe40000000000 */
[----:B------:R-:W-:Y:S02]  /*02b0*/  IMAD.IADD R17, R5, 0x1, R6 ;  /* 0x0000000105117824 */ /* 0x000fe400078e0206 */
[----:B------:R-:W-:-:S07]  /*02c0*/  IMAD.MOV R22, RZ, RZ, -R22 ;  /* 0x000000ffff167224 */ /* 0x000fce00078e0a16 */
.L_x_271:
[----:B0-----:R-:W-:-:S06]  /*02d0*/  IMAD.WIDE.U32 R6, R17, 0x4, R2 ;  /* 0x0000000411067825 */ /* 0x001fcc00078e0002 */
[----:B------:R0:W2:Y:S01]  /*02e0*/  LDG.E R6, desc[UR10][R6.64] ;  /* 0x0000000a06067981 */ /* 0x0000a2000c1e1900 */
[----:B------:R-:W-:-:S04]  /*02f0*/  VIADD R29, R17, 0x100 ;  /* 0x00000100111d7836 */ /* 0x000fc80000000000 */
[----:B------:R-:W-:-:S06]  /*0300*/  IMAD.WIDE.U32 R8, R29, 0x4, R2 ;  /* 0x000000041d087825 */ /* 0x000fcc00078e0002 */
[----:B------:R-:W3:Y:S01]  /*0310*/  LDG.E R8, desc[UR10][R8.64] ;  /* 0x0000000a08087981 */ /* 0x000ee2000c1e1900 */
[----:B------:R-:W-:-:S04]  /*0320*/  VIADD R27, R17, 0x200 ;  /* 0x00000200111b7836 */ /* 0x000fc80000000000 */
[----:B------:R-:W-:-:S06]  /*0330*/  IMAD.WIDE.U32 R10, R27, 0x4, R2 ;  /* 0x000000041b0a7825 */ /* 0x000fcc00078e0002 */
[----:B------:R1:W4:Y:S01]  /*0340*/  LDG.E R10, desc[UR10][R10.64] ;  /* 0x0000000a0a0a7981 */ /* 0x000322000c1e1900 */
[----:B------:R-:W-:Y:S01]  /*0350*/  PRMT R24, R20, 0x7610, R24 ;  /* 0x0000761014187816 */ /* 0x000fe20000000018 */
[----:B------:R-:W-:-:S03]  /*0360*/  VIADD R25, R17, 0x300 ;  /* 0x0000030011197836 */ /* 0x000fc60000000000 */
[----:B------:R-:W-:Y:S01]  /*0370*/  LOP3.LUT P3, RZ, R24, 0xff, RZ, 0xc0, !PT ;  /* 0x000000ff18ff7812 */ /* 0x000fe2000786c0ff */
[----:B------:R-:W-:Y:S01]  /*0380*/  IMAD.WIDE.U32 R12, R25, 0x4, R2 ;  /* 0x00000004190c7825 */ /* 0x000fe200078e0002 */
[----:B0-----:R-:W-:-:S05]  /*0390*/  IADD3 R7, P1, PT, R17, UR4, RZ ;  /* 0x0000000411077c10 */ /* 0x001fca000ff3e0ff */
[----:B------:R-:W-:Y:S01]  /*03a0*/  IMAD.X R26, RZ, RZ, UR5, P1 ;  /* 0x00000005ff1a7e24 */ /* 0x000fe200088e06ff */
[----:B------:R-:W5:Y:S01]  /*03b0*/  LDG.E R12, desc[UR10][R12.64] ;  /* 0x0000000a0c0c7981 */ /* 0x000f62000c1e1900 */
[----:B------:R-:W-:Y:S01]  /*03c0*/  ISETP.LT.U32.AND P0, PT, R7, R18, PT ;  /* 0x000000120700720c */ /* 0x000fe20003f01070 */
[----:B-1----:R-:W-:-:S03]  /*03d0*/  VIADD R11, R17, 0x400 ;  /* 0x00000400110b7836 */ /* 0x002fc60000000000 */
[----:B------:R-:W-:-:S04]  /*03e0*/  ISETP.LT.AND.EX P0, PT, R26, R19, PT, P0 ;  /* 0x000000131a00720c */ /* 0x000fc80003f01300 */
[----:B------:R-:W-:Y:S02]  /*03f0*/  SEL R20, R7, R18, P0 ;  /* 0x0000001207147207 */ /* 0x000fe40000000000 */
[----:B------:R-:W-:Y:S02]  /*0400*/  SEL R9, R26, R19, P0 ;  /* 0x000000131a097207 */ /* 0x000fe40000000000 */
[----:B------:R-:W-:Y:S02]  /*0410*/  IADD3 R29, P0, PT, R29, UR4, RZ ;  /* 0x000000041d1d7c10 */ /* 0x000fe4000ff1e0ff */
[C---:B--2---:R-:W-:Y:S02]  /*0420*/  ISETP.GT.AND P1, PT, R6.reuse, RZ, PT ;  /* 0x000000ff0600720c */ /* 0x044fe40003f24270 */
[----:B------:R-:W-:Y:S02]  /*0430*/  ISETP.GT.AND P2, PT, R6, RZ, P3 ;  /* 0x000000ff0600720c */ /* 0x000fe40001f44270 */
[----:B------:R-:W-:-:S04]  /*0440*/  @!P3 SEL R24, RZ, 0x1, !P1 ;  /* 0x00000001ff18b807 */ /* 0x000fc80004800000 */
[----:B------:R-:W-:-:S04]  /*0450*/  SEL R24, R24, 0x1, !P2 ;  /* 0x0000000118187807 */ /* 0x000fc80005000000 */
[----:B------:R-:W-:-:S03]  /*0460*/  LOP3.LUT P1, RZ, R24, 0xff, RZ, 0xc0, !PT ;  /* 0x000000ff18ff7812 */ /* 0x000fc6000782c0ff */
[----:B------:R-:W-:Y:S01]  /*0470*/  @!P2 SEL R20, R7, R18, !P3 ;  /* 0x000000120714a207 */ /* 0x000fe20005800000 */
[----:B------:R-:W-:Y:S01]  /*0480*/  IMAD.WIDE.U32 R6, R11, 0x4, R2 ;  /* 0x000000040b067825 */ /* 0x000fe200078e0002 */
[----:B------:R-:W-:Y:S02]  /*0490*/  @!P2 SEL R9, R26, R19, !P3 ;  /* 0x000000131a09a207 */ /* 0x000fe40005800000 */
[C---:B---3--:R-:W-:Y:S01]  /*04a0*/  ISETP.GT.AND P2, PT, R8.reuse, RZ, PT ;  /* 0x000000ff0800720c */ /* 0x048fe20003f44270 */
[----:B------:R-:W-:Y:S01]  /*04b0*/  IMAD.X R18, RZ, RZ, UR5, P0 ;  /* 0x00000005ff127e24 */ /* 0x000fe200080e06ff */
[----:B------:R0:W2:Y:S01]  /*04c0*/  LDG.E R13, desc[UR10][R6.64] ;  /* 0x0000000a060d7981 */ /* 0x0000a2000c1e1900 */
[----:B------:R-:W-:Y:S02]  /*04d0*/  ISETP.GT.AND P3, PT, R8, RZ, P1 ;  /* 0x000000ff0800720c */ /* 0x000fe40000f64270 */
[----:B------:R-:W-:Y:S02]  /*04e0*/  ISETP.LT.U32.AND P0, PT, R29, R20, PT ;  /* 0x000000141d00720c */ /* 0x000fe40003f01070 */
[----:B------:R-:W-:-:S02]  /*04f0*/  @!P1 SEL R24, RZ, 0x1, !P2 ;  /* 0x00000001ff189807 */ /* 0x000fc40005000000 */
[-C--:B------:R-:W-:Y:S02]  /*0500*/  ISETP.LT.AND.EX P0, PT, R18, R9.reuse, PT, P0 ;  /* 0x000000091200720c */ /* 0x080fe40003f01300 */
[----:B------:R-:W-:Y:S01]  /*0510*/  SEL R24, R24, 0x1, !P3 ;  /* 0x0000000118187807 */ /* 0x000fe20005800000 */
[----:B------:R-:W-:Y:S01]  /*0520*/  VIADD R19, R17, 0x500 ;  /* 0x0000050011137836 */ /* 0x000fe20000000000 */
[----:B------:R-:W-:Y:S02]  /*0530*/  SEL R26, R29, R20, P0 ;  /* 0x000000141d1a7207 */ /* 0x000fe40000000000 */
[----:B------:R-:W-:Y:S02]  /*0540*/  LOP3.LUT P2, RZ, R24, 0xff, RZ, 0xc0, !PT ;  /* 0x000000ff18ff7812 */ /* 0x000fe4000784c0ff */
[----:B------:R-:W-:Y:S02]  /*0550*/  SEL R8, R18, R9, P0 ;  /* 0x0000000912087207 */ /* 0x000fe40000000000 */
[----:B------:R-:W-:-:S02]  /*0560*/  IADD3 R27, P0, PT, R27, UR4, RZ ;  /* 0x000000041b1b7c10 */ /* 0x000fc4000ff1e0ff */
[----:B------:R-:W-:Y:S02]  /*0570*/  @!P3 SEL R26, R29, R20, !P1 ;  /* 0x000000141d1ab207 */ /* 0x000fe40004800000 */
[----:B------:R-:W-:Y:S01]  /*0580*/  @!P3 SEL R8, R18, R9, !P1 ;  /* 0x000000091208b207 */ /* 0x000fe20004800000 */
[----:B0-----:R-:W-:Y:S01]  /*0590*/  IMAD.WIDE.U32 R6, R19, 0x4, R2 ;  /* 0x0000000413067825 */ /* 0x001fe200078e0002 */
[----:B----4-:R-:W-:-:S03]  /*05a0*/  ISETP.GT.AND P3, PT, R10, RZ, P2 ;  /* 0x000000ff0a00720c */ /* 0x010fc60001764270 */
[----:B------:R-:W-:Y:S01]  /*05b0*/  IMAD.X R9, RZ, RZ, UR5, P0 ;  /* 0x00000005ff097e24 */ /* 0x000fe200080e06ff */
[----:B------:R-:W-:Y:S01]  /*05c0*/  ISETP.LT.U32.AND P0, PT, R27, R26, PT ;  /* 0x0000001a1b00720c */ /* 0x000fe20003f01070 */
[----:B------:R0:W3:Y:S03]  /*05d0*/  LDG.E R18, desc[UR10][R6.64] ;  /* 0x0000000a06127981 */ /* 0x0000e6000c1e1900 */
[----:B------:R-:W-:-:S04]  /*05e0*/  ISETP.LT.AND.EX P0, PT, R9, R8, PT, P0 ;  /* 0x000000080900720c */ /* 0x000fc80003f01300 */
[CC--:B------:R-:W-:Y:S02]  /*05f0*/  SEL R20, R27.reuse, R26.reuse, P0 ;  /* 0x0000001a1b147207 */ /* 0x0c0fe40000000000 */
[----:B------:R-:W-:Y:S01]  /*0600*/  @!P3 SEL R20, R27, R26, !P2 ;  /* 0x0000001a1b14b207 */ /* 0x000fe20005000000 */
[----:B------:R-:W-:Y:S01]  /*0610*/  VIADD R27, R17, 0x600 ;  /* 0x00000600111b7836 */ /* 0x000fe20000000000 */
[----:B------:R-:W-:Y:S02]  /*0620*/  ISETP.GT.AND P1, PT, R10, RZ, PT ;  /* 0x000000ff0a00720c */ /* 0x000fe40003f24270 */
[CC--:B------:R-:W-:Y:S02]  /*0630*/  SEL R10, R9.reuse, R8.reuse, P0 ;  /* 0x00000008090a7207 */ /* 0x0c0fe40000000000 */
[----:B------:R-:W-:Y:S01]  /*0640*/  @!P3 SEL R10, R9, R8, !P2 ;  /* 0x00000008090ab207 */ /* 0x000fe20005000000 */
[----:B------:R-:W-:-:S06]  /*0650*/  IMAD.WIDE.U32 R8, R27, 0x4, R2 ;  /* 0x000000041b087825 */ /* 0x000fcc00078e0002 */
[----:B------:R1:W4:Y:S01]  /*0660*/  LDG.E R8, desc[UR10][R8.64] ;  /* 0x0000000a08087981 */ /* 0x000322000c1e1900 */
[----:B------:R-:W-:Y:S01]  /*0670*/  IADD3 R28, P0, PT, R25, UR4, RZ ;  /* 0x00000004191c7c10 */ /* 0x000fe2000ff1e0ff */
[----:B------:R-:W-:-:S04]  /*0680*/  VIADD R25, R17, 0x700 ;  /* 0x0000070011197836 */ /* 0x000fc80000000000 */
[----:B0-----:R-:W-:-:S06]  /*0690*/  IMAD.WIDE.U32 R6, R25, 0x4, R2 ;  /* 0x0000000419067825 */ /* 0x001fcc00078e0002 */
[----:B------:R0:W4:Y:S01]  /*06a0*/  LDG.E R6, desc[UR10][R6.64] ;  /* 0x0000000a06067981 */ /* 0x000122000c1e1900 */
[----:B------:R-:W-:-:S04]  /*06b0*/  @!P2 SEL R24, RZ, 0x1, !P1 ;  /* 0x00000001ff18a807 */ /* 0x000fc80004800000 */
[----:B------:R-:W-:-:S04]  /*06c0*/  SEL R24, R24, 0x1, !P3 ;  /* 0x0000000118187807 */ /* 0x000fc80005800000 */
[----:B------:R-:W-:Y:S02]  /*06d0*/  LOP3.LUT P3, RZ, R24, 0xff, RZ, 0xc0, !PT ;  /* 0x000000ff18ff7812 */ /* 0x000fe4000786c0ff */
[C---:B-----5:R-:W-:Y:S02]  /*06e0*/  ISETP.GT.AND P1, PT, R12.reuse, RZ, PT ;  /* 0x000000ff0c00720c */ /* 0x060fe40003f24270 */
[----:B------:R-:W-:Y:S01]  /*06f0*/  ISETP.GT.AND P4, PT, R12, RZ, P3 ;  /* 0x000000ff0c00720c */ /* 0x000fe20001f84270 */
[----:B------:R-:W-:-:S08]  /*0700*/  IMAD.X R29, RZ, RZ, UR5, P0 ;  /* 0x00000005ff1d7e24 */ /* 0x000fd000080e06ff */
[----:B------:R-:W-:-:S04]  /*0710*/  @!P3 SEL R24, RZ, 0x1, !P1 ;  /* 0x00000001ff18b807 */ /* 0x000fc80004800000 */
[----:B------:R-:W-:Y:S02]  /*0720*/  SEL R24, R24, 0x1, !P4 ;  /* 0x0000000118187807 */ /* 0x000fe40006000000 */
[----:B------:R-:W-:Y:S02]  /*0730*/  ISETP.LT.U32.AND P0, PT, R28, R20, PT ;  /* 0x000000141c00720c */ /* 0x000fe40003f01070 */
[----:B------:R-:W-:Y:S02]  /*0740*/  LOP3.LUT P2, RZ, R24, 0xff, RZ, 0xc0, !PT ;  /* 0x000000ff18ff7812 */ /* 0x000fe4000784c0ff */
[----:B------:R-:W-:-:S04]  /*0750*/  ISETP.LT.AND.EX P0, PT, R29, R10, PT, P0 ;  /* 0x0000000a1d00720c */ /* 0x000fc80003f01300 */
[C---:B------:R-:W-:Y:S02]  /*0760*/  SEL R26, R28.reuse, R20, P0 ;  /* 0x000000141c1a7207 */ /* 0x040fe40000000000 */
[C---:B-1----:R-:W-:Y:S02]  /*0770*/  SEL R9, R29.reuse, R10, P0 ;  /* 0x0000000a1d097207 */ /* 0x042fe40000000000 */
[----:B------:R-:W-:Y:S02]  /*0780*/  @!P4 SEL R26, R28, R20, !P3 ;  /* 0x000000141c1ac207 */ /* 0x000fe40005800000 */
[----:B------:R-:W-:Y:S02]  /*0790*/  @!P4 SEL R9, R29, R10, !P3 ;  /* 0x0000000a1d09c207 */ /* 0x000fe40005800000 */
[----:B------:R-:W-:-:S05]  /*07a0*/  IADD3 R11, P1, PT, R11, UR4, RZ ;  /* 0x000000040b0b7c10 */ /* 0x000fca000ff3e0ff */
[----:B------:R-:W-:Y:S01]  /*07b0*/  IMAD.X R12, RZ, RZ, UR5, P1 ;  /* 0x00000005ff0c7e24 */ /* 0x000fe200088e06ff */
[----:B------:R-:W-:Y:S01]  /*07c0*/  IADD3 R10, P4, PT, R19, UR4, RZ ;  /* 0x00000004130a7c10 */ /* 0x000fe2000ff9e0ff */
[----:B------:R-:W-:Y:S02]  /*07d0*/  VIADD R22, R22, 0x8 ;  /* 0x0000000816167836 */ /* 0x000fe40000000000 */
[----:B------:R-:W-:Y:S02]  /*07e0*/  VIADD R21, R21, 0x800 ;  /* 0x0000080015157836 */ /* 0x000fe40000000000 */
[----:B------:R-:W-:Y:S01]  /*07f0*/  VIADD R17, R17, 0x800 ;  /* 0x0000080011117836 */ /* 0x000fe20000000000 */
[C---:B--2---:R-:W-:Y:S02]  /*0800*/  ISETP.GT.AND P0, PT, R13.reuse, RZ, PT ;  /* 0x000000ff0d00720c */ /* 0x044fe40003f04270 */
[----:B------:R-:W-:Y:S02]  /*0810*/  ISETP.GT.AND P3, PT, R13, RZ, P2 ;  /* 0x000000ff0d00720c */ /* 0x000fe40001764270 */
[----:B------:R-:W-:-:S04]  /*0820*/  @!P2 SEL R24, RZ, 0x1, !P0 ;  /* 0x00000001ff18a807 */ /* 0x000fc80004000000 */
[----:B------:R-:W-:Y:S02]  /*0830*/  SEL R24, R24, 0x1, !P3 ;  /* 0x0000000118187807 */ /* 0x000fe40005800000 */
[----:B------:R-:W-:Y:S02]  /*0840*/  ISETP.LT.U32.AND P0, PT, R11, R26, PT ;  /* 0x0000001a0b00720c */ /* 0x000fe40003f01070 */
[----:B------:R-:W-:Y:S02]  /*0850*/  LOP3.LUT P1, RZ, R24, 0xff, RZ, 0xc0, !PT ;  /* 0x000000ff18ff7812 */ /* 0x000fe4000782c0ff */
[----:B------:R-:W-:-:S04]  /*0860*/  ISETP.LT.AND.EX P0, PT, R12, R9, PT, P0 ;  /* 0x000000090c00720c */ /* 0x000fc80003f01300 */
[CC--:B0-----:R-:W-:Y:S02]  /*0870*/  SEL R7, R11.reuse, R26.reuse, P0 ;  /* 0x0000001a0b077207 */ /* 0x0c1fe40000000000 */
[CC--:B------:R-:W-:Y:S02]  /*0880*/  SEL R20, R12.reuse, R9.reuse, P0 ;  /* 0x000000090c147207 */ /* 0x0c0fe40000000000 */
[----:B------:R-:W-:Y:S02]  /*0890*/  @!P3 SEL R7, R11, R26, !P2 ;  /* 0x0000001a0b07b207 */ /* 0x000fe40005000000 */
[----:B------:R-:W-:Y:S02]  /*08a0*/  @!P3 SEL R20, R12, R9, !P2 ;  /* 0x000000090c14b207 */ /* 0x000fe40005000000 */
[C---:B---3--:R-:W-:Y:S01]  /*08b0*/  ISETP.GT.AND P0, PT, R18.reuse, RZ, PT ;  /* 0x000000ff1200720c */ /* 0x048fe20003f04270 */
[----:B------:R-:W-:Y:S01]  /*08c0*/  IMAD.X R9, RZ, RZ, UR5, P4 ;  /* 0x00000005ff097e24 */ /* 0x000fe2000a0e06ff */
[----:B------:R-:W-:-:S02]  /*08d0*/  ISETP.GT.AND P3, PT, R18, RZ, P1 ;  /* 0x000000ff1200720c */ /* 0x000fc40000f64270 */
[----:B------:R-:W-:Y:S02]  /*08e0*/  @!P1 SEL R24, RZ, 0x1, !P0 ;  /* 0x00000001ff189807 */ /* 0x000fe40004000000 */
[-C--:B------:R-:W-:Y:S02]  /*08f0*/  ISETP.LT.U32.AND P0, PT, R10, R7.reuse, PT ;  /* 0x000000070a00720c */ /* 0x080fe40003f01070 */
[----:B------:R-:W-:Y:S02]  /*0900*/  SEL R24, R24, 0x1, !P3 ;  /* 0x0000000118187807 */ /* 0x000fe40005800000 */
[----:B------:R-:W-:Y:S02]  /*0910*/  ISETP.LT.AND.EX P0, PT, R9, R20, PT, P0 ;  /* 0x000000140900720c */ /* 0x000fe40003f01300 */
[----:B------:R-:W-:Y:S02]  /*0920*/  LOP3.LUT P2, RZ, R24, 0xff, RZ, 0xc0, !PT ;  /* 0x000000ff18ff7812 */ /* 0x000fe4000784c0ff */
[----:B------:R-:W-:-:S02]  /*0930*/  SEL R12, R10, R7, P0 ;  /* 0x000000070a0c7207 */ /* 0x000fc40000000000 */
[-C--:B------:R-:W-:Y:S02]  /*0940*/  SEL R18, R9, R20.reuse, P0 ;  /* 0x0000001409127207 */ /* 0x080fe40000000000 */
[----:B------:R-:W-:Y:S02]  /*0950*/  IADD3 R27, P0, PT, R27, UR4, RZ ;  /* 0x000000041b1b7c10 */ /* 0x000fe4000ff1e0ff */
[----:B------:R-:W-:Y:S02]  /*0960*/  @!P3 SEL R12, R10, R7, !P1 ;  /* 0x000000070a0cb207 */ /* 0x000fe40004800000 */
[----:B------:R-:W-:Y:S01]  /*0970*/  @!P3 SEL R18, R9, R20, !P1 ;  /* 0x000000140912b207 */ /* 0x000fe20004800000 */
[----:B------:R-:W-:Y:S01]  /*0980*/  IMAD.X R7, RZ, RZ, UR5, P0 ;  /* 0x00000005ff077e24 */ /* 0x000fe200080e06ff */
[----:B----4-:R-:W-:Y:S02]  /*0990*/  ISETP.GT.AND P3, PT, R8, RZ, P2 ;  /* 0x000000ff0800720c */ /* 0x010fe40001764270 */
[----:B------:R-:W-:-:S04]  /*09a0*/  ISETP.LT.U32.AND P0, PT, R27, R12, PT ;  /* 0x0000000c1b00720c */ /* 0x000fc80003f01070 */
[----:B------:R-:W-:Y:S02]  /*09b0*/  ISETP.LT.AND.EX P0, PT, R7, R18, PT, P0 ;  /* 0x000000120700720c */ /* 0x000fe40003f01300 */
[----:B------:R-:W-:Y:S02]  /*09c0*/  ISETP.GT.AND P1, PT, R8, RZ, PT ;  /* 0x000000ff0800720c */ /* 0x000fe40003f24270 */
[----:B------:R-:W-:Y:S02]  /*09d0*/  SEL R8, R27, R12, P0 ;  /* 0x0000000c1b087207 */ /* 0x000fe40000000000 */
[----:B------:R-:W-:Y:S02]  /*09e0*/  SEL R10, R7, R18, P0 ;  /* 0x00000012070a7207 */ /* 0x000fe40000000000 */
[----:B------:R-:W-:Y:S02]  /*09f0*/  IADD3 R25, P0, PT, R25, UR4, RZ ;  /* 0x0000000419197c10 */ /* 0x000fe4000ff1e0ff */
[----:B------:R-:W-:-:S02]  /*0a00*/  @!P3 SEL R8, R27, R12, !P2 ;  /* 0x0000000c1b08b207 */ /* 0x000fc40005000000 */
[----:B------:R-:W-:Y:S01]  /*0a10*/  @!P3 SEL R10, R7, R18, !P2 ;  /* 0x00000012070ab207 */ /* 0x000fe20005000000 */
[----:B------:R-:W-:Y:S01]  /*0a20*/  IMAD.X R7, RZ, RZ, UR5, P0 ;  /* 0x00000005ff077e24 */ /* 0x000fe200080e06ff */
[----:B------:R-:W-:Y:S02]  /*0a30*/  @!P2 SEL R24, RZ, 0x1, !P1 ;  /* 0x00000001ff18a807 */ /* 0x000fe40004800000 */
[----:B------:R-:W-:Y:S02]  /*0a40*/  ISETP.LT.U32.AND P0, PT, R25, R8, PT ;  /* 0x000000081900720c */ /* 0x000fe40003f01070 */
[----:B------:R-:W-:Y:S02]  /*0a50*/  SEL R24, R24, 0x1, !P3 ;  /* 0x0000000118187807 */ /* 0x000fe40005800000 */
[----:B------:R-:W-:Y:S02]  /*0a60*/  ISETP.LT.AND.EX P0, PT, R7, R10, PT, P0 ;  /* 0x0000000a0700720c */ /* 0x000fe40003f01300 */
[----:B------:R-:W-:-:S02]  /*0a70*/  LOP3.LUT P1, RZ, R24, 0xff, RZ, 0xc0, !PT ;  /* 0x000000ff18ff7812 */ /* 0x000fc4000782c0ff */
[----:B------:R-:W-:Y:S02]  /*0a80*/  SEL R18, R25, R8, P0 ;  /* 0x0000000819127207 */ /* 0x000fe40000000000 */
[----:B------:R-:W-:Y:S02]  /*0a90*/  SEL R19, R7, R10, P0 ;  /* 0x0000000a07137207 */ /* 0x000fe40000000000 */
[----:B------:R-:W-:Y:S02]  /*0aa0*/  ISETP.NE.AND P0, PT, R22, RZ, PT ;  /* 0x000000ff1600720c */ /* 0x000fe40003f05270 */
[C---:B------:R-:W-:Y:S02]  /*0ab0*/  ISETP.GT.AND P3, PT, R6.reuse, RZ, P1 ;  /* 0x000000ff0600720c */ /* 0x040fe40000f64270 */
[----:B------:R-:W-:-:S04]  /*0ac0*/  ISETP.GT.AND P2, PT, R6, RZ, PT ;  /* 0x000000ff0600720c */ /* 0x000fc80003f44270 */
[----:B------:R-:W-:-:S04]  /*0ad0*/  @!P1 SEL R24, RZ, 0x1, !P2 ;  /* 0x00000001ff189807 */ /* 0x000fc80005000000 */
[----:B------:R-:W-:-:S03]  /*0ae0*/  SEL R20, R24, 0x1, !P3 ;  /* 0x0000000118147807 */ /* 0x000fc60005800000 */
[----:B------:R-:W-:Y:S02]  /*0af0*/  @!P3 SEL R18, R25, R8, !P1 ;  /* 0x000000081912b207 */ /* 0x000fe40004800000 */
[----:B------:R-:W-:Y:S01]  /*0b00*/  @!P3 SEL R19, R7, R10, !P1 ;  /* 0x0000000a0713b207 */ /* 0x000fe20004800000 */
[----:B------:R-:W-:Y:S06]  /*0b10*/  @P0 BRA `(.L_x_271) ;  /* 0xfffffff400ec0947 */ /* 0x000fec000383ffff */
[----:B------:R-:W-:Y:S05]  /*0b20*/  BSYNC.RECONVERGENT B3 ;  /* 0x0000000000037941 */ /* 0x000fea0003800200 */
.L_x_270:
[----:B------:R-:W-:-:S07]  /*0b30*/  VIADD R6, R21, 0xfffffc00 ;  /* 0xfffffc0015067836 */ /* 0x000fce0000000000 */
.L_x_269:
[----:B------:R-:W-:Y:S05]  /*0b40*/  BSYNC.RECONVERGENT B2 ;  /* 0x0000000000027941 */ /* 0x000fea0003800200 */
.L_x_268:
[----:B------:R-:W-:-:S13]  /*0b50*/  ISETP.NE.AND P0, PT, R23, RZ, PT ;  /* 0x000000ff1700720c */ /* 0x000fda0003f05270 */
[----:B------:R-:W-:Y:S05]  /*0b60*/  @!P0 BRA `(.L_x_267) ;  /* 0x0000000800188947 */ /* 0x000fea0003800000 */
[----:B------:R-:W-:Y:S01]  /*0b70*/  ISETP.GE.U32.AND P0, PT, R23, 0x4, PT ;  /* 0x000000041700780c */ /* 0x000fe20003f06070 */
[----:B------:R-:W-:Y:S01]  /*0b80*/  BSSY.RECONVERGENT B2, `(.L_x_272) ;  /* 0x0000046000027945 */ /* 0x000fe20003800200 */
[----:B------:R-:W-:-:S11]  /*0b90*/  LOP3.LUT P1, R15, R15, 0x3, RZ, 0xc0, !PT ;  /* 0x000000030f0f7812 */ /* 0x000fd6000782c0ff */
[----:B------:R-:W-:Y:S05]  /*0ba0*/  @!P0 BRA `(.L_x_273) ;  /* 0x00000004000c8947 */ /* 0x000fea0003800000 */
[----:B------:R-:W0:Y:S01]  /*0bb0*/  LDC.64 R2, c[0x0][0x380] ;  /* 0x0000e000ff027b82 */ /* 0x000e220000000a00 */
[----:B------:R-:W-:Y:S01]  /*0bc0*/  IMAD.IADD R17, R5, 0x1, R6 ;  /* 0x0000000105117824 */ /* 0x000fe200078e0206 */
[----:B------:R-:W1:Y:S03]  /*0bd0*/  LDCU.64 UR6, c[0x0][0x390] ;  /* 0x00007200ff0677ac */ /* 0x000e660008000a00 */
[C---:B------:R-:W-:Y:S02]  /*0be0*/  VIADD R13, R17.reuse, 0x100 ;  /* 0x00000100110d7836 */ /* 0x040fe40000000000 */
[----:B0-----:R-:W-:-:S06]  /*0bf0*/  IMAD.WIDE.U32 R24, R17, 0x4, R2 ;  /* 0x0000000411187825 */ /* 0x001fcc00078e0002 */
[----:B------:R-:W2:Y:S01]  /*0c00*/  LDG.E R24, desc[UR10][R24.64] ;  /* 0x0000000a18187981 */ /* 0x000ea2000c1e1900 */
[----:B------:R-:W-:-:S06]  /*0c10*/  IMAD.WIDE.U32 R22, R13, 0x4, R2 ;  /* 0x000000040d167825 */ /* 0x000fcc00078e0002 */
[----:B------:R-:W3:Y:S01]  /*0c20*/  LDG.E R22, desc[UR10][R22.64] ;  /* 0x0000000a16167981 */ /* 0x000ee2000c1e1900 */
[----:B------:R-:W-:-:S04]  /*0c30*/  VIADD R11, R17, 0x200 ;  /* 0x00000200110b7836 */ /* 0x000fc80000000000 */
[----:B------:R-:W-:-:S06]  /*0c40*/  IMAD.WIDE.U32 R8, R11, 0x4, R2 ;  /* 0x000000040b087825 */ /* 0x000fcc00078e0002 */
[----:B------:R-:W4:Y:S01]  /*0c50*/  LDG.E R8, desc[UR10][R8.64] ;  /* 0x0000000a08087981 */ /* 0x000f22000c1e1900 */
[----:B------:R-:W-:-:S04]  /*0c60*/  VIADD R7, R17, 0x300 ;  /* 0x0000030011077836 */ /* 0x000fc80000000000 */
[----:B------:R-:W-:-:S06]  /*0c70*/  IMAD.WIDE.U32 R2, R7, 0x4, R2 ;  /* 0x0000000407027825 */ /* 0x000fcc00078e0002 */
[----:B------:R0:W5:Y:S01]  /*0c80*/  LDG.E R2, desc[UR10][R2.64] ;  /* 0x0000000a02027981 */ /* 0x000162000c1e1900 */
[----:B------:R-:W-:Y:S01]  /*0c90*/  LOP3.LUT P3, RZ, R20, 0xff, RZ, 0xc0, !PT ;  /* 0x000000ff14ff7812 */ /* 0x000fe2000786c0ff */
[----:B------:R-:W-:Y:S01]  /*0ca0*/  VIADD R6, R6, 0x400 ;  /* 0x0000040006067836 */ /* 0x000fe20000000000 */
[----:B-1----:R-:W-:Y:S02]  /*0cb0*/  IADD3 R17, P2, PT, R17, UR6, RZ ;  /* 0x0000000611117c10 */ /* 0x002fe4000ff5e0ff */
[----:B------:R-:W-:-:S03]  /*0cc0*/  IADD3 R13, P5, PT, R13, UR6, RZ ;  /* 0x000000060d0d7c10 */ /* 0x000fc6000ffbe0ff */
[----:B------:R-:W-:Y:S02]  /*0cd0*/  IMAD.X R12, RZ, RZ, UR7, P2 ;  /* 0x00000007ff0c7e24 */ /* 0x000fe400090e06ff */
[----:B0-----:R-:W-:Y:S01]  /*0ce0*/  IMAD.X R3, RZ, RZ, UR7, P5 ;  /* 0x00000007ff037e24 */ /* 0x001fe2000a8e06ff */
[----:B------:R-:W-:Y:S02]  /*0cf0*/  IADD3 R7, P5, PT, R7, UR6, RZ ;  /* 0x0000000607077c10 */ /* 0x000fe4000ffbe0ff */
[C---:B--2---:R-:W-:Y:S02]  /*0d00*/  ISETP.GT.AND P0, PT, R24.reuse, RZ, PT ;  /* 0x000000ff1800720c */ /* 0x044fe40003f04270 */
[----:B------:R-:W-:Y:S02]  /*0d10*/  ISETP.GT.AND P4, PT, R24, RZ, P3 ;  /* 0x000000ff1800720c */ /* 0x000fe40001f84270 */
[----:B------:R-:W-:Y:S02]  /*0d20*/  @!P3 SEL R20, RZ, 0x1, !P0 ;  /* 0x00000001ff14b807 */ /* 0x000fe40004000000 */
[----:B------:R-:W-:-:S02]  /*0d30*/  ISETP.LT.U32.AND P0, PT, R17, R18, PT ;  /* 0x000000121100720c */ /* 0x000fc40003f01070 */
[----:B------:R-:W-:Y:S02]  /*0d40*/  SEL R20, R20, 0x1, !P4 ;  /* 0x0000000114147807 */ /* 0x000fe40006000000 */
[-C--:B------:R-:W-:Y:S02]  /*0d50*/  ISETP.LT.AND.EX P0, PT, R12, R19.reuse, PT, P0 ;  /* 0x000000130c00720c */ /* 0x080fe40003f01300 */
[----:B------:R-:W-:Y:S02]  /*0d60*/  LOP3.LUT P2, RZ, R20, 0xff, RZ, 0xc0, !PT ;  /* 0x000000ff14ff7812 */ /* 0x000fe4000784c0ff */
[----:B------:R-:W-:Y:S02]  /*0d70*/  SEL R10, R17, R18, P0 ;  /* 0x00000012110a7207 */ /* 0x000fe40000000000 */
[----:B------:R-:W-:Y:S02]  /*0d80*/  SEL R24, R12, R19, P0 ;  /* 0x000000130c187207 */ /* 0x000fe40000000000 */
[----:B---3--:R-:W-:-:S02]  /*0d90*/  ISETP.GT.AND P0, PT, R22, RZ, PT ;  /* 0x000000ff1600720c */ /* 0x008fc40003f04270 */
[----:B------:R-:W-:Y:S02]  /*0da0*/  @!P4 SEL R10, R17, R18, !P3 ;  /* 0x00000012110ac207 */ /* 0x000fe40005800000 */
[----:B------:R-:W-:Y:S02]  /*0db0*/  @!P4 SEL R24, R12, R19, !P3 ;  /* 0x000000130c18c207 */ /* 0x000fe40005800000 */
[----:B------:R-:W-:Y:S02]  /*0dc0*/  ISETP.GT.AND P4, PT, R22, RZ, P2 ;  /* 0x000000ff1600720c */ /* 0x000fe40001784270 */
[----:B------:R-:W-:Y:S02]  /*0dd0*/  @!P2 SEL R20, RZ, 0x1, !P0 ;  /* 0x00000001ff14a807 */ /* 0x000fe40004000000 */
[----:B------:R-:W-:Y:S02]  /*0de0*/  ISETP.LT.U32.AND P0, PT, R13, R10, PT ;  /* 0x0000000a0d00720c */ /* 0x000fe40003f01070 */
[----:B------:R-:W-:-:S02]  /*0df0*/  SEL R20, R20, 0x1, !P4 ;  /* 0x0000000114147807 */ /* 0x000fc40006000000 */
[----:B------:R-:W-:Y:S02]  /*0e00*/  ISETP.LT.AND.EX P0, PT, R3, R24, PT, P0 ;  /* 0x000000180300720c */ /* 0x000fe40003f01300 */
[----:B------:R-:W-:Y:S02]  /*0e10*/  LOP3.LUT P3, RZ, R20, 0xff, RZ, 0xc0, !PT ;  /* 0x000000ff14ff7812 */ /* 0x000fe4000786c0ff */
[----:B------:R-:W-:Y:S02]  /*0e20*/  SEL R12, R13, R10, P0 ;  /* 0x0000000a0d0c7207 */ /* 0x000fe40000000000 */
[----:B------:R-:W-:Y:S02]  /*0e30*/  SEL R18, R3, R24, P0 ;  /* 0x0000001803127207 */ /* 0x000fe40000000000 */
[----:B------:R-:W-:Y:S02]  /*0e40*/  @!P4 SEL R12, R13, R10, !P2 ;  /* 0x0000000a0d0cc207 */ /* 0x000fe40005000000 */
[----:B------:R-:W-:-:S02]  /*0e50*/  @!P4 SEL R18, R3, R24, !P2 ;  /* 0x000000180312c207 */ /* 0x000fc40005000000 */
[----:B------:R-:W-:Y:S02]  /*0e60*/  IADD3 R11, P0, PT, R11, UR6, RZ ;  /* 0x000000060b0b7c10 */ /* 0x000fe4000ff1e0ff */
[C---:B----4-:R-:W-:Y:S02]  /*0e70*/  ISETP.GT.AND P2, PT, R8.reuse, RZ, PT ;  /* 0x000000ff0800720c */ /* 0x050fe40003f44270 */
[----:B------:R-:W-:Y:S01]  /*0e80*/  ISETP.GT.AND P4, PT, R8, RZ, P3 ;  /* 0x000000ff0800720c */ /* 0x000fe20001f84270 */
[----:B------:R-:W-:Y:S01]  /*0e90*/  IMAD.X R3, RZ, RZ, UR7, P0 ;  /* 0x00000007ff037e24 */ /* 0x000fe200080e06ff */
        /* <DEDUP_REMOVED lines=8> */
[----:B------:R-:W-:Y:S01]  /*0f20*/  @!P4 SEL R10, R3, R18, !P3 ;  /* 0x00000012030ac207 */ /* 0x000fe20005800000 */
[----:B------:R-:W-:Y:S01]  /*0f30*/  IMAD.X R3, RZ, RZ, UR7, P5 ;  /* 0x00000007ff037e24 */ /* 0x000fe2000a8e06ff */
[----:B-----5:R-:W-:-:S02]  /*0f40*/  ISETP.GT.AND P4, PT, R2, RZ, P2 ;  /* 0x000000ff0200720c */ /* 0x020fc40001784270 */
        /* <DEDUP_REMOVED lines=9> */
.L_x_273:
[----:B------:R-:W-:Y:S05]  /*0fe0*/  BSYNC.RECONVERGENT B2 ;  /* 0x0000000000027941 */ /* 0x000fea0003800200 */
.L_x_272:
[----:B------:R-:W-:Y:S05]  /*0ff0*/  @!P1 BRA `(.L_x_267) ;  /* 0x0000000000f49947 */ /* 0x000fea0003800000 */
[----:B------:R-:W-:Y:S01]  /*1000*/  ISETP.NE.AND P0, PT, R15, 0x1, PT ;  /* 0x000000010f00780c */ /* 0x000fe20003f05270 */
[----:B------:R-:W-:Y:S01]  /*1010*/  BSSY.RECONVERGENT B2, `(.L_x_274) ;  /* 0x0000026000027945 */ /* 0x000fe20003800200 */
[----:B------:R-:W-:-:S11]  /*1020*/  LOP3.LUT P1, RZ, R16, 0x100, RZ, 0xc0, !PT ;  /* 0x0000010010ff7812 */ /* 0x000fd6000782c0ff */
[----:B------:R-:W-:Y:S05]  /*1030*/  @!P0 BRA `(.L_x_275) ;  /* 0x00000000008c8947 */ /* 0x000fea0003800000 */
[----:B------:R-:W0:Y:S01]  /*1040*/  LDC.64 R2, c[0x0][0x380] ;  /* 0x0000e000ff027b82 */ /* 0x000e220000000a00 */
[----:B------:R-:W-:Y:S01]  /*1050*/  IMAD.IADD R7, R5, 0x1, R6 ;  /* 0x0000000105077824 */ /* 0x000fe200078e0206 */
[----:B------:R-:W1:Y:S03]  /*1060*/  LDCU.64 UR6, c[0x0][0x390] ;  /* 0x00007200ff0677ac */ /* 0x000e660008000a00 */
[C---:B------:R-:W-:Y:S02]  /*1070*/  VIADD R11, R7.reuse, 0x100 ;  /* 0x00000100070b7836 */ /* 0x040fe40000000000 */
[----:B0-----:R-:W-:-:S06]  /*1080*/  IMAD.WIDE.U32 R8, R7, 0x4, R2 ;  /* 0x0000000407087825 */ /* 0x001fcc00078e0002 */
[----:B------:R-:W2:Y:S01]  /*1090*/  LDG.E R8, desc[UR10][R8.64] ;  /* 0x0000000a08087981 */ /* 0x000ea2000c1e1900 */
[----:B------:R-:W-:-:S05]  /*10a0*/  IMAD.WIDE.U32 R2, R11, 0x4, R2 ;  /* 0x000000040b027825 */ /* 0x000fca00078e0002 */
[----:B------:R0:W3:Y:S01]  /*10b0*/  LDG.E R12, desc[UR10][R2.64] ;  /* 0x0000000a020c7981 */ /* 0x0000e2000c1e1900 */
[----:B------:R-:W-:Y:S01]  /*10c0*/  LOP3.LUT P2, RZ, R20, 0xff, RZ, 0xc0, !PT ;  /* 0x000000ff14ff7812 */ /* 0x000fe2000784c0ff */
[----:B------:R-:W-:Y:S01]  /*10d0*/  VIADD R6, R6, 0x200 ;  /* 0x0000020006067836 */ /* 0x000fe20000000000 */
[----:B-1----:R-:W-:-:S04]  /*10e0*/  IADD3 R7, P4, PT, R7, UR6, RZ ;  /* 0x0000000607077c10 */ /* 0x002fc8000ff9e0ff */
[----:B------:R-:W-:Y:S01]  /*10f0*/  ISETP.LT.U32.AND P0, PT, R7, R18, PT ;  /* 0x000000120700720c */ /* 0x000fe20003f01070 */
[----:B------:R-:W-:-:S05]  /*1100*/  IMAD.X R10, RZ, RZ, UR7, P4 ;  /* 0x00000007ff0a7e24 */ /* 0x000fca000a0e06ff */
[----:B------:R-:W-:-:S04]  /*1110*/  ISETP.LT.AND.EX P0, PT, R10, R19, PT, P0 ;  /* 0x000000130a00720c */ /* 0x000fc80003f01300 */
[----:B0-----:R-:W-:Y:S02]  /*1120*/  SEL R2, R7, R18, P0 ;  /* 0x0000001207027207 */ /* 0x001fe40000000000 */
[----:B------:R-:W-:Y:S02]  /*1130*/  SEL R3, R10, R19, P0 ;  /* 0x000000130a037207 */ /* 0x000fe40000000000 */
[C---:B--2---:R-:W-:Y:S02]  /*1140*/  ISETP.GT.AND P5, PT, R8.reuse, RZ, PT ;  /* 0x000000ff0800720c */ /* 0x044fe40003fa4270 */
[----:B------:R-:W-:Y:S02]  /*1150*/  ISETP.GT.AND P3, PT, R8, RZ, P2 ;  /* 0x000000ff0800720c */ /* 0x000fe40001764270 */
[----:B------:R-:W-:Y:S02]  /*1160*/  @!P2 SEL R20, RZ, 0x1, !P5 ;  /* 0x00000001ff14a807 */ /* 0x000fe40006800000 */
[----:B------:R-:W-:-:S02]  /*1170*/  IADD3 R11, P5, PT, R11, UR6, RZ ;  /* 0x000000060b0b7c10 */ /* 0x000fc4000ffbe0ff */
[----:B------:R-:W-:-:S03]  /*1180*/  SEL R20, R20, 0x1, !P3 ;  /* 0x0000000114147807 */ /* 0x000fc60005800000 */
[----:B------:R-:W-:Y:S01]  /*1190*/  IMAD.X R8, RZ, RZ, UR7, P5 ;  /* 0x00000007ff087e24 */ /* 0x000fe2000a8e06ff */
[----:B------:R-:W-:-:S03]  /*11a0*/  LOP3.LUT P4, RZ, R20, 0xff, RZ, 0xc0, !PT ;  /* 0x000000ff14ff7812 */ /* 0x000fc6000788c0ff */
[----:B------:R-:W-:Y:S02]  /*11b0*/  @!P3 SEL R2, R7, R18, !P2 ;  /* 0x000000120702b207 */ /* 0x000fe40005000000 */
[----:B------:R-:W-:Y:S02]  /*11c0*/  @!P3 SEL R3, R10, R19, !P2 ;  /* 0x000000130a03b207 */ /* 0x000fe40005000000 */
[C---:B---3--:R-:W-:Y:S02]  /*11d0*/  ISETP.GT.AND P3, PT, R12.reuse, RZ, P4 ;  /* 0x000000ff0c00720c */ /* 0x048fe40002764270 */
[----:B------:R-:W-:Y:S02]  /*11e0*/  ISETP.LT.U32.AND P0, PT, R11, R2, PT ;  /* 0x000000020b00720c */ /* 0x000fe40003f01070 */
[----:B------:R-:W-:Y:S02]  /*11f0*/  ISETP.GT.AND P2, PT, R12, RZ, PT ;  /* 0x000000ff0c00720c */ /* 0x000fe40003f44270 */
[----:B------:R-:W-:-:S02]  /*1200*/  ISETP.LT.AND.EX P0, PT, R8, R3, PT, P0 ;  /* 0x000000030800720c */ /* 0x000fc40003f01300 */
[----:B------:R-:W-:Y:S02]  /*1210*/  @!P4 SEL R20, RZ, 0x1, !P2 ;  /* 0x00000001ff14c807 */ /* 0x000fe40005000000 */
[CC--:B------:R-:W-:Y:S02]  /*1220*/  SEL R18, R11.reuse, R2.reuse, P0 ;  /* 0x000000020b127207 */ /* 0x0c0fe40000000000 */
[-C--:B------:R-:W-:Y:S02]  /*1230*/  SEL R19, R8, R3.reuse, P0 ;  /* 0x0000000308137207 */ /* 0x080fe40000000000 */
[----:B------:R-:W-:Y:S02]  /*1240*/  SEL R20, R20, 0x1, !P3 ;  /* 0x0000000114147807 */ /* 0x000fe40005800000 */
[----:B------:R-:W-:Y:S02]  /*1250*/  @!P3 SEL R18, R11, R2, !P4 ;  /* 0x000000020b12b207 */ /* 0x000fe40006000000 */
[----:B------:R-:W-:-:S07]  /*1260*/  @!P3 SEL R19, R8, R3, !P4 ;  /* 0x000000030813b207 */ /* 0x000fce0006000000 */
.L_x_275:
[----:B------:R-:W-:Y:S05]  /*1270*/  BSYNC.RECONVERGENT B2 ;  /* 0x0000000000027941 */ /* 0x000fea0003800200 */
.L_x_274:
[----:B------:R-:W-:Y:S05]  /*1280*/  @P1 BRA `(.L_x_267) ;  /* 0x0000000000501947 */ /* 0x000fea0003800000 */
[----:B------:R-:W0:Y:S01]  /*1290*/  LDC.64 R2, c[0x0][0x380] ;  /* 0x0000e000ff027b82 */ /* 0x000e220000000a00 */
[----:B------:R-:W-:Y:S01]  /*12a0*/  IMAD.IADD R5, R5, 0x1, R6 ;  /* 0x0000000105057824 */ /* 0x000fe200078e0206 */
[----:B------:R-:W1:Y:S03]  /*12b0*/  LDCU.64 UR6, c[0x0][0x390] ;  /* 0x00007200ff0677ac */ /* 0x000e660008000a00 */
[----:B0-----:R-:W-:-:S06]  /*12c0*/  IMAD.WIDE.U32 R2, R5, 0x4, R2 ;  /* 0x0000000405027825 */ /* 0x001fcc00078e0002 */
[----:B------:R-:W2:Y:S01]  /*12d0*/  LDG.E R2, desc[UR10][R2.64] ;  /* 0x0000000a02027981 */ /* 0x000ea2000c1e1900 */
[----:B------:R-:W-:Y:S02]  /*12e0*/  LOP3.LUT P3, RZ, R20, 0xff, RZ, 0xc0, !PT ;  /* 0x000000ff14ff7812 */ /* 0x000fe4000786c0ff */
[----:B-1----:R-:W-:-:S05]  /*12f0*/  IADD3 R7, P0, PT, R5, UR6, RZ ;  /* 0x0000000605077c10 */ /* 0x002fca000ff1e0ff */
[----:B------:R-:W-:Y:S01]  /*1300*/  IMAD.X R8, RZ, RZ, UR7, P0 ;  /* 0x00000007ff087e24 */ /* 0x000fe200080e06ff */
        /* <DEDUP_REMOVED lines=12> */
.L_x_267:
[----:B------:R-:W-:Y:S05]  /*13d0*/  BSYNC.RECONVERGENT B1 ;  /* 0x0000000000017941 */ /* 0x000fea0003800200 */
.L_x_266:
[----:B------:R-:W-:-:S13]  /*13e0*/  ISETP.GE.U32.AND P0, PT, R4, 0x100, PT ;  /* 0x000001000400780c */ /* 0x000fda0003f06070 */
        /* <DEDUP_REMOVED lines=25> */
.L_x_278:
[----:B------:R-:W-:Y:S05]  /*1580*/  BSYNC.RECONVERGENT B1 ;  /* 0x0000000000017941 */ /* 0x000fea0003800200 */
.L_x_277:
        /* <DEDUP_REMOVED lines=23> */
.L_x_280:
[----:B------:R-:W-:Y:S05]  /*1700*/  BSYNC.RECONVERGENT B1 ;  /* 0x0000000000017941 */ /* 0x000fea0003800200 */
.L_x_279:
        /* <DEDUP_REMOVED lines=20> */
.L_x_282:
[----:B------:R-:W-:Y:S05]  /*1850*/  BSYNC.RECONVERGENT B1 ;  /* 0x0000000000017941 */ /* 0x000fea0003800200 */
.L_x_281:
        /* <DEDUP_REMOVED lines=20> */
.L_x_284:
[----:B------:R-:W-:Y:S05]  /*19a0*/  BSYNC.RECONVERGENT B1 ;  /* 0x0000000000017941 */ /* 0x000fea0003800200 */
.L_x_283:
        /* <DEDUP_REMOVED lines=20> */
.L_x_286:
[----:B------:R-:W-:Y:S05]  /*1af0*/  BSYNC.RECONVERGENT B1 ;  /* 0x0000000000017941 */ /* 0x000fea0003800200 */
.L_x_285:
        /* <DEDUP_REMOVED lines=10> */
.L_x_288:
[----:B------:R-:W-:Y:S05]  /*1ba0*/  BSYNC.RECONVERGENT B1 ;  /* 0x0000000000017941 */ /* 0x000fea0003800200 */
.L_x_287:
        /* <DEDUP_REMOVED lines=15> */
[----:B-----5:R-:W-:-:S04]  /*1ca0*/  ISETP.NE.AND P2, PT, R12, RZ, PT ;  /* 0x000000ff0c00720c */ /* 0x020fc80003f45270 */
[----:B------:R-:W-:Y:S02]  /*1cb0*/  @P4 SEL R12, R20, 0x1, !P2 ;  /* 0x00000001140c4807 */ /* 0x000fe40005000000 */
[-C--:B-1----:R-:W-:Y:S01]  /*1cc0*/  ISETP.LT.U32.AND P0, PT, R8, R18.reuse, PT ;  /* 0x000000120800720c */ /* 0x082fe20003f01070 */
[----:B------:R-:W-:Y:S01]  /*1cd0*/  LDS.U8 R20, [UR4+0x78] ;  /* 0x00007804ff147984 */ /* 0x000fe20008000000 */
[----:B------:R-:W-:Y:S02]  /*1ce0*/  LOP3.LUT P3, RZ, R12, 0xff, RZ, 0xc0, !PT ;  /* 0x000000ff0cff7812 */ /* 0x000fe4000786c0ff */
[----:B------:R-:W-:Y:S02]  /*1cf0*/  ISETP.LT.AND.EX P0, PT, R9, R19, PT, P0 ;  /* 0x000000130900720c */ /* 0x000fe40003f01300 */
[----:B---3--:R-:W-:Y:S02]  /*1d00*/  ISETP.NE.AND P5, PT, R14, RZ, PT ;  /* 0x000000ff0e00720c */ /* 0x008fe40003fa5270 */
[----:B------:R-:W-:-:S02]  /*1d10*/  @P2 SEL R18, R8, R18, P0 ;  /* 0x0000001208122207 */ /* 0x000fc40000000000 */
[C---:B------:R-:W-:Y:S02]  /*1d20*/  @P2 SEL R19, R9.reuse, R19, P0 ;  /* 0x0000001309132207 */ /* 0x040fe40000000000 */
[----:B------:R-:W-:Y:S02]  /*1d30*/  SEL R11, R8, R18, !P4 ;  /* 0x00000012080b7207 */ /* 0x000fe40006000000 */
[----:B------:R-:W-:Y:S02]  /*1d40*/  SEL R13, R9, R19, !P4 ;  /* 0x00000013090d7207 */ /* 0x000fe40006000000 */
[----:B------:R-:W-:Y:S01]  /*1d50*/  ISETP.LT.U32.AND P0, PT, R6, R11, PT ;  /* 0x0000000b0600720c */ /* 0x000fe20003f01070 */
[----:B------:R-:W-:Y:S01]  /*1d60*/  LDS.64 R8, [UR4+0x60] ;  /* 0x00006004ff087984 */ /* 0x000fe20008000a00 */
[----:B------:R-:W-:Y:S02]  /*1d70*/  @P3 SEL R14, R12, 0x1, !P5 ;  /* 0x000000010c0e3807 */ /* 0x000fe40006800000 */
[----:B------:R-:W-:Y:S01]  /*1d80*/  ISETP.LT.AND.EX P0, PT, R7, R13, PT, P0 ;  /* 0x0000000d0700720c */ /* 0x000fe20003f01300 */
[----:B------:R-:W1:Y:S01]  /*1d90*/  LDS.U8 R12, [UR4+0x58] ;  /* 0x00005804ff0c7984 */ /* 0x000e620008000000 */
[----:B------:R-:W-:-:S02]  /*1da0*/  LOP3.LUT P2, RZ, R14, 0xff, RZ, 0xc0, !PT ;  /* 0x000000ff0eff7812 */ /* 0x000fc4000784c0ff */
[C---:B------:R-:W-:Y:S02]  /*1db0*/  @P5 SEL R11, R6.reuse, R11, P0 ;  /* 0x0000000b060b5207 */ /* 0x040fe40000000000 */
[----:B------:R-:W-:Y:S02]  /*1dc0*/  ISETP.NE.AND P4, PT, R15, RZ, PT ;  /* 0x000000ff0f00720c */ /* 0x000fe40003f85270 */
[C---:B------:R-:W-:Y:S02]  /*1dd0*/  @P5 SEL R13, R7.reuse, R13, P0 ;  /* 0x0000000d070d5207 */ /* 0x040fe40000000000 */
[----:B------:R-:W-:Y:S02]  /*1de0*/  SEL R11, R6, R11, !P3 ;  /* 0x0000000b060b7207 */ /* 0x000fe40005800000 */
[----:B------:R-:W-:Y:S02]  /*1df0*/  SEL R13, R7, R13, !P3 ;  /* 0x0000000d070d7207 */ /* 0x000fe40005800000 */
[----:B0-----:R-:W-:Y:S01]  /*1e00*/  ISETP.LT.U32.AND P0, PT, R2, R11, PT ;  /* 0x0000000b0200720c */ /* 0x001fe20003f01070 */
[----:B------:R-:W-:Y:S01]  /*1e10*/  LDS.64 R6, [UR4+0x70] ;  /* 0x00007004ff067984 */ /* 0x000fe20008000a00 */
[----:B------:R-:W-:-:S02]  /*1e20*/  @P2 SEL R15, R14, 0x1, !P4 ;  /* 0x000000010e0f2807 */ /* 0x000fc40006000000 */
[----:B------:R-:W-:Y:S01]  /*1e30*/  ISETP.LT.AND.EX P0, PT, R3, R13, PT, P0 ;  /* 0x0000000d0300720c */ /* 0x000fe20003f01300 */
[----:B------:R-:W0:Y:S01]  /*1e40*/  LDS.U8 R14, [UR4+0x68] ;  /* 0x00006804ff0e7984 */ /* 0x000e220008000000 */
[----:B------:R-:W-:Y:S02]  /*1e50*/  ISETP.NE.AND P3, PT, R10, RZ, PT ;  /* 0x000000ff0a00720c */ /* 0x000fe40003f65270 */
[C---:B------:R-:W-:Y:S02]  /*1e60*/  @P4 SEL R11, R2.reuse, R11, P0 ;  /* 0x0000000b020b4207 */ /* 0x040fe40000000000 */
[----:B------:R-:W-:Y:S02]  /*1e70*/  LOP3.LUT P5, RZ, R15, 0xff, RZ, 0xc0, !PT ;  /* 0x000000ff0fff7812 */ /* 0x000fe400078ac0ff */
[----:B------:R-:W-:Y:S02]  /*1e80*/  @P4 SEL R13, R3, R13, P0 ;  /* 0x0000000d030d4207 */ /* 0x000fe40000000000 */
[----:B------:R-:W-:-:S02]  /*1e90*/  SEL R11, R2, R11, !P2 ;  /* 0x0000000b020b7207 */ /* 0x000fc40005000000 */
[----:B------:R-:W-:Y:S02]  /*1ea0*/  SEL R13, R3, R13, !P2 ;  /* 0x0000000d030d7207 */ /* 0x000fe40005000000 */
[C---:B--2---:R-:W-:Y:S01]  /*1eb0*/  ISETP.LT.U32.AND P0, PT, R4.reuse, R11, PT ;  /* 0x0000000b0400720c */ /* 0x044fe20003f01070 */
[----:B------:R-:W2:Y:S03]  /*1ec0*/  LDS.64 R2, [UR4+0x80] ;  /* 0x00008004ff027984 */ /* 0x000ea60008000a00 */
[----:B------:R-:W-:Y:S02]  /*1ed0*/  ISETP.LT.AND.EX P0, PT, R5, R13, PT, P0 ;  /* 0x0000000d0500720c */ /* 0x000fe40003f01300 */
[----:B------:R-:W-:Y:S02]  /*1ee0*/  @P5 SEL R10, R15, 0x1, !P3 ;  /* 0x000000010f0a5807 */ /* 0x000fe40005800000 */
[----:B------:R-:W-:-:S02]  /*1ef0*/  @P3 SEL R11, R4, R11, P0 ;  /* 0x0000000b040b3207 */ /* 0x000fc40000000000 */
[----:B-1----:R-:W-:Y:S02]  /*1f00*/  ISETP.NE.AND P2, PT, R12, RZ, PT ;  /* 0x000000ff0c00720c */ /* 0x002fe40003f45270 */
[C---:B------:R-:W-:Y:S02]  /*1f10*/  @P3 SEL R13, R5.reuse, R13, P0 ;  /* 0x0000000d050d3207 */ /* 0x040fe40000000000 */
[----:B------:R-:W-:Y:S02]  /*1f20*/  SEL R11, R4, R11, !P5 ;  /* 0x0000000b040b7207 */ /* 0x000fe40006800000 */
[----:B------:R-:W-:Y:S02]  /*1f30*/  LOP3.LUT P4, RZ, R10, 0xff, RZ, 0xc0, !PT ;  /* 0x000000ff0aff7812 */ /* 0x000fe4000788c0ff */
[----:B------:R-:W-:Y:S02]  /*1f40*/  SEL R13, R5, R13, !P5 ;  /* 0x0000000d050d7207 */ /* 0x000fe40006800000 */
[----:B------:R-:W-:-:S04]  /*1f50*/  ISETP.LT.U32.AND P0, PT, R8, R11, PT ;  /* 0x0000000b0800720c */ /* 0x000fc80003f01070 */
[C---:B------:R-:W-:Y:S02]  /*1f60*/  ISETP.LT.AND.EX P0, PT, R9.reuse, R13, PT, P0 ;  /* 0x0000000d0900720c */ /* 0x040fe40003f01300 */
[----:B0-----:R-:W-:Y:S02]  /*1f70*/  ISETP.NE.AND P3, PT, R14, RZ, PT ;  /* 0x000000ff0e00720c */ /* 0x001fe40003f65270 */
[----:B------:R-:W-:Y:S02]  /*1f80*/  @P2 SEL R11, R8, R11, P0 ;  /* 0x0000000b080b2207 */ /* 0x000fe40000000000 */
[----:B------:R-:W-:Y:S02]  /*1f90*/  @P4 SEL R12, R10, 0x1, !P2 ;  /* 0x000000010a0c4807 */ /* 0x000fe40005000000 */
[----:B------:R-:W-:Y:S02]  /*1fa0*/  @P2 SEL R13, R9, R13, P0 ;  /* 0x0000000d090d2207 */ /* 0x000fe40000000000 */
[----:B------:R-:W-:-:S02]  /*1fb0*/  SEL R5, R8, R11, !P4 ;  /* 0x0000000b08057207 */ /* 0x000fc40006000000 */
[----:B------:R-:W-:Y:S02]  /*1fc0*/  LOP3.LUT P5, RZ, R12, 0xff, RZ, 0xc0, !PT ;  /* 0x000000ff0cff7812 */ /* 0x000fe400078ac0ff */
[----:B------:R-:W-:Y:S02]  /*1fd0*/  SEL R9, R9, R13, !P4 ;  /* 0x0000000d09097207 */ /* 0x000fe40006000000 */
[----:B------:R-:W-:Y:S02]  /*1fe0*/  ISETP.LT.U32.AND P0, PT, R6, R5, PT ;  /* 0x000000050600720c */ /* 0x000fe40003f01070 */
[----:B------:R-:W-:Y:S02]  /*1ff0*/  ISETP.NE.AND P4, PT, R20, RZ, PT ;  /* 0x000000ff1400720c */ /* 0x000fe40003f85270 */
[----:B------:R-:W-:-:S04]  /*2000*/  ISETP.LT.AND.EX P0, PT, R7, R9, PT, P0 ;  /* 0x000000090700720c */ /* 0x000fc80003f01300 */
[----:B------:R-:W-:Y:S02]  /*2010*/  @P3 SEL R5, R6, R5, P0 ;  /* 0x0000000506053207 */ /* 0x000fe40000000000 */
        /* <DEDUP_REMOVED lines=13> */
.L_x_276:
[----:B------:R-:W0:Y:S01]  /*20f0*/  S2R R9, SR_LANEID ;  /* 0x0000000000097919 */ /* 0x000e220000000000 */
[----:B------:R-:W-:Y:S01]  /*2100*/  LOP3.LUT R2, R14, 0x3e0, RZ, 0xc0, !PT ;  /* 0x000003e00e027812 */ /* 0x000fe200078ec0ff */
[----:B------:R-:W-:Y:S03]  /*2110*/  BSSY.RECONVERGENT B1, `(.L_x_290) ;  /* 0x0000022000017945 */ /* 0x000fe60003800200 */
[----:B------:R-:W-:Y:S01]  /*2120*/  LOP3.LUT R5, RZ, R2, RZ, 0x33, !PT ;  /* 0x00000002ff057212 */ /* 0x000fe200078e33ff */
[----:B------:R-:W-:-:S04]  /*2130*/  VIADD R3, R2, 0x20 ;  /* 0x0000002002037836 */ /* 0x000fc80000000000 */
[----:B------:R-:W-:Y:S01]  /*2140*/  IMAD.IADD R2, R4, 0x1, R5 ;  /* 0x0000000104027824 */ /* 0x000fe200078e0205 */
[----:B------:R-:W-:-:S04]  /*2150*/  ISETP.GT.U32.AND P0, PT, R3, R4, PT ;  /* 0x000000040300720c */ /* 0x000fc80003f04070 */
        /* <DEDUP_REMOVED lines=29> */
.L_x_291:
[----:B------:R-:W-:Y:S05]  /*2330*/  BSYNC.RECONVERGENT B1 ;  /* 0x0000000000017941 */ /* 0x000fea0003800200 */
.L_x_290:
        /* <DEDUP_REMOVED lines=21> */
.L_x_293:
[----:B------:R-:W-:Y:S05]  /*2490*/  BSYNC.RECONVERGENT B1 ;  /* 0x0000000000017941 */ /* 0x000fea0003800200 */
.L_x_292:
        /* <DEDUP_REMOVED lines=20> */
.L_x_295:
[----:B------:R-:W-:Y:S05]  /*25e0*/  BSYNC.RECONVERGENT B1 ;  /* 0x0000000000017941 */ /* 0x000fea0003800200 */
.L_x_294:
        /* <DEDUP_REMOVED lines=20> */
.L_x_297:
[----:B------:R-:W-:Y:S05]  /*2730*/  BSYNC.RECONVERGENT B1 ;  /* 0x0000000000017941 */ /* 0x000fea0003800200 */
.L_x_296:
        /* <DEDUP_REMOVED lines=20> */
.L_x_299:
[----:B------:R-:W-:Y:S05]  /*2880*/  BSYNC.RECONVERGENT B1 ;  /* 0x0000000000017941 */ /* 0x000fea0003800200 */
.L_x_298:
        /* <DEDUP_REMOVED lines=10> */
.L_x_301:
[----:B------:R-:W-:Y:S05]  /*2930*/  BSYNC.RECONVERGENT B1 ;  /* 0x0000000000017941 */ /* 0x000fea0003800200 */
.L_x_300:
[----:B------:R-:W-:Y:S01]  /*2940*/  BAR.SYNC.DEFER_BLOCKING 0x0 ;  /* 0x0000000000007b1d */ /* 0x000fe20000010000 */
[----:B------:R-:W-:-:S13]  /*2950*/  ISETP.NE.AND P1, PT, R14, RZ, PT ;  /* 0x000000ff0e00720c */ /* 0x000fda0003f25270 */
[----:B------:R-:W-:Y:S05]  /*2960*/  @P1 BRA `(.L_x_289) ;  /* 0x0000002c00a41947 */ /* 0x000fea0003800000 */
[C---:B------:R-:W-:Y:S02]  /*2970*/  ISETP.GE.U32.AND P0, PT, R4.reuse, 0x21, PT ;  /* 0x000000210400780c */ /* 0x040fe40003f06070 */
[C---:B------:R-:W-:Y:S02]  /*2980*/  ISETP.GE.U32.AND P2, PT, R4.reuse, 0x41, PT ;  /* 0x000000410400780c */ /* 0x040fe40003f46070 */
[C---:B------:R-:W-:Y:S02]  /*2990*/  ISETP.GE.U32.AND P3, PT, R4.reuse, 0x61, PT ;  /* 0x000000610400780c */ /* 0x040fe40003f66070 */
[----:B------:R-:W-:-:S07]  /*29a0*/  ISETP.GE.U32.AND P4, PT, R4, 0x81, PT ;  /* 0x000000810400780c */ /* 0x000fce0003f86070 */
[----:B------:R-:W-:Y:S06]  /*29b0*/  @!P0 BRA `(.L_x_302) ;  /* 0x00000000003c8947 */ /* 0x000fec0003800000 */
[----:B------:R-:W5:Y:S01]  /*29c0*/  S2UR UR5, SR_CgaCtaId ;  /* 0x00000000000579c3 */ /* 0x000f620000008800 */
[----:B------:R-:W-:Y:S01]  /*29d0*/  UMOV UR4, 0x400 ;  /* 0x0000040000047882 */ /* 0x000fe20000000000 */
[----:B------:R-:W-:Y:S01]  /*29e0*/  LOP3.LUT P5, RZ, R20, 0xff, RZ, 0xc0, !PT ;  /* 0x000000ff14ff7812 */ /* 0x000fe200078ac0ff */
[----:B-----5:R-:W-:-:S09]  /*29f0*/  ULEA UR4, UR5, UR4, 0x18 ;  /* 0x0000000405047291 */ /* 0x020fd2000f8ec0ff */
[----:B----4-:R-:W4:Y:S04]  /*2a00*/  LDS.U8 R5, [UR4+0x18] ;  /* 0x00001804ff057984 */ /* 0x010f280008000000 */
[----:B012---:R-:W0:Y:S01]  /*2a10*/  LDS.64 R2, [UR4+0x20] ;  /* 0x00002004ff027984 */ /* 0x007e220008000a00 */
[----:B----4-:R-:W-:Y:S02]  /*2a20*/  ISETP.NE.AND P6, PT, R5, RZ, PT ;  /* 0x000000ff0500720c */ /* 0x010fe40003fc5270 */
        /* <DEDUP_REMOVED lines=8> */
.L_x_302:
[----:B------:R-:W-:Y:S01]  /*2ab0*/  ISETP.GE.U32.AND P5, PT, R4, 0xa1, PT ;  /* 0x000000a10400780c */ /* 0x000fe20003fa6070 */
[----:B------:R-:W-:-:S12]  /*2ac0*/  @!P2 BRA `(.L_x_303) ;  /* 0x00000000003ca947 */ /* 0x000fd80003800000 */
        /* <DEDUP_REMOVED lines=15> */
.L_x_303:
        /* <DEDUP_REMOVED lines=17> */
.L_x_304:
[----:B------:R-:W-:Y:S01]  /*2cd0*/  ISETP.GE.U32.AND P3, PT, R4, 0xe1, PT ;  /* 0x000000e10400780c */ /* 0x000fe20003f66070 */
        /* <DEDUP_REMOVED lines=16> */
.L_x_305:
        /* <DEDUP_REMOVED lines=16> */
.L_x_306:
        /* <DEDUP_REMOVED lines=16> */
.L_x_307:
        /* <DEDUP_REMOVED lines=17> */
.L_x_265:
[----:B------:R-:W0:Y:S01]  /*30f0*/  S2R R10, SR_TID.X ;  /* 0x00000000000a7919 */ /* 0x000e220000002100 */
[----:B------:R-:W1:Y:S01]  /*3100*/  LDCU.64 UR6, c[0x0][0x380] ;  /* 0x00007000ff0677ac */ /* 0x000e620008000a00 */
[----:B0-----:R-:W-:-:S05]  /*3110*/  IADD3 R3, P0, PT, R5, R10, RZ ;  /* 0x0000000a05037210 */ /* 0x001fca0007f1e0ff */
[----:B------:R-:W-:Y:S01]  /*3120*/  IMAD.X R6, RZ, RZ, RZ, P0 ;  /* 0x000000ffff067224 */ /* 0x000fe200000e06ff */
[----:B-1----:R-:W-:-:S04]  /*3130*/  LEA R2, P0, R3, UR6, 0x2 ;  /* 0x0000000603027c11 */ /* 0x002fc8000f8010ff */
[----:B------:R-:W-:Y:S01]  /*3140*/  LEA.HI.X R3, R3, UR7, R6, 0x2, P0 ;  /* 0x0000000703037c11 */ /* 0x000fe200080f1406 */
[----:B------:R-:W0:Y:S04]  /*3150*/  LDCU.64 UR6, c[0x0][0x390] ;  /* 0x00007200ff0677ac */ /* 0x000e280008000a00 */
[----:B------:R-:W2:Y:S04]  /*3160*/  LDG.E R7, desc[UR10][R2.64] ;  /* 0x0000000a02077981 */ /* 0x000ea8000c1e1900 */
[----:B------:R-:W3:Y:S04]  /*3170*/  LDG.E R8, desc[UR10][R2.64+0x800] ;  /* 0x0008000a02087981 */ /* 0x000ee8000c1e1900 */
[----:B------:R-:W4:Y:S04]  /*3180*/  LDG.E R6, desc[UR10][R2.64+0x400] ;  /* 0x0004000a02067981 */ /* 0x000f28000c1e1900 */
[----:B------:R1:W5:Y:S01]  /*3190*/  LDG.E R9, desc[UR10][R2.64+0xc00] ;  /* 0x000c000a02097981 */ /* 0x000362000c1e1900 */
[----:B------:R-:W-:Y:S01]  /*31a0*/  VIADD R11, R10, 0x100 ;  /* 0x000001000a0b7836 */ /* 0x000fe20000000000 */
[----:B0-----:R-:W-:-:S02]  /*31b0*/  IADD3 R13, P1, PT, R5, UR6, RZ ;  /* 0x00000006050d7c10 */ /* 0x001fc4000ff3e0ff */
[----:B--2---:R-:W-:Y:S01]  /*31c0*/  ISETP.GT.AND P0, PT, R7, RZ, PT ;  /* 0x000000ff0700720c */ /* 0x004fe20003f04270 */
[----:B------:R-:W-:-:S03]  /*31d0*/  VIADD R7, R10, 0x200 ;  /* 0x000002000a077836 */ /* 0x000fc60000000000 */
[----:B------:R-:W-:Y:S01]  /*31e0*/  SEL R18, R10, R11, P0 ;  /* 0x0000000b0a127207 */ /* 0x000fe20000000000 */
[----:B------:R-:W-:Y:S01]  /*31f0*/  IMAD.U32 R11, RZ, RZ, UR7 ;  /* 0x00000007ff0b7e24 */ /* 0x000fe2000f8e00ff */
[-C--:B------:R-:W-:Y:S02]  /*3200*/  IADD3 R7, P3, PT, R7, R13.reuse, RZ ;  /* 0x0000000d07077210 */ /* 0x080fe40007f7e0ff */
[----:B------:R-:W-:Y:S01]  /*3210*/  IADD3 R18, P4, PT, R18, R13, RZ ;  /* 0x0000000d12127210 */ /* 0x000fe20007f9e0ff */
[----:B------:R-:W-:Y:S01]  /*3220*/  IMAD.X R19, RZ, RZ, R11, P1 ;  /* 0x000000ffff137224 */ /* 0x000fe200008e060b */
[----:B---3--:R-:W-:Y:S02]  /*3230*/  ISETP.GT.AND P2, PT, R8, RZ, PT ;  /* 0x000000ff0800720c */ /* 0x008fe40003f44270 */
[C---:B------:R-:W-:Y:S01]  /*3240*/  ISETP.LT.U32.AND P1, PT, R7.reuse, R18, PT ;  /* 0x000000120700720c */ /* 0x040fe20003f21070 */
[--C-:B-1----:R-:W-:Y:S01]  /*3250*/  IMAD.X R2, RZ, RZ, R19.reuse, P3 ;  /* 0x000000ffff027224 */ /* 0x102fe200018e0613 */
[----:B----4-:R-:W-:Y:S01]  /*3260*/  ISETP.GT.OR P0, PT, R6, RZ, P0 ;  /* 0x000000ff0600720c */ /* 0x010fe20000704670 */
[----:B------:R-:W-:Y:S01]  /*3270*/  IMAD.X R19, RZ, RZ, R19, P4 ;  /* 0x000000ffff137224 */ /* 0x000fe200020e0613 */
[----:B------:R-:W-:-:S02]  /*3280*/  IADD3 R3, P3, PT, R7, 0x100, RZ ;  /* 0x0000010007037810 */ /* 0x000fc40007f7e0ff */
[----:B------:R-:W-:Y:S02]  /*3290*/  ISETP.GE.U32.AND P4, PT, R4, UR4, PT ;  /* 0x0000000404007c0c */ /* 0x000fe4000bf86070 */
[----:B------:R-:W-:-:S04]  /*32a0*/  ISETP.LT.AND.EX P1, PT, R2, R19, PT, P1 ;  /* 0x000000130200720c */ /* 0x000fc80003f21310 */
[----:B------:R-:W-:Y:S02]  /*32b0*/  @P2 SEL R18, R7, R18, P1 ;  /* 0x0000001207122207 */ /* 0x000fe40000800000 */
[----:B------:R-:W-:Y:S02]  /*32c0*/  @P2 SEL R19, R2, R19, P1 ;  /* 0x0000001302132207 */ /* 0x000fe40000800000 */
[----:B-----5:R-:W-:Y:S02]  /*32d0*/  ISETP.GT.AND P2, PT, R9, RZ, PT ;  /* 0x000000ff0900720c */ /* 0x020fe40003f44270 */
[----:B------:R-:W-:Y:S02]  /*32e0*/  SEL R18, R18, R7, P0 ;  /* 0x0000000712127207 */ /* 0x000fe40000000000 */
[----:B------:R-:W-:Y:S01]  /*32f0*/  SEL R19, R19, R2, P0 ;  /* 0x0000000213137207 */ /* 0x000fe20000000000 */
[----:B------:R-:W-:Y:S01]  /*3300*/  IMAD.X R2, RZ, RZ, R2, P3 ;  /* 0x000000ffff027224 */ /* 0x000fe200018e0602 */
[----:B------:R-:W-:-:S02]  /*3310*/  ISETP.LT.U32.AND P1, PT, R3, R18, PT ;  /* 0x000000120300720c */ /* 0x000fc40003f21070 */
[----:B------:R-:W-:Y:S02]  /*3320*/  ISETP.GT.OR P0, PT, R8, RZ, P0 ;  /* 0x000000ff0800720c */ /* 0x000fe40000704670 */
[CC--:B------:R-:W-:Y:S02]  /*3330*/  ISETP.LT.AND.EX P1, PT, R2.reuse, R19.reuse, PT, P1 ;  /* 0x000000130200720c */ /* 0x0c0fe40003f21310 */
[----:B------:R-:W-:Y:S02]  /*3340*/  ISETP.GT.OR P3, PT, R9, RZ, P0 ;  /* 0x000000ff0900720c */ /* 0x000fe40000764670 */
[----:B------:R-:W-:Y:S02]  /*3350*/  @P2 SEL R18, R3, R18, P1 ;  /* 0x0000001203122207 */ /* 0x000fe40000800000 */
[----:B------:R-:W-:Y:S02]  /*3360*/  @P2 SEL R19, R2, R19, P1 ;  /* 0x0000001302132207 */ /* 0x000fe40000800000 */
[----:B------:R-:W-:-:S02]  /*3370*/  SEL R20, RZ, 0x1, !P3 ;  /* 0x00000001ff147807 */ /* 0x000fc40005800000 */
[----:B------:R-:W-:Y:S02]  /*3380*/  SEL R18, R18, R3, P0 ;  /* 0x0000000312127207 */ /* 0x000fe40000000000 */
[----:B------:R-:W-:Y:S01]  /*3390*/  SEL R19, R19, R2, P0 ;  /* 0x0000000213137207 */ /* 0x000fe20000000000 */
[----:B------:R-:W-:Y:S06]  /*33a0*/  @!P4 BRA `(.L_x_308) ;  /* 0x0000001400dcc947 */ /* 0x000fec0003800000 */
[C---:B------:R-:W-:Y:S01]  /*33b0*/  VIADD R13, R5.reuse, UR4 ;  /* 0x00000004050d7c36 */ /* 0x040fe20008000000 */
[----:B------:R-:W-:Y:S01]  /*33c0*/  LOP3.LUT R3, RZ, R10, RZ, 0x33, !PT ;  /* 0x0000000aff037212 */ /* 0x000fe200078e33ff */
[C---:B------:R-:W-:Y:S01]  /*33d0*/  VIADD R2, R12.reuse, 0xfffffc00 ;  /* 0xfffffc000c027836 */ /* 0x040fe20000000000 */
[----:B------:R-:W-:Y:S01]  /*33e0*/  IADD3 R15, PT, PT, R5, UR4, R10 ;  /* 0x00000004050f7c10 */ /* 0x000fe2000fffe00a */
[----:B------:R-:W0:Y:S01]  /*33f0*/  LDCU.64 UR8, c[0x0][0x390] ;  /* 0x00007200ff0877ac */ /* 0x000e220008000a00 */
[----:B------:R-:W-:Y:S01]  /*3400*/  IADD3 R4, PT, PT, R12, -UR4, R3 ;  /* 0x800000040c047c10 */ /* 0x000fe2000fffe003 */
[----:B------:R-:W-:Y:S01]  /*3410*/  IMAD.MOV.U32 R3, RZ, RZ, RZ ;  /* 0x000000ffff037224 */ /* 0x000fe200078e00ff */
[----:B------:R-:W-:Y:S01]  /*3420*/  ISETP.GT.U32.AND P0, PT, R13, R2, PT ;  /* 0x000000020d00720c */ /* 0x000fe20003f04070 */
[----:B------:R-:W1:Y:S01]  /*3430*/  LDCU.64 UR12, c[0x0][0x3b8] ;  /* 0x00007700ff0c77ac */ /* 0x000e620008000a00 */
[----:B------:R-:W-:Y:S02]  /*3440*/  VIADD R15, R15, 0x400 ;  /* 0x000004000f0f7836 */ /* 0x000fe40000000000 */
[----:B------:R-:W-:-:S09]  /*3450*/  IMAD.IADD R5, R4, 0x1, -R5 ;  /* 0x0000000104057824 */ /* 0x000fd200078e0a05 */
[----:B------:R-:W-:Y:S05]  /*3460*/  @P0 BRA `(.L_x_309) ;  /* 0x0000000400180947 */ /* 0x000fea0003800000 */
.L_x_310:
[----:B------:R-:W2:Y:S01]  /*3470*/  LDC.64 R6, c[0x0][0x380] ;  /* 0x0000e000ff067b82 */ /* 0x000ea20000000a00 */
[----:B------:R-:W-:-:S04]  /*3480*/  IMAD.IADD R9, R10, 0x1, R13 ;  /* 0x000000010a097824 */ /* 0x000fc800078e020d */
[----:B--2---:R-:W-:-:S05]  /*3490*/  IMAD.WIDE.U32 R6, R9, 0x4, R6 ;  /* 0x0000000409067825 */ /* 0x004fca00078e0006 */
[----:B------:R-:W2:Y:S04]  /*34a0*/  LDG.E R8, desc[UR10][R6.64] ;  /* 0x0000000a06087981 */ /* 0x000ea8000c1e1900 */
[----:B------:R-:W3:Y:S04]  /*34b0*/  LDG.E R12, desc[UR10][R6.64+0x400] ;  /* 0x0004000a060c7981 */ /* 0x000ee8000c1e1900 */
[----:B------:R-:W4:Y:S04]  /*34c0*/  LDG.E R14, desc[UR10][R6.64+0x800] ;  /* 0x0008000a060e7981 */ /* 0x000f28000c1e1900 */
[----:B------:R5:W4:Y:S01]  /*34d0*/  LDG.E R4, desc[UR10][R6.64+0xc00] ;  /* 0x000c000a06047981 */ /* 0x000b22000c1e1900 */
[----:B0-----:R-:W-:Y:S01]  /*34e0*/  UMOV UR6, UR8 ;  /* 0x0000000800067c82 */ /* 0x001fe20008000000 */
[----:B------:R-:W-:Y:S01]  /*34f0*/  LOP3.LUT P4, RZ, R20, 0xff, RZ, 0xc0, !PT ;  /* 0x000000ff14ff7812 */ /* 0x000fe2000788c0ff */
[----:B------:R-:W-:Y:S01]  /*3500*/  IMAD.U32 R11, RZ, RZ, UR9 ;  /* 0x00000009ff0b7e24 */ /* 0x000fe2000f8e00ff */
[----:B------:R-:W-:Y:S01]  /*3510*/  IADD3 R9, P1, PT, R9, UR6, RZ ;  /* 0x0000000609097c10 */ /* 0x000fe2000ff3e0ff */
[----:B-1----:R-:W-:-:S02]  /*3520*/  UMOV UR5, UR13 ;  /* 0x0000000d00057c82 */ /* 0x002fc40008000000 */
[----:B------:R-:W-:Y:S01]  /*3530*/  USHF.L.U32 UR4, UR5, 0xa, URZ ;  /* 0x0000000a05047899 */ /* 0x000fe200080006ff */
[C---:B------:R-:W-:Y:S01]  /*3540*/  ISETP.LT.U32.AND P0, PT, R9.reuse, R18, PT ;  /* 0x000000120900720c */ /* 0x040fe20003f01070 */
[C---:B------:R-:W-:Y:S01]  /*3550*/  VIADD R17, R9.reuse, 0x100 ;  /* 0x0000010009117836 */ /* 0x040fe20000000000 */
[----:B------:R-:W-:Y:S02]  /*3560*/  IADD3 RZ, P5, PT, R9, 0x100, RZ ;  /* 0x0000010009ff7810 */ /* 0x000fe40007fbe0ff */
[----:B--2---:R-:W-:Y:S01]  /*3570*/  ISETP.GT.AND P2, PT, R8, RZ, PT ;  /* 0x000000ff0800720c */ /* 0x004fe20003f44270 */
[----:B------:R-:W-:-:S03]  /*3580*/  IMAD.X R8, RZ, RZ, R11, P1 ;  /* 0x000000ffff087224 */ /* 0x000fc600008e060b */
[----:B------:R-:W-:Y:S01]  /*3590*/  SEL R16, RZ, 0x1, !P2 ;  /* 0x00000001ff107807 */ /* 0x000fe20005000000 */
[----:B-----5:R-:W-:Y:S01]  /*35a0*/  IMAD.X R6, RZ, RZ, R8, P5 ;  /* 0x000000ffff067224 */ /* 0x020fe200028e0608 */
[----:B------:R-:W-:Y:S02]  /*35b0*/  ISETP.LT.AND.EX P0, PT, R8, R19, PT, P0 ;  /* 0x000000130800720c */ /* 0x000fe40003f01300 */
[----:B------:R-:W-:Y:S02]  /*35c0*/  @P4 SEL R16, R20, 0x1, !P2 ;  /* 0x0000000114104807 */ /* 0x000fe40005000000 */
[----:B---3--:R-:W-:Y:S02]  /*35d0*/  ISETP.GT.AND P3, PT, R12, RZ, PT ;  /* 0x000000ff0c00720c */ /* 0x008fe40003f64270 */
[----:B------:R-:W-:Y:S02]  /*35e0*/  LOP3.LUT P1, RZ, R16, 0xff, RZ, 0xc0, !PT ;  /* 0x000000ff10ff7812 */ /* 0x000fe4000782c0ff */
[----:B------:R-:W-:-:S02]  /*35f0*/  @P2 SEL R18, R9, R18, P0 ;  /* 0x0000001209122207 */ /* 0x000fc40000000000 */
[C---:B------:R-:W-:Y:S02]  /*3600*/  @P2 SEL R19, R8.reuse, R19, P0 ;  /* 0x0000001308132207 */ /* 0x040fe40000000000 */
[----:B------:R-:W-:Y:S02]  /*3610*/  SEL R18, R9, R18, !P4 ;  /* 0x0000001209127207 */ /* 0x000fe40006000000 */
[----:B------:R-:W-:Y:S02]  /*3620*/  SEL R19, R8, R19, !P4 ;  /* 0x0000001308137207 */ /* 0x000fe40006000000 */
[----:B------:R-:W-:Y:S02]  /*3630*/  ISETP.LT.U32.AND P0, PT, R17, R18, PT ;  /* 0x000000121100720c */ /* 0x000fe40003f01070 */
[----:B------:R-:W-:Y:S02]  /*3640*/  SEL R12, RZ, 0x1, !P3 ;  /* 0x00000001ff0c7807 */ /* 0x000fe40005800000 */
[----:B------:R-:W-:-:S02]  /*3650*/  ISETP.LT.AND.EX P0, PT, R6, R19, PT, P0 ;  /* 0x000000130600720c */ /* 0x000fc40003f01300 */
[----:B------:R-:W-:Y:S02]  /*3660*/  @P1 SEL R12, R16, 0x1, !P3 ;  /* 0x00000001100c1807 */ /* 0x000fe40005800000 */
[----:B------:R-:W-:Y:S02]  /*3670*/  @P3 SEL R18, R17, R18, P0 ;  /* 0x0000001211123207 */ /* 0x000fe40000000000 */
[----:B------:R-:W-:Y:S02]  /*3680*/  @P3 SEL R19, R6, R19, P0 ;  /* 0x0000001306133207 */ /* 0x000fe40000000000 */
[----:B------:R-:W-:Y:S02]  /*3690*/  IADD3 R7, P0, PT, R9, 0x200, RZ ;  /* 0x0000020009077810 */ /* 0x000fe40007f1e0ff */
[----:B----4-:R-:W-:Y:S02]  /*36a0*/  ISETP.GT.AND P2, PT, R14, RZ, PT ;  /* 0x000000ff0e00720c */ /* 0x010fe40003f44270 */
[----:B------:R-:W-:-:S02]  /*36b0*/  SEL R18, R17, R18, !P1 ;  /* 0x0000001211127207 */ /* 0x000fc40004800000 */
[----:B------:R-:W-:Y:S01]  /*36c0*/  SEL R19, R6, R19, !P1 ;  /* 0x0000001306137207 */ /* 0x000fe20004800000 */
[----:B------:R-:W-:Y:S01]  /*36d0*/  IMAD.X R6, RZ, RZ, R8, P0 ;  /* 0x000000ffff067224 */ /* 0x000fe200000e0608 */
[----:B------:R-:W-:Y:S02]  /*36e0*/  LOP3.LUT P1, RZ, R12, 0xff, RZ, 0xc0, !PT ;  /* 0x000000ff0cff7812 */ /* 0x000fe4000782c0ff */
[----:B------:R-:W-:Y:S02]  /*36f0*/  ISETP.LT.U32.AND P0, PT, R7, R18, PT ;  /* 0x000000120700720c */ /* 0x000fe40003f01070 */
[----:B------:R-:W-:Y:S02]  /*3700*/  SEL R14, RZ, 0x1, !P2 ;  /* 0x00000001ff0e7807 */ /* 0x000fe40005000000 */
[----:B------:R-:W-:-:S04]  /*3710*/  ISETP.LT.AND.EX P0, PT, R6, R19, PT, P0 ;  /* 0x000000130600720c */ /* 0x000fc80003f01300 */
[C---:B------:R-:W-:Y:S02]  /*3720*/  @P2 SEL R18, R7.reuse, R18, P0 ;  /* 0x0000001207122207 */ /* 0x040fe40000000000 */
[----:B------:R-:W-:Y:S02]  /*3730*/  @P2 SEL R19, R6, R19, P0 ;  /* 0x0000001306132207 */ /* 0x000fe40000000000 */
[----:B------:R-:W-:Y:S01]  /*3740*/  @P1 SEL R14, R12, 0x1, !P2 ;  /* 0x000000010c0e1807 */ /* 0x000fe20005000000 */
[----:B------:R-:W-:Y:S01]  /*3750*/  IMAD.U32 R12, RZ, RZ, UR12 ;  /* 0x0000000cff0c7e24 */ /* 0x000fe2000f8e00ff */
[----:B------:R-:W-:Y:S02]  /*3760*/  SEL R18, R7, R18, !P1 ;  /* 0x0000001207127207 */ /* 0x000fe40004800000 */
[----:B------:R-:W-:Y:S02]  /*3770*/  SEL R19, R6, R19, !P1 ;  /* 0x0000001306137207 */ /* 0x000fe40004800000 */
[----:B------:R-:W-:Y:S01]  /*3780*/  ISETP.GT.AND P1, PT, R4, RZ, PT ;  /* 0x000000ff0400720c */ /* 0x000fe20003f24270 */
[----:B------:R-:W-:Y:S01]  /*3790*/  IMAD.IADD R4, R12, 0x1, -R13 ;  /* 0x000000010c047824 */ /* 0x000fe200078e0a0d */
[----:B------:R-:W-:-:S02]  /*37a0*/  IADD3 R9, P0, PT, R9, 0x300, RZ ;  /* 0x0000030009097810 */ /* 0x000fc40007f1e0ff */
[----:B------:R-:W-:Y:S02]  /*37b0*/  LOP3.LUT P2, RZ, R14, 0xff, RZ, 0xc0, !PT ;  /* 0x000000ff0eff7812 */ /* 0x000fe4000784c0ff */
[----:B------:R-:W-:Y:S01]  /*37c0*/  ISETP.GE.U32.AND P3, PT, R4, UR4, PT ;  /* 0x0000000404007c0c */ /* 0x000fe2000bf66070 */
[----:B------:R-:W-:Y:S01]  /*37d0*/  IMAD.X R8, RZ, RZ, R8, P0 ;  /* 0x000000ffff087224 */ /* 0x000fe200000e0608 */
[----:B------:R-:W-:Y:S02]  /*37e0*/  ISETP.LT.U32.AND P0, PT, R9, R18, PT ;  /* 0x000000120900720c */ /* 0x000fe40003f01070 */
        /* <DEDUP_REMOVED lines=8> */
[----:B------:R-:W-:Y:S02]  /*3870*/  VIADD R13, R13, UR4 ;  /* 0x000000040d0d7c36 */ /* 0x000fe40008000000 */
[----:B------:R-:W-:Y:S02]  /*3880*/  VIADD R15, R15, UR4 ;  /* 0x000000040f0f7c36 */ /* 0x000fe40008000000 */
[----:B------:R-:W-:Y:S01]  /*3890*/  VIADD R5, R5, -UR4 ;  /* 0x8000000405057c36 */ /* 0x000fe20008000000 */
[----:B------:R-:W-:Y:S01]  /*38a0*/  ISETP.GT.U32.AND P0, PT, R13, R2, PT ;  /* 0x000000020d00720c */ /* 0x000fe20003f04070 */
[----:B------:R-:W-:-:S12]  /*38b0*/  VIADD R3, R3, 0x1 ;  /* 0x0000000103037836 */ /* 0x000fd80000000000 */
[----:B------:R-:W-:Y:S05]  /*38c0*/  @!P0 BRA `(.L_x_310) ;  /* 0xfffffff800e88947 */ /* 0x000fea000383ffff */
.L_x_309:
[----:B------:R-:W-:Y:S01]  /*38d0*/  IMAD.IADD R7, R12, 0x1, -R13 ;  /* 0x000000010c077824 */ /* 0x000fe200078e0a0d */
[----:B------:R-:W-:Y:S04]  /*38e0*/  BSSY.RECONVERGENT B1, `(.L_x_308) ;  /* 0x0000123000017945 */ /* 0x000fe80003800200 */
[----:B------:R-:W-:-:S04]  /*38f0*/  ISETP.GE.AND P0, PT, R10, R7, PT ;  /* 0x000000070a00720c */ /* 0x000fc80003f06270 */
[----:B------:R-:W-:-:S13]  /*3900*/  ISETP.GE.U32.OR P0, PT, R13, R12, P0 ;  /* 0x0000000c0d00720c */ /* 0x000fda0000706470 */
[----:B------:R-:W-:Y:S05]  /*3910*/  @P0 BRA `(.L_x_311) ;  /* 0x00000010007c0947 */ /* 0x000fea0003800000 */
[----:B------:R-:W-:Y:S01]  /*3920*/  LOP3.LUT R7, RZ, R10, RZ, 0x33, !PT ;  /* 0x0000000aff077212 */ /* 0x000fe200078e33ff */
[----:B------:R-:W-:Y:S01]  /*3930*/  IMAD.SHL.U32 R9, R0, 0x400, RZ ;  /* 0x0000040000097824 */ /* 0x000fe200078e00ff */
[----:B------:R-:W-:Y:S01]  /*3940*/  BSSY.RECONVERGENT B2, `(.L_x_312) ;  /* 0x0000097000027945 */ /* 0x000fe20003800200 */
[----:B------:R-:W-:Y:S02]  /*3950*/  IMAD R3, R3, UR5, RZ ;  /* 0x0000000503037c24 */ /* 0x000fe4000f8e02ff */
[----:B------:R-:W-:Y:S02]  /*3960*/  IMAD.IADD R12, R7, 0x1, R12 ;  /* 0x00000001070c7824 */ /* 0x000fe400078e020c */
[----:B------:R-:W-:-:S03]  /*3970*/  IMAD.MOV.U32 R16, RZ, RZ, R10 ;  /* 0x000000ffff107224 */ /* 0x000fc600078e000a */
[----:B------:R-:W-:-:S05]  /*3980*/  IADD3 R2, PT, PT, R12, -UR4, -R9 ;  /* 0x800000040c027c10 */ /* 0x000fca000fffe809 */
[----:B------:R-:W-:-:S05]  /*3990*/  IMAD R2, R3, -0x400, R2 ;  /* 0xfffffc0003027824 */ /* 0x000fca00078e0202 */
[C---:B------:R-:W-:Y:S02]  /*39a0*/  ISETP.GE.U32.AND P0, PT, R2.reuse, 0x700, PT ;  /* 0x000007000200780c */ /* 0x040fe40003f06070 */
[----:B------:R-:W-:-:S04]  /*39b0*/  LEA.HI R14, R2, 0x1, RZ, 0x18 ;  /* 0x00000001020e7811 */ /* 0x000fc800078fc0ff */
[----:B------:R-:W-:-:S07]  /*39c0*/  LOP3.LUT R21, R14, 0x7, RZ, 0xc0, !PT ;  /* 0x000000070e157812 */ /* 0x000fce00078ec0ff */
[----:B------:R-:W-:Y:S05]  /*39d0*/  @!P0 BRA `(.L_x_313) ;  /* 0x0000000800348947 */ /* 0x000fea0003800000 */
[----:B------:R-:W2:Y:S01]  /*39e0*/  LDC.64 R2, c[0x0][0x380] ;  /* 0x0000e000ff027b82 */ /* 0x000ea20000000a00 */
[----:B------:R-:W-:Y:S01]  /*39f0*/  LEA.HI R5, R5, 0x1, RZ, 0x18 ;  /* 0x0000000105057811 */ /* 0x000fe200078fc0ff */
[----:B------:R-:W-:Y:S01]  /*3a00*/  BSSY.RECONVERGENT B3, `(.L_x_314) ;  /* 0x0000089000037945 */ /* 0x000fe20003800200 */
[----:B------:R-:W-:Y:S02]  /*3a10*/  LOP3.LUT R16, R10, 0x400, RZ, 0xfc, !PT ;  /* 0x000004000a107812 */ /* 0x000fe400078efcff */
[----:B------:R-:W-:-:S05]  /*3a20*/  LOP3.LUT R5, R5, 0x1fffff8, RZ, 0xc0, !PT ;  /* 0x01fffff805057812 */ /* 0x000fca00078ec0ff */
[----:B------:R-:W-:-:S07]  /*3a30*/  IMAD.MOV R17, RZ, RZ, -R5 ;  /* 0x000000ffff117224 */ /* 0x000fce00078e0a05 */
.L_x_315:
[----:B------:R-:W-:-:S04]  /*3a40*/  VIADD R26, R15, 0xfffffc00 ;  /* 0xfffffc000f1a7836 */ /* 0x000fc80000000000 */
[----:B--2---:R-:W-:-:S05]  /*3a50*/  IMAD.WIDE.U32 R4, R26, 0x4, R2 ;  /* 0x000000041a047825 */ /* 0x004fca00078e0002 */
[----:B------:R-:W2:Y:S01]  /*3a60*/  LDG.E R24, desc[UR10][R4.64] ;  /* 0x0000000a04187981 */ /* 0x000ea2000c1e1900 */
[----:B------:R-:W-:-:S04]  /*3a70*/  VIADD R27, R15, 0xfffffd00 ;  /* 0xfffffd000f1b7836 */ /* 0x000fc80000000000 */
[----:B------:R-:W-:-:S05]  /*3a80*/  IMAD.WIDE.U32 R6, R27, 0x4, R2 ;  /* 0x000000041b067825 */ /* 0x000fca00078e0002 */
[----:B------:R3:W4:Y:S01]  /*3a90*/  LDG.E R22, desc[UR10][R6.64] ;  /* 0x0000000a06167981 */ /* 0x000722000c1e1900 */
[----:B------:R-:W-:-:S04]  /*3aa0*/  VIADD R25, R15, 0xfffffe00 ;  /* 0xfffffe000f197836 */ /* 0x000fc80000000000 */
[----:B------:R-:W-:-:S06]  /*3ab0*/  IMAD.WIDE.U32 R8, R25, 0x4, R2 ;  /* 0x0000000419087825 */ /* 0x000fcc00078e0002 */
[----:B------:R-:W5:Y:S01]  /*3ac0*/  LDG.E R8, desc[UR10][R8.64] ;  /* 0x0000000a08087981 */ /* 0x000f62000c1e1900 */
[----:B------:R-:W-:Y:S01]  /*3ad0*/  PRMT R29, R20, 0x7610, R29 ;  /* 0x00007610141d7816 */ /* 0x000fe2000000001d */
[----:B------:R-:W-:Y:S01]  /*3ae0*/  VIADD R23, R15, 0xffffff00 ;  /* 0xffffff000f177836 */ /* 0x000fe20000000000 */
[----:B---3--:R-:W-:Y:S02]  /*3af0*/  IADD3 R7, P1, PT, R26, UR6, RZ ;  /* 0x000000061a077c10 */ /* 0x008fe4000ff3e0ff */
[----:B------:R-:W-:Y:S01]  /*3b00*/  LOP3.LUT P3, RZ, R29, 0xff, RZ, 0xc0, !PT ;  /* 0x000000ff1dff7812 */ /* 0x000fe2000786c0ff */
[----:B------:R-:W-:Y:S01]  /*3b10*/  IMAD.WIDE.U32 R4, R23, 0x4, R2 ;  /* 0x0000000417047825 */ /* 0x000fe200078e0002 */
[----:B------:R-:W-:-:S03]  /*3b20*/  ISETP.LT.U32.AND P0, PT, R7, R18, PT ;  /* 0x000000120700720c */ /* 0x000fc60003f01070 */
[----:B------:R-:W-:Y:S01]  /*3b30*/  IMAD.X R26, RZ, RZ, R11, P1 ;  /* 0x000000ffff1a7224 */ /* 0x000fe200008e060b */
[----:B------:R3:W5:Y:S04]  /*3b40*/  LDG.E R20, desc[UR10][R4.64] ;  /* 0x0000000a04147981 */ /* 0x000768000c1e1900 */
[----:B------:R-:W-:-:S04]  /*3b50*/  ISETP.LT.AND.EX P0, PT, R26, R19, PT, P0 ;  /* 0x000000131a00720c */ /* 0x000fc80003f01300 */
[----:B------:R-:W-:Y:S02]  /*3b60*/  SEL R28, R7, R18, P0 ;  /* 0x00000012071c7207 */ /* 0x000fe40000000000 */
[C---:B--2---:R-:W-:Y:S02]  /*3b70*/  ISETP.GT.AND P2, PT, R24.reuse, RZ, P3 ;  /* 0x000000ff1800720c */ /* 0x044fe40001f44270 */
[----:B------:R-:W-:-:S04]  /*3b80*/  ISETP.GT.AND P1, PT, R24, RZ, PT ;  /* 0x000000ff1800720c */ /* 0x000fc80003f24270 */
[----:B------:R-:W-:-:S04]  /*3b90*/  @!P3 SEL R29, RZ, 0x1, !P1 ;  /* 0x00000001ff1db807 */ /* 0x000fc80004800000 */
[----:B------:R-:W-:-:S03]  /*3ba0*/  SEL R24, R29, 0x1, !P2 ;  /* 0x000000011d187807 */ /* 0x000fc60005000000 */
[----:B------:R-:W-:Y:S01]  /*3bb0*/  @!P2 SEL R28, R7, R18, !P3 ;  /* 0x00000012071ca207 */ /* 0x000fe20005800000 */
[----:B------:R-:W-:Y:S01]  /*3bc0*/  IMAD.WIDE.U32 R6, R15, 0x4, R2 ;  /* 0x000000040f067825 */ /* 0x000fe200078e0002 */
[----:B------:R-:W-:Y:S02]  /*3bd0*/  LOP3.LUT P1, RZ, R24, 0xff, RZ, 0xc0, !PT ;  /* 0x000000ff18ff7812 */ /* 0x000fe4000782c0ff */
[CC--:B------:R-:W-:Y:S02]  /*3be0*/  SEL R18, R26.reuse, R19.reuse, P0 ;  /* 0x000000131a127207 */ /* 0x0c0fe40000000000 */
[----:B------:R2:W5:Y:S01]  /*3bf0*/  LDG.E R9, desc[UR10][R6.64] ;  /* 0x0000000a06097981 */ /* 0x000562000c1e1900 */
[----:B------:R-:W-:Y:S02]  /*3c00*/  IADD3 R29, P0, PT, R27, UR6, RZ ;  /* 0x000000061b1d7c10 */ /* 0x000fe4000ff1e0ff */
[----:B------:R-:W-:Y:S02]  /*3c10*/  @!P2 SEL R18, R26, R19, !P3 ;  /* 0x000000131a12a207 */ /* 0x000fe40005800000 */
[----:B----4-:R-:W-:-:S02]  /*3c20*/  ISETP.GT.AND P2, PT, R22, RZ, PT ;  /* 0x000000ff1600720c */ /* 0x010fc40003f44270 */
[----:B------:R-:W-:Y:S01]  /*3c30*/  ISETP.GT.AND P3, PT, R22, RZ, P1 ;  /* 0x000000ff1600720c */ /* 0x000fe20000f64270 */
[----:B------:R-:W-:Y:S01]  /*3c40*/  IMAD.X R27, RZ, RZ, R11, P0 ;  /* 0x000000ffff1b7224 */ /* 0x000fe200000e060b */
[----:B------:R-:W-:Y:S02]  /*3c50*/  @!P1 SEL R24, RZ, 0x1, !P2 ;  /* 0x00000001ff189807 */ /* 0x000fe40005000000 */
[----:B------:R-:W-:Y:S01]  /*3c60*/  ISETP.LT.U32.AND P0, PT, R29, R28, PT ;  /* 0x0000001c1d00720c */ /* 0x000fe20003f01070 */
[----:B------:R-:W-:Y:S01]  /*3c70*/  VIADD R19, R15, 0x100 ;  /* 0x000001000f137836 */ /* 0x000fe20000000000 */
[----:B------:R-:W-:Y:S02]  /*3c80*/  SEL R22, R24, 0x1, !P3 ;  /* 0x0000000118167807 */ /* 0x000fe40005800000 */
[----:B------:R-:W-:Y:S01]  /*3c90*/  ISETP.LT.AND.EX P0, PT, R27, R18, PT, P0 ;  /* 0x000000121b00720c */ /* 0x000fe20003f01300 */
[----:B---3--:R-:W-:Y:S01]  /*3ca0*/  IMAD.WIDE.U32 R4, R19, 0x4, R2 ;  /* 0x0000000413047825 */ /* 0x008fe200078e0002 */
[----:B------:R-:W-:-:S02]  /*3cb0*/  LOP3.LUT P2, RZ, R22, 0xff, RZ, 0xc0, !PT ;  /* 0x000000ff16ff7812 */ /* 0x000fc4000784c0ff */
[----:B------:R-:W-:Y:S02]  /*3cc0*/  SEL R26, R29, R28, P0 ;  /* 0x0000001c1d1a7207 */ /* 0x000fe40000000000 */
[----:B------:R-:W-:Y:S02]  /*3cd0*/  SEL R24, R27, R18, P0 ;  /* 0x000000121b187207 */ /* 0x000fe40000000000 */
[----:B--2---:R-:W-:Y:S02]  /*3ce0*/  IADD3 R7, P0, PT, R25, UR6, RZ ;  /* 0x0000000619077c10 */ /* 0x004fe4000ff1e0ff */
[----:B------:R-:W-:Y:S01]  /*3cf0*/  @!P3 SEL R26, R29, R28, !P1 ;  /* 0x0000001c1d1ab207 */ /* 0x000fe20004800000 */
[----:B------:R2:W3:Y:S01]  /*3d00*/  LDG.E R25, desc[UR10][R4.64] ;  /* 0x0000000a04197981 */ /* 0x0004e2000c1e1900 */
[----:B------:R-:W-:Y:S02]  /*3d10*/  @!P3 SEL R24, R27, R18, !P1 ;  /* 0x000000121b18b207 */ /* 0x000fe40004800000 */
[----:B-----5:R-:W-:Y:S01]  /*3d20*/  ISETP.GT.AND P1, PT, R8, RZ, P2 ;  /* 0x000000ff0800720c */ /* 0x020fe20001724270 */
[----:B------:R-:W-:Y:S01]  /*3d30*/  IMAD.X R28, RZ, RZ, R11, P0 ;  /* 0x000000ffff1c7224 */ /* 0x000fe200000e060b */
[----:B------:R-:W-:Y:S01]  /*3d40*/  ISETP.LT.U32.AND P0, PT, R7, R26, PT ;  /* 0x0000001a0700720c */ /* 0x000fe20003f01070 */
[----:B------:R-:W-:-:S03]  /*3d50*/  VIADD R27, R15, 0x200 ;  /* 0x000002000f1b7836 */ /* 0x000fc60000000000 */
[----:B------:R-:W-:-:S04]  /*3d60*/  ISETP.LT.AND.EX P0, PT, R28, R24, PT, P0 ;  /* 0x000000181c00720c */ /* 0x000fc80003f01300 */
[----:B------:R-:W-:-:S03]  /*3d70*/  SEL R18, R7, R26, P0 ;  /* 0x0000001a07127207 */ /* 0x000fc60000000000 */
[----:B------:R-:W-:Y:S01]  /*3d80*/  @!P1 SEL R18, R7, R26, !P2 ;  /* 0x0000001a07129207 */ /* 0x000fe20005000000 */
[----:B------:R-:W-:-:S06]  /*3d90*/  IMAD.WIDE.U32 R6, R27, 0x4, R2 ;  /* 0x000000041b067825 */ /* 0x000fcc00078e0002 */
[----:B------:R4:W5:Y:S01]  /*3da0*/  LDG.E R6, desc[UR10][R6.64] ;  /* 0x0000000a06067981 */ /* 0x000962000c1e1900 */
[----:B------:R-:W-:-:S04]  /*3db0*/  VIADD R29, R15, 0x300 ;  /* 0x000003000f1d7836 */ /* 0x000fc80000000000 */
[----:B--2---:R-:W-:-:S06]  /*3dc0*/  IMAD.WIDE.U32 R4, R29, 0x4, R2 ;  /* 0x000000041d047825 */ /* 0x004fcc00078e0002 */
[----:B------:R2:W5:Y:S01]  /*3dd0*/  LDG.E R4, desc[UR10][R4.64] ;  /* 0x0000000a04047981 */ /* 0x000562000c1e1900 */
[----:B------:R-:W-:Y:S02]  /*3de0*/  SEL R26, R28, R24, P0 ;  /* 0x000000181c1a7207 */ /* 0x000fe40000000000 */
[----:B------:R-:W-:-:S04]  /*3df0*/  ISETP.GT.AND P0, PT, R8, RZ, PT ;  /* 0x000000ff0800720c */ /* 0x000fc80003f04270 */
[----:B------:R-:W-:-:S04]  /*3e00*/  @!P2 SEL R22, RZ, 0x1, !P0 ;  /* 0x00000001ff16a807 */ /* 0x000fc80004000000 */
[----:B------:R-:W-:-:S04]  /*3e10*/  SEL R22, R22, 0x1, !P1 ;  /* 0x0000000116167807 */ /* 0x000fc80004800000 */
[----:B------:R-:W-:Y:S02]  /*3e20*/  LOP3.LUT P3, RZ, R22, 0xff, RZ, 0xc0, !PT ;  /* 0x000000ff16ff7812 */ /* 0x000fe4000786c0ff */
[----:B------:R-:W-:Y:S02]  /*3e30*/  @!P1 SEL R26, R28, R24, !P2 ;  /* 0x000000181c1a9207 */ /* 0x000fe40005000000 */
[C---:B------:R-:W-:Y:S02]  /*3e40*/  ISETP.GT.AND P1, PT, R20.reuse, RZ, PT ;  /* 0x000000ff1400720c */ /* 0x040fe40003f24270 */
[----:B------:R-:W-:Y:S02]  /*3e50*/  ISETP.GT.AND P4, PT, R20, RZ, P3 ;  /* 0x000000ff1400720c */ /* 0x000fe40001f84270 */
[----:B------:R-:W-:-:S05]  /*3e60*/  IADD3 R23, P0, PT, R23, UR6, RZ ;  /* 0x0000000617177c10 */ /* 0x000fca000ff1e0ff */
[----:B------:R-:W-:Y:S01]  /*3e70*/  @!P3 SEL R22, RZ, 0x1, !P1 ;  /* 0x00000001ff16b807 */ /* 0x000fe20004800000 */
[----:B------:R-:W-:-:S03]  /*3e80*/  IMAD.X R20, RZ, RZ, R11, P0 ;  /* 0x000000ffff147224 */ /* 0x000fc600000e060b */
[----:B------:R-:W-:Y:S02]  /*3e90*/  SEL R22, R22, 0x1, !P4 ;  /* 0x0000000116167807 */ /* 0x000fe40006000000 */
[----:B------:R-:W-:Y:S02]  /*3ea0*/  ISETP.LT.U32.AND P0, PT, R23, R18, PT ;  /* 0x000000121700720c */ /* 0x000fe40003f01070 */
[----:B------:R-:W-:Y:S02]  /*3eb0*/  LOP3.LUT P2, RZ, R22, 0xff, RZ, 0xc0, !PT ;  /* 0x000000ff16ff7812 */ /* 0x000fe4000784c0ff */
[----:B------:R-:W-:-:S04]  /*3ec0*/  ISETP.LT.AND.EX P0, PT, R20, R26, PT, P0 ;  /* 0x0000001a1400720c */ /* 0x000fc80003f01300 */
[C---:B----4-:R-:W-:Y:S02]  /*3ed0*/  SEL R7, R23.reuse, R18, P0 ;  /* 0x0000001217077207 */ /* 0x050fe40000000000 */
[C---:B------:R-:W-:Y:S02]  /*3ee0*/  SEL R8, R20.reuse, R26, P0 ;  /* 0x0000001a14087207 */ /* 0x040fe40000000000 */
[----:B------:R-:W-:Y:S02]  /*3ef0*/  @!P4 SEL R7, R23, R18, !P3 ;  /* 0x000000121707c207 */ /* 0x000fe40005800000 */
[----:B------:R-:W-:Y:S02]  /*3f00*/  @!P4 SEL R8, R20, R26, !P3 ;  /* 0x0000001a1408c207 */ /* 0x000fe40005800000 */
[----:B------:R-:W-:Y:S02]  /*3f10*/  IADD3 R18, P1, PT, R15, UR6, RZ ;  /* 0x000000060f127c10 */ /* 0x000fe4000ff3e0ff */
[----:B------:R-:W-:Y:S01]  /*3f20*/  IADD3 R24, P4, PT, R19, UR6, RZ ;  /* 0x0000000613187c10 */ /* 0x000fe2000ff9e0ff */
[----:B------:R-:W-:-:S02]  /*3f30*/  VIADD R17, R17, 0x8 ;  /* 0x0000000811117836 */ /* 0x000fc40000000000 */
[----:B------:R-:W-:Y:S02]  /*3f40*/  VIADD R16, R16, 0x800 ;  /* 0x0000080010107836 */ /* 0x000fe40000000000 */
[----:B------:R-:W-:Y:S01]  /*3f50*/  VIADD R15, R15, 0x800 ;  /* 0x000008000f0f7836 */ /* 0x000fe20000000000 */
[C---:B------:R-:W-:Y:S02]  /*3f60*/  ISETP.GT.AND P0, PT, R9.reuse, RZ, PT ;  /* 0x000000ff0900720c */ /* 0x040fe40003f04270 */
[----:B------:R-:W-:Y:S02]  /*3f70*/  ISETP.GT.AND P3, PT, R9, RZ, P2 ;  /* 0x000000ff0900720c */ /* 0x000fe40001764270 */
[----:B------:R-:W-:Y:S01]  /*3f80*/  @!P2 SEL R22, RZ, 0x1, !P0 ;  /* 0x00000001ff16a807 */ /* 0x000fe20004000000 */
[----:B------:R-:W-:-:S03]  /*3f90*/  IMAD.X R9, RZ, RZ, R11, P1 ;  /* 0x000000ffff097224 */ /* 0x000fc600008e060b */
[----:B------:R-:W-:Y:S02]  /*3fa0*/  SEL R22, R22, 0x1, !P3 ;  /* 0x0000000116167807 */ /* 0x000fe40005800000 */
[----:B------:R-:W-:Y:S02]  /*3fb0*/  ISETP.LT.U32.AND P0, PT, R18, R7, PT ;  /* 0x000000071200720c */ /* 0x000fe40003f01070 */
[----:B------:R-:W-:Y:S02]  /*3fc0*/  LOP3.LUT P1, RZ, R22, 0xff, RZ, 0xc0, !PT ;  /* 0x000000ff16ff7812 */ /* 0x000fe4000782c0ff */
[----:B------:R-:W-:-:S04]  /*3fd0*/  ISETP.LT.AND.EX P0, PT, R9, R8, PT, P0 ;  /* 0x000000080900720c */ /* 0x000fc80003f01300 */
[CC--:B--2---:R-:W-:Y:S02]  /*3fe0*/  SEL R5, R18.reuse, R7.reuse, P0 ;  /* 0x0000000712057207 */ /* 0x0c4fe40000000000 */
[CC--:B------:R-:W-:Y:S02]  /*3ff0*/  SEL R26, R9.reuse, R8.reuse, P0 ;  /* 0x00000008091a7207 */ /* 0x0c0fe40000000000 */
[----:B------:R-:W-:Y:S02]  /*4000*/  @!P3 SEL R5, R18, R7, !P2 ;  /* 0x000000071205b207 */ /* 0x000fe40005000000 */
[----:B------:R-:W-:Y:S02]  /*4010*/  @!P3 SEL R26, R9, R8, !P2 ;  /* 0x00000008091ab207 */ /* 0x000fe40005000000 */
[C---:B---3--:R-:W-:Y:S01]  /*4020*/  ISETP.GT.AND P0, PT, R25.reuse, RZ, PT ;  /* 0x000000ff1900720c */ /* 0x048fe20003f04270 */
[----:B------:R-:W-:Y:S01]  /*4030*/  IMAD.X R7, RZ, RZ, R11, P4 ;  /* 0x000000ffff077224 */ /* 0x000fe200020e060b */
        /* <DEDUP_REMOVED lines=11> */
[----:B------:R-:W-:Y:S01]  /*40f0*/  IMAD.X R5, RZ, RZ, R11, P0 ;  /* 0x000000ffff057224 */ /* 0x000fe200000e060b */
[----:B-----5:R-:W-:Y:S02]  /*4100*/  ISETP.GT.AND P3, PT, R6, RZ, P2 ;  /* 0x000000ff0600720c */ /* 0x020fe40001764270 */
        /* <DEDUP_REMOVED lines=8> */
[----:B------:R-:W-:Y:S01]  /*4190*/  IMAD.X R5, RZ, RZ, R11, P0 ;  /* 0x000000ffff057224 */ /* 0x000fe200000e060b */
        /* <DEDUP_REMOVED lines=15> */
[----:B01----:R-:W-:Y:S05]  /*4290*/  BSYNC.RECONVERGENT B3 ;  /* 0x0000000000037941 */ /* 0x003fea0003800200 */
.L_x_314:
[----:B------:R-:W-:-:S07]  /*42a0*/  VIADD R16, R16, 0xfffffc00 ;  /* 0xfffffc0010107836 */ /* 0x000fce0000000000 */
.L_x_313:
[----:B01----:R-:W-:Y:S05]  /*42b0*/  BSYNC.RECONVERGENT B2 ;  /* 0x0000000000027941 */ /* 0x003fea0003800200 */
.L_x_312:
[----:B------:R-:W-:-:S13]  /*42c0*/  ISETP.NE.AND P0, PT, R21, RZ, PT ;  /* 0x000000ff1500720c */ /* 0x000fda0003f05270 */
[----:B------:R-:W-:Y:S05]  /*42d0*/  @!P0 BRA `(.L_x_311) ;  /* 0x00000008000c8947 */ /* 0x000fea0003800000 */
[----:B------:R-:W-:Y:S01]  /*42e0*/  ISETP.GE.U32.AND P0, PT, R21, 0x4, PT ;  /* 0x000000041500780c */ /* 0x000fe20003f06070 */
[----:B------:R-:W-:Y:S01]  /*42f0*/  BSSY.RECONVERGENT B2, `(.L_x_316) ;  /* 0x0000045000027945 */ /* 0x000fe20003800200 */
[----:B------:R-:W-:-:S11]  /*4300*/  LOP3.LUT P1, R14, R14, 0x3, RZ, 0xc0, !PT ;  /* 0x000000030e0e7812 */ /* 0x000fd6000782c0ff */
[----:B------:R-:W-:Y:S05]  /*4310*/  @!P0 BRA `(.L_x_317) ;  /* 0x0000000400088947 */ /* 0x000fea0003800000 */
[----:B------:R-:W0:Y:S01]  /*4320*/  LDC.64 R2, c[0x0][0x380] ;  /* 0x0000e000ff027b82 */ /* 0x000e220000000a00 */
[----:B------:R-:W-:-:S04]  /*4330*/  IMAD.IADD R21, R16, 0x1, R13 ;  /* 0x0000000110157824 */ /* 0x000fc800078e020d */
        /* <DEDUP_REMOVED lines=13> */
[----:B------:R-:W-:Y:S02]  /*4410*/  IADD3 R21, P2, PT, R21, UR6, RZ ;  /* 0x0000000615157c10 */ /* 0x000fe4000ff5e0ff */
[----:B------:R-:W-:-:S03]  /*4420*/  IADD3 R17, P5, PT, R17, UR6, RZ ;  /* 0x0000000611117c10 */ /* 0x000fc6000ffbe0ff */
[--C-:B------:R-:W-:Y:S02]  /*4430*/  IMAD.X R8, RZ, RZ, R11.reuse, P2 ;  /* 0x000000ffff087224 */ /* 0x100fe400010e060b */
[----:B0-----:R-:W-:Y:S01]  /*4440*/  IMAD.X R3, RZ, RZ, R11, P5 ;  /* 0x000000ffff037224 */ /* 0x001fe200028e060b */
        /* <DEDUP_REMOVED lines=26> */
[----:B------:R-:W-:Y:S01]  /*45f0*/  IMAD.X R3, RZ, RZ, R11, P0 ;  /* 0x000000ffff037224 */ /* 0x000fe200000e060b */
        /* <DEDUP_REMOVED lines=9> */
[----:B------:R-:W-:Y:S01]  /*4690*/  IMAD.X R3, RZ, RZ, R11, P5 ;  /* 0x000000ffff037224 */ /* 0x000fe200028e060b */
        /* <DEDUP_REMOVED lines=10> */
.L_x_317:
[----:B------:R-:W-:Y:S05]  /*4740*/  BSYNC.RECONVERGENT B2 ;  /* 0x0000000000027941 */ /* 0x000fea0003800200 */
.L_x_316:
[----:B------:R-:W-:Y:S05]  /*4750*/  @!P1 BRA `(.L_x_311) ;  /* 0x0000000000ec9947 */ /* 0x000fea0003800000 */
[----:B------:R-:W-:Y:S01]  /*4760*/  ISETP.NE.AND P0, PT, R14, 0x1, PT ;  /* 0x000000010e00780c */ /* 0x000fe20003f05270 */
[----:B------:R-:W-:Y:S01]  /*4770*/  BSSY.RECONVERGENT B2, `(.L_x_318) ;  /* 0x0000025000027945 */ /* 0x000fe20003800200 */
[----:B------:R-:W-:-:S11]  /*4780*/  LOP3.LUT P1, RZ, R12, 0x100, RZ, 0xc0, !PT ;  /* 0x000001000cff7812 */ /* 0x000fd6000782c0ff */
[----:B------:R-:W-:Y:S05]  /*4790*/  @!P0 BRA `(.L_x_319) ;  /* 0x0000000000888947 */ /* 0x000fea0003800000 */
[----:B------:R-:W0:Y:S01]  /*47a0*/  LDC.64 R2, c[0x0][0x380] ;  /* 0x0000e000ff027b82 */ /* 0x000e220000000a00 */
[----:B------:R-:W-:-:S04]  /*47b0*/  IMAD.IADD R7, R16, 0x1, R13 ;  /* 0x0000000110077824 */ /* 0x000fc800078e020d */
[C---:B------:R-:W-:Y:S02]  /*47c0*/  VIADD R9, R7.reuse, 0x100 ;  /* 0x0000010007097836 */ /* 0x040fe40000000000 */
[----:B0-----:R-:W-:-:S06]  /*47d0*/  IMAD.WIDE.U32 R4, R7, 0x4, R2 ;  /* 0x0000000407047825 */ /* 0x001fcc00078e0002 */
[----:B------:R-:W2:Y:S01]  /*47e0*/  LDG.E R4, desc[UR10][R4.64] ;  /* 0x0000000a04047981 */ /* 0x000ea2000c1e1900 */
[----:B------:R-:W-:-:S05]  /*47f0*/  IMAD.WIDE.U32 R2, R9, 0x4, R2 ;  /* 0x0000000409027825 */ /* 0x000fca00078e0002 */
[----:B------:R0:W3:Y:S01]  /*4800*/  LDG.E R8, desc[UR10][R2.64] ;  /* 0x0000000a02087981 */ /* 0x0000e2000c1e1900 */
[----:B------:R-:W-:Y:S01]  /*4810*/  LOP3.LUT P2, RZ, R20, 0xff, RZ, 0xc0, !PT ;  /* 0x000000ff14ff7812 */ /* 0x000fe2000784c0ff */
[----:B------:R-:W-:Y:S01]  /*4820*/  VIADD R16, R16, 0x200 ;  /* 0x0000020010107836 */ /* 0x000fe20000000000 */
[----:B------:R-:W-:-:S04]  /*4830*/  IADD3 R7, P4, PT, R7, UR6, RZ ;  /* 0x0000000607077c10 */ /* 0x000fc8000ff9e0ff */
[----:B------:R-:W-:Y:S01]  /*4840*/  ISETP.LT.U32.AND P0, PT, R7, R18, PT ;  /* 0x000000120700720c */ /* 0x000fe20003f01070 */
[----:B------:R-:W-:-:S05]  /*4850*/  IMAD.X R6, RZ, RZ, R11, P4 ;  /* 0x000000ffff067224 */ /* 0x000fca00020e060b */
        /* <DEDUP_REMOVED lines=8> */
[----:B------:R-:W-:Y:S01]  /*48e0*/  IMAD.X R4, RZ, RZ, R11, P5 ;  /* 0x000000ffff047224 */ /* 0x000fe200028e060b */
        /* <DEDUP_REMOVED lines=13> */
.L_x_319:
[----:B------:R-:W-:Y:S05]  /*49c0*/  BSYNC.RECONVERGENT B2 ;  /* 0x0000000000027941 */ /* 0x000fea0003800200 */
.L_x_318:
[----:B------:R-:W-:Y:S05]  /*49d0*/  @P1 BRA `(.L_x_311) ;  /* 0x00000000004c1947 */ /* 0x000fea0003800000 */
[----:B------:R-:W0:Y:S01]  /*49e0*/  LDC.64 R2, c[0x0][0x380] ;  /* 0x0000e000ff027b82 */ /* 0x000e220000000a00 */
[----:B------:R-:W-:-:S04]  /*49f0*/  IMAD.IADD R13, R16, 0x1, R13 ;  /* 0x00000001100d7824 */ /* 0x000fc800078e020d */
[----:B0-----:R-:W-:-:S06]  /*4a00*/  IMAD.WIDE.U32 R2, R13, 0x4, R2 ;  /* 0x000000040d027825 */ /* 0x001fcc00078e0002 */
[----:B------:R-:W2:Y:S01]  /*4a10*/  LDG.E R2, desc[UR10][R2.64] ;  /* 0x0000000a02027981 */ /* 0x000ea2000c1e1900 */
[----:B------:R-:W-:Y:S02]  /*4a20*/  LOP3.LUT P3, RZ, R20, 0xff, RZ, 0xc0, !PT ;  /* 0x000000ff14ff7812 */ /* 0x000fe4000786c0ff */
[----:B------:R-:W-:-:S05]  /*4a30*/  IADD3 R13, P0, PT, R13, UR6, RZ ;  /* 0x000000060d0d7c10 */ /* 0x000fca000ff1e0ff */
[----:B------:R-:W-:Y:S01]  /*4a40*/  IMAD.X R6, RZ, RZ, R11, P0 ;  /* 0x000000ffff067224 */ /* 0x000fe200000e060b */
        /* <DEDUP_REMOVED lines=12> */
.L_x_311:
[----:B01----:R-:W-:Y:S05]  /*4b10*/  BSYNC.RECONVERGENT B1 ;  /* 0x0000000000017941 */ /* 0x003fea0003800200 */
.L_x_308:
        /* <DEDUP_REMOVED lines=24> */
.L_x_321:
[----:B------:R-:W-:Y:S05]  /*4ca0*/  BSYNC.RECONVERGENT B1 ;  /* 0x0000000000017941 */ /* 0x000fea0003800200 */
.L_x_320:
        /* <DEDUP_REMOVED lines=23> */
.L_x_323:
[----:B------:R-:W-:Y:S05]  /*4e20*/  BSYNC.RECONVERGENT B1 ;  /* 0x0000000000017941 */ /* 0x000fea0003800200 */
.L_x_322:
        /* <DEDUP_REMOVED lines=20> */
.L_x_325:
[----:B------:R-:W-:Y:S05]  /*4f70*/  BSYNC.RECONVERGENT B1 ;  /* 0x0000000000017941 */ /* 0x000fea0003800200 */
.L_x_324:
        /* <DEDUP_REMOVED lines=20> */
.L_x_327:
[----:B------:R-:W-:Y:S05]  /*50c0*/  BSYNC.RECONVERGENT B1 ;  /* 0x0000000000017941 */ /* 0x000fea0003800200 */
.L_x_326:
        /* <DEDUP_REMOVED lines=20> */
.L_x_329:
[----:B------:R-:W-:Y:S05]  /*5210*/  BSYNC.RECONVERGENT B1 ;  /* 0x0000000000017941 */ /* 0x000fea0003800200 */
.L_x_328:
        /* <DEDUP_REMOVED lines=10> */
.L_x_331:
[----:B------:R-:W-:Y:S05]  /*52c0*/  BSYNC.RECONVERGENT B1 ;  /* 0x0000000000017941 */ /* 0x000fea0003800200 */
.L_x_330:
        /* <DEDUP_REMOVED lines=83> */
.L_x_289:
[----:B------:R-:W-:Y:S05]  /*5800*/  BSYNC.RECONVERGENT B0 ;  /* 0x0000000000007941 */ /* 0x000fea0003800200 */
.L_x_264:
[----:B------:R-:W-:Y:S05]  /*5810*/  @P1 EXIT ;  /* 0x000000000000194d */ /* 0x000fea0003800000 */
[----:B012---:R-:W0:Y:S02]  /*5820*/  LDC.64 R2, c[0x0][0x398] ;  /* 0x0000e600ff027b82 */ /* 0x007e240000000a00 */
[----:B0-----:R-:W-:-:S05]  /*5830*/  IMAD.WIDE.U32 R2, R0, 0x10, R2 ;  /* 0x0000001000027825 */ /* 0x001fca00078e0002 */
[----:B------:R-:W-:Y:S04]  /*5840*/  STG.E.64 desc[UR10][R2.64+0x8], R18 ;  /* 0x0000081202007986 */ /* 0x000fe8000c101b0a */
[----:B------:R-:W-:Y:S01]  /*5850*/  STG.E.U8 desc[UR10][R2.64], R20 ;  /* 0x0000001402007986 */ /* 0x000fe2000c10110a */
[----:B------:R-:W-:Y:S05]  /*5860*/  EXIT ;  /* 0x000000000000794d */ /* 0x000fea0003800000 */
.L_x_332:
        /* <DEDUP_REMOVED lines=9> */
.L_x_409:


//--------------------- .text._ZN3cub18CUB_300001_SM_10006detail6reduce28DeviceReduceSingleTileKernelINS2_10policy_hubIN4cuda3std3__45tupleIJblEEEjN6thrust24THRUST_300001_SM_1000_NS8cuda_cub9__find_if7functorIS9_EEE10Policy1000ENSB_12zip_iteratorINS8_IJNSD_26transform_input_iterator_tIbNSB_6detail15normal_iteratorINSB_10device_ptrIiEEEE17greater_than_zeroEENSB_17counting_iteratorIlNSB_11use_defaultESS_SS_EEEEEEEPS9_jSF_S9_S9_NS7_10__identityEEEvT0_T1_T2_T3_T4_T6_ --------------------------
	.section	.text._ZN3cub18CUB_300001_SM_10006detail6reduce28DeviceReduceSingleTileKernelINS2_10policy_hubIN4cuda3std3__45tupleIJblEEEjN6thrust24THRUST_300001_SM_1000_NS8cuda_cub9__find_if7functorIS9_EEE10Policy1000ENSB_12zip_iteratorINS8_IJNSD_26transform_input_iterator_tIbNSB_6detail15normal_iteratorINSB_10device_ptrIiEEEE17greater_than_zeroEENSB_17counting_iteratorIlNSB_11use_defaultESS_SS_EEEEEEEPS9_jSF_S9_S9_NS7_10__identityEEEvT0_T1_T2_T3_T4_T6_,"ax",@progbits
	.align	128
        .global         _ZN3cub18CUB_300001_SM_10006detail6reduce28DeviceReduceSingleTileKernelINS2_10policy_hubIN4cuda3std3__45tupleIJblEEEjN6thrust24THRUST_300001_SM_1000_NS8cuda_cub9__find_if7functorIS9_EEE10Policy1000ENSB_12zip_iteratorINS8_IJNSD_26transform_input_iterator_tIbNSB_6detail15normal_iteratorINSB_10device_ptrIiEEEE17greater_than_zeroEENSB_17counting_iteratorIlNSB_11use_defaultESS_SS_EEEEEEEPS9_jSF_S9_S9_NS7_10__identityEEEvT0_T1_T2_T3_T4_T6_
        .type           _ZN3cub18CUB_300001_SM_10006detail6reduce28DeviceReduceSingleTileKernelINS2_10policy_hubIN4cuda3std3__45tupleIJblEEEjN6thrust24THRUST_300001_SM_1000_NS8cuda_cub9__find_if7functorIS9_EEE10Policy1000ENSB_12zip_iteratorINS8_IJNSD_26transform_input_iterator_tIbNSB_6detail15normal_iteratorINSB_10device_ptrIiEEEE17greater_than_zeroEENSB_17counting_iteratorIlNSB_11use_defaultESS_SS_EEEEEEEPS9_jSF_S9_S9_NS7_10__identityEEEvT0_T1_T2_T3_T4_T6_,@function
        .size           _ZN3cub18CUB_300001_SM_10006detail6reduce28DeviceReduceSingleTileKernelINS2_10policy_hubIN4cuda3std3__45tupleIJblEEEjN6thrust24THRUST_300001_SM_1000_NS8cuda_cub9__find_if7functorIS9_EEE10Policy1000ENSB_12zip_iteratorINS8_IJNSD_26transform_input_iterator_tIbNSB_6detail15normal_iteratorINSB_10device_ptrIiEEEE17greater_than_zeroEENSB_17counting_iteratorIlNSB_11use_defaultESS_SS_EEEEEEEPS9_jSF_S9_S9_NS7_10__identityEEEvT0_T1_T2_T3_T4_T6_,(.L_x_410 - _ZN3cub18CUB_300001_SM_10006detail6reduce28DeviceReduceSingleTileKernelINS2_10policy_hubIN4cuda3std3__45tupleIJblEEEjN6thrust24THRUST_300001_SM_1000_NS8cuda_cub9__find_if7functorIS9_EEE10Policy1000ENSB_12zip_iteratorINS8_IJNSD_26transform_input_iterator_tIbNSB_6detail15normal_iteratorINSB_10device_ptrIiEEEE17greater_than_zeroEENSB_17counting_iteratorIlNSB_11use_defaultESS_SS_EEEEEEEPS9_jSF_S9_S9_NS7_10__identityEEEvT0_T1_T2_T3_T4_T6_)
        .other          _ZN3cub18CUB_300001_SM_10006detail6reduce28DeviceReduceSingleTileKernelINS2_10policy_hubIN4cuda3std3__45tupleIJblEEEjN6thrust24THRUST_300001_SM_1000_NS8cuda_cub9__find_if7functorIS9_EEE10Policy1000ENSB_12zip_iteratorINS8_IJNSD_26transform_input_iterator_tIbNSB_6detail15normal_iteratorINSB_10device_ptrIiEEEE17greater_than_zeroEENSB_17counting_iteratorIlNSB_11use_defaultESS_SS_EEEEEEEPS9_jSF_S9_S9_NS7_10__identityEEEvT0_T1_T2_T3_T4_T6_,@"STO_CUDA_ENTRY STV_DEFAULT"
_ZN3cub18CUB_300001_SM_10006detail6reduce28DeviceReduceSingleTileKernelINS2_10policy_hubIN4cuda3std3__45tupleIJblEEEjN6thrust24THRUST_300001_SM_1000_NS8cuda_cub9__find_if7functorIS9_EEE10Policy1000ENSB_12zip_iteratorINS8_IJNSD_26transform_input_iterator_tIbNSB_6detail15normal_iteratorINSB_10device_ptrIiEEEE17greater_than_zeroEENSB_17counting_iteratorIlNSB_11use_defaultESS_SS_EEEEEEEPS9_jSF_S9_S9_NS7_10__identityEEEvT0_T1_T2_T3_T4_T6_:
.text._ZN3cub18CUB_300001_SM_10006detail6reduce28DeviceReduceSingleTileKernelINS2_10policy_hubIN4cuda3std3__45tupleIJblEEEjN6thrust24THRUST_300001_SM_1000_NS8cuda_cub9__find_if7functorIS9_EEE10Policy1000ENSB_12zip_iteratorINS8_IJNSD_26transform_input_iterator_tIbNSB_6detail15normal_iteratorINSB_10device_ptrIiEEEE17greater_than_zeroEENSB_17counting_iteratorIlNSB_11use_defaultESS_SS_EEEEEEEPS9_jSF_S9_S9_NS7_10__identityEEEvT0_T1_T2_T3_T4_T6_:
        /* <DEDUP_REMOVED lines=14> */
.L_x_333:
[----:B------:R-:W-:Y:S01]  /*00e0*/  UISETP.GT.U32.AND UP0, UPT, UR4, 0x3ff, UPT ;  /* 0x000003ff0400788c */ /* 0x000fe2000bf04070 */
[----:B------:R-:W-:Y:S08]  /*00f0*/  BSSY.RECONVERGENT B0, `(.L_x_334) ;  /* 0x000053e000007945 */ /* 0x000ff00003800200 */
        /* <DEDUP_REMOVED lines=31> */
.L_x_340:
        /* <DEDUP_REMOVED lines=11> */
[C---:B------:R-:W-:Y:S01]  /*03a0*/  IADD3 R15, P3, PT, R7.reuse, UR6, RZ ;  /* 0x00000006070f7c10 */ /* 0x040fe2000ff7e0ff */
[----:B------:R-:W-:Y:S01]  /*03b0*/  VIADD R7, R7, 0x800 ;  /* 0x0000080007077836 */ /* 0x000fe20000000000 */
[----:B--2---:R-:W-:-:S02]  /*03c0*/  ISETP.GT.AND P0, PT, R10, RZ, PT ;  /* 0x000000ff0a00720c */ /* 0x004fc40003f04270 */
[----:B------:R-:W-:Y:S01]  /*03d0*/  ISETP.GT.AND P2, PT, R10, RZ, P5 ;  /* 0x000000ff0a00720c */ /* 0x000fe20002f44270 */
[----:B------:R-:W-:-:S06]  /*03e0*/  IMAD.X R10, RZ, RZ, UR7, P3 ;  /* 0x00000007ff0a7e24 */ /* 0x000fcc00098e06ff */
[----:B------:R-:W-:Y:S02]  /*03f0*/  @!P5 SEL R14, RZ, 0x1, !P0 ;  /* 0x00000001ff0ed807 */ /* 0x000fe40004000000 */
[----:B---3--:R-:W-:Y:S02]  /*0400*/  ISETP.GT.AND P6, PT, R19, RZ, PT ;  /* 0x000000ff1300720c */ /* 0x008fe40003fc4270 */
[----:B------:R-:W-:Y:S02]  /*0410*/  SEL R14, R14, 0x1, !P2 ;  /* 0x000000010e0e7807 */ /* 0x000fe40005000000 */
[----:B------:R-:W-:Y:S02]  /*0420*/  ISETP.LT.U32.AND P0, PT, R15, R12, PT ;  /* 0x0000000c0f00720c */ /* 0x000fe40003f01070 */
[----:B------:R-:W-:Y:S02]  /*0430*/  LOP3.LUT P3, RZ, R14, 0xff, RZ, 0xc0, !PT ;  /* 0x000000ff0eff7812 */ /* 0x000fe4000786c0ff */
[----:B------:R-:W-:-:S02]  /*0440*/  ISETP.LT.AND.EX P0, PT, R10, R13, PT, P0 ;  /* 0x0000000d0a00720c */ /* 0x000fc40003f01300 */
[----:B------:R-:W-:Y:S02]  /*0450*/  ISETP.GT.AND P4, PT, R19, RZ, P3 ;  /* 0x000000ff1300720c */ /* 0x000fe40001f84270 */
[CC--:B------:R-:W-:Y:S02]  /*0460*/  SEL R25, R15.reuse, R12.reuse, P0 ;  /* 0x0000000c0f197207 */ /* 0x0c0fe40000000000 */
[CC--:B0-----:R-:W-:Y:S02]  /*0470*/  SEL R20, R10.reuse, R13.reuse, P0 ;  /* 0x0000000d0a147207 */ /* 0x0c1fe40000000000 */
        /* <DEDUP_REMOVED lines=53> */
[----:B------:R-:W-:Y:S02]  /*07d0*/  @!P3 SEL R14, RZ, 0x1, !P0 ;  /* 0x00000001ff0eb807 */ /* 0x000fe40004000000 */
[----:B------:R-:W-:-:S02]  /*07e0*/  IADD3 R12, P6, PT, R15, 0x500, RZ ;  /* 0x000005000f0c7810 */ /* 0x000fc40007fde0ff */
[----:B------:R-:W-:Y:S02]  /*07f0*/  SEL R14, R14, 0x1, !P4 ;  /* 0x000000010e0e7807 */ /* 0x000fe40006000000 */
[----:B------:R-:W-:Y:S01]  /*0800*/  @!P5 SEL R20, R13, R18, !P2 ;  /* 0x000000120d14d207 */ /* 0x000fe20005000000 */
[----:B------:R-:W-:Y:S01]  /*0810*/  IMAD.X R13, RZ, RZ, R10, P6 ;  /* 0x000000ffff0d7224 */ /* 0x000fe200030e060a */
[----:B------:R-:W-:Y:S02]  /*0820*/  ISETP.LT.U32.AND P0, PT, R12, R19, PT ;  /* 0x000000130c00720c */ /* 0x000fe40003f01070 */
[----:B------:R-:W-:Y:S02]  /*0830*/  LOP3.LUT P2, RZ, R14, 0xff, RZ, 0xc0, !PT ;  /* 0x000000ff0eff7812 */ /* 0x000fe4000784c0ff */
[----:B------:R-:W-:-:S04]  /*0840*/  ISETP.LT.AND.EX P0, PT, R13, R20, PT, P0 ;  /* 0x000000140d00720c */ /* 0x000fc80003f01300 */
[CC--:B------:R-:W-:Y:S02]  /*0850*/  SEL R17, R12.reuse, R19.reuse, P0 ;  /* 0x000000130c117207 */ /* 0x0c0fe40000000000 */
[CC--:B------:R-:W-:Y:S02]  /*0860*/  SEL R18, R13.reuse, R20.reuse, P0 ;  /* 0x000000140d127207 */ /* 0x0c0fe40000000000 */
[----:B------:R-:W-:Y:S02]  /*0870*/  @!P4 SEL R17, R12, R19, !P3 ;  /* 0x000000130c11c207 */ /* 0x000fe40005800000 */
[----:B------:R-:W-:Y:S02]  /*0880*/  @!P4 SEL R18, R13, R20, !P3 ;  /* 0x000000140d12c207 */ /* 0x000fe40005800000 */
[----:B------:R-:W-:Y:S02]  /*0890*/  IADD3 R12, P0, PT, R15, 0x600, RZ ;  /* 0x000006000f0c7810 */ /* 0x000fe40007f1e0ff */
[----:B------:R-:W-:-:S02]  /*08a0*/  ISETP.GT.AND P3, PT, R11, RZ, PT ;  /* 0x000000ff0b00720c */ /* 0x000fc40003f64270 */
[----:B------:R-:W-:Y:S01]  /*08b0*/  ISETP.GT.AND P4, PT, R11, RZ, P2 ;  /* 0x000000ff0b00720c */ /* 0x000fe20001784270 */
[----:B------:R-:W-:Y:S01]  /*08c0*/  IMAD.X R13, RZ, RZ, R10, P0 ;  /* 0x000000ffff0d7224 */ /* 0x000fe200000e060a */
[----:B------:R-:W-:Y:S02]  /*08d0*/  @!P2 SEL R14, RZ, 0x1, !P3 ;  /* 0x00000001ff0ea807 */ /* 0x000fe40005800000 */
[----:B------:R-:W-:Y:S02]  /*08e0*/  ISETP.LT.U32.AND P0, PT, R12, R17, PT ;  /* 0x000000110c00720c */ /* 0x000fe40003f01070 */
[----:B------:R-:W-:Y:S02]  /*08f0*/  SEL R14, R14, 0x1, !P4 ;  /* 0x000000010e0e7807 */ /* 0x000fe40006000000 */
[----:B------:R-:W-:Y:S02]  /*0900*/  IADD3 R15, P5, PT, R15, 0x700, RZ ;  /* 0x000007000f0f7810 */ /* 0x000fe40007fbe0ff */
[----:B------:R-:W-:-:S02]  /*0910*/  ISETP.LT.AND.EX P0, PT, R13, R18, PT, P0 ;  /* 0x000000120d00720c */ /* 0x000fc40003f01300 */
[----:B------:R-:W-:Y:S01]  /*0920*/  LOP3.LUT P3, RZ, R14, 0xff, RZ, 0xc0, !PT ;  /* 0x000000ff0eff7812 */ /* 0x000fe2000786c0ff */
[----:B------:R-:W-:Y:S01]  /*0930*/  IMAD.X R10, RZ, RZ, R10, P5 ;  /* 0x000000ffff0a7224 */ /* 0x000fe200028e060a */
[-C--:B------:R-:W-:Y:S02]  /*0940*/  SEL R16, R12, R17.reuse, P0 ;  /* 0x000000110c107207 */ /* 0x080fe40000000000 */
[CC--:B------:R-:W-:Y:S02]  /*0950*/  SEL R11, R13.reuse, R18.reuse, P0 ;  /* 0x000000120d0b7207 */ /* 0x0c0fe40000000000 */
[----:B------:R-:W-:Y:S02]  /*0960*/  ISETP.NE.AND P5, PT, R8, RZ, PT ;  /* 0x000000ff0800720c */ /* 0x000fe40003fa5270 */
[----:B------:R-:W-:Y:S02]  /*0970*/  @!P4 SEL R16, R12, R17, !P2 ;  /* 0x000000110c10c207 */ /* 0x000fe40005000000 */
[----:B------:R-:W-:-:S02]  /*0980*/  @!P4 SEL R11, R13, R18, !P2 ;  /* 0x000000120d0bc207 */ /* 0x000fc40005000000 */
[----:B------:R-:W-:Y:S02]  /*0990*/  ISETP.GT.AND P4, PT, R9, RZ, P3 ;  /* 0x000000ff0900720c */ /* 0x000fe40001f84270 */
[-C--:B------:R-:W-:Y:S02]  /*09a0*/  ISETP.LT.U32.AND P0, PT, R15, R16.reuse, PT ;  /* 0x000000100f00720c */ /* 0x080fe40003f01070 */
[----:B------:R-:W-:Y:S02]  /*09b0*/  ISETP.GT.AND P2, PT, R9, RZ, PT ;  /* 0x000000ff0900720c */ /* 0x000fe40003f44270 */
[----:B------:R-:W-:Y:S02]  /*09c0*/  ISETP.LT.AND.EX P0, PT, R10, R11, PT, P0 ;  /* 0x0000000b0a00720c */ /* 0x000fe40003f01300 */
[----:B------:R-:W-:Y:S02]  /*09d0*/  @!P3 SEL R14, RZ, 0x1, !P2 ;  /* 0x00000001ff0eb807 */ /* 0x000fe40005000000 */
[----:B------:R-:W-:-:S02]  /*09e0*/  SEL R12, R15, R16, P0 ;  /* 0x000000100f0c7207 */ /* 0x000fc40000000000 */
[-C--:B------:R-:W-:Y:S02]  /*09f0*/  SEL R13, R10, R11.reuse, P0 ;  /* 0x0000000b0a0d7207 */ /* 0x080fe40000000000 */
[----:B------:R-:W-:Y:S02]  /*0a00*/  SEL R14, R14, 0x1, !P4 ;  /* 0x000000010e0e7807 */ /* 0x000fe40006000000 */
[----:B------:R-:W-:Y:S02]  /*0a10*/  @!P4 SEL R12, R15, R16, !P3 ;  /* 0x000000100f0cc207 */ /* 0x000fe40005800000 */
[----:B------:R-:W-:Y:S01]  /*0a20*/  @!P4 SEL R13, R10, R11, !P3 ;  /* 0x0000000b0a0dc207 */ /* 0x000fe20005800000 */
[----:B------:R-:W-:Y:S06]  /*0a30*/  @P5 BRA `(.L_x_340) ;  /* 0xfffffff8002c5947 */ /* 0x000fec000383ffff */
.L_x_339:
[----:B------:R-:W-:Y:S05]  /*0a40*/  BSYNC.RECONVERGENT B2 ;  /* 0x0000000000027941 */ /* 0x000fea0003800200 */
.L_x_338:
        /* <DEDUP_REMOVED lines=13> */
[C---:B--2---:R-:W-:Y:S01]  /*0b20*/  IADD3 R15, P2, PT, R7.reuse, UR10, RZ ;  /* 0x0000000a070f7c10 */ /* 0x044fe2000ff5e0ff */
[----:B0-----:R-:W-:-:S05]  /*0b30*/  VIADD R4, R7, 0x100 ;  /* 0x0000010007047836 */ /* 0x001fca0000000000 */
[----:B------:R-:W-:Y:S01]  /*0b40*/  IADD3 R5, P5, PT, R4, UR10, RZ ;  /* 0x0000000a04057c10 */ /* 0x000fe2000ffbe0ff */
[----:B------:R-:W-:Y:S01]  /*0b50*/  VIADD R4, R7, 0x200 ;  /* 0x0000020007047836 */ /* 0x000fe20000000000 */
[C---:B---3--:R-:W-:Y:S02]  /*0b60*/  ISETP.GT.AND P0, PT, R10.reuse, RZ, PT ;  /* 0x000000ff0a00720c */ /* 0x048fe40003f04270 */
[----:B------:R-:W-:Y:S01]  /*0b70*/  ISETP.GT.AND P4, PT, R10, RZ, P3 ;  /* 0x000000ff0a00720c */ /* 0x000fe20001f84270 */
[----:B------:R-:W-:Y:S01]  /*0b80*/  IMAD.X R10, RZ, RZ, UR11, P2 ;  /* 0x0000000bff0a7e24 */ /* 0x000fe200090e06ff */
[----:B------:R-:W-:Y:S02]  /*0b90*/  @!P3 SEL R14, RZ, 0x1, !P0 ;  /* 0x00000001ff0eb807 */ /* 0x000fe40004000000 */
[----:B------:R-:W-:Y:S02]  /*0ba0*/  ISETP.LT.U32.AND P0, PT, R15, R12, PT ;  /* 0x0000000c0f00720c */ /* 0x000fe40003f01070 */
[----:B------:R-:W-:-:S02]  /*0bb0*/  SEL R14, R14, 0x1, !P4 ;  /* 0x000000010e0e7807 */ /* 0x000fc40006000000 */
[-C--:B------:R-:W-:Y:S02]  /*0bc0*/  ISETP.LT.AND.EX P0, PT, R10, R13.reuse, PT, P0 ;  /* 0x0000000d0a00720c */ /* 0x080fe40003f01300 */
[----:B------:R-:W-:Y:S02]  /*0bd0*/  LOP3.LUT P2, RZ, R14, 0xff, RZ, 0xc0, !PT ;  /* 0x000000ff0eff7812 */ /* 0x000fe4000784c0ff */
[CC--:B------:R-:W-:Y:S02]  /*0be0*/  SEL R16, R15.reuse, R12.reuse, P0 ;  /* 0x0000000c0f107207 */ /* 0x0c0fe40000000000 */
[----:B------:R-:W-:Y:S02]  /*0bf0*/  SEL R11, R10, R13, P0 ;  /* 0x0000000d0a0b7207 */ /* 0x000fe40000000000 */
[----:B----4-:R-:W-:Y:S02]  /*0c00*/  ISETP.GT.AND P0, PT, R6, RZ, PT ;  /* 0x000000ff0600720c */ /* 0x010fe40003f04270 */
[----:B------:R-:W-:-:S02]  /*0c10*/  @!P4 SEL R16, R15, R12, !P3 ;  /* 0x0000000c0f10c207 */ /* 0x000fc40005800000 */
[----:B------:R-:W-:Y:S02]  /*0c20*/  @!P4 SEL R11, R10, R13, !P3 ;  /* 0x0000000d0a0bc207 */ /* 0x000fe40005800000 */
[----:B------:R-:W-:Y:S01]  /*0c30*/  ISETP.GT.AND P4, PT, R6, RZ, P2 ;  /* 0x000000ff0600720c */ /* 0x000fe20001784270 */
[----:B------:R-:W-:Y:S01]  /*0c40*/  IMAD.X R6, RZ, RZ, UR11, P5 ;  /* 0x0000000bff067e24 */ /* 0x000fe2000a8e06ff */
[----:B------:R-:W-:Y:S02]  /*0c50*/  @!P2 SEL R14, RZ, 0x1, !P0 ;  /* 0x00000001ff0ea807 */ /* 0x000fe40004000000 */
        /* <DEDUP_REMOVED lines=22> */
[----:B------:R-:W-:Y:S01]  /*0dc0*/  @!P4 SEL R11, R5, R10, !P3 ;  /* 0x0000000a050bc207 */ /* 0x000fe20005800000 */
[----:B------:R-:W-:Y:S01]  /*0dd0*/  IMAD.X R5, RZ, RZ, UR11, P5 ;  /* 0x0000000bff057e24 */ /* 0x000fe2000a8e06ff */
[----:B------:R-:W-:Y:S02]  /*0de0*/  @!P4 SEL R6, R8, R13, !P3 ;  /* 0x0000000d0806c207 */ /* 0x000fe40005800000 */
[C---:B------:R-:W-:Y:S02]  /*0df0*/  ISETP.GT.AND P4, PT, R9.reuse, RZ, P2 ;  /* 0x000000ff0900720c */ /* 0x040fe40001784270 */
[----:B------:R-:W-:Y:S02]  /*0e00*/  ISETP.LT.U32.AND P0, PT, R4, R11, PT ;  /* 0x0000000b0400720c */ /* 0x000fe40003f01070 */
[----:B------:R-:W-:-:S02]  /*0e10*/  ISETP.GT.AND P3, PT, R9, RZ, PT ;  /* 0x000000ff0900720c */ /* 0x000fc40003f64270 */
[CC--:B------:R-:W-:Y:S02]  /*0e20*/  ISETP.LT.AND.EX P0, PT, R5.reuse, R6.reuse, PT, P0 ;  /* 0x000000060500720c */ /* 0x0c0fe40003f01300 */
[----:B------:R-:W-:Y:S02]  /*0e30*/  @!P2 SEL R14, RZ, 0x1, !P3 ;  /* 0x00000001ff0ea807 */ /* 0x000fe40005800000 */
[-C--:B------:R-:W-:Y:S02]  /*0e40*/  SEL R12, R4, R11.reuse, P0 ;  /* 0x0000000b040c7207 */ /* 0x080fe40000000000 */
[----:B------:R-:W-:Y:S02]  /*0e50*/  SEL R13, R5, R6, P0 ;  /* 0x00000006050d7207 */ /* 0x000fe40000000000 */
[----:B------:R-:W-:Y:S02]  /*0e60*/  SEL R14, R14, 0x1, !P4 ;  /* 0x000000010e0e7807 */ /* 0x000fe40006000000 */
[----:B------:R-:W-:-:S02]  /*0e70*/  @!P4 SEL R12, R4, R11, !P2 ;  /* 0x0000000b040cc207 */ /* 0x000fc40005000000 */
[----:B------:R-:W-:-:S07]  /*0e80*/  @!P4 SEL R13, R5, R6, !P2 ;  /* 0x00000006050dc207 */ /* 0x000fce0005000000 */
.L_x_342:
[----:B------:R-:W-:Y:S05]  /*0e90*/  BSYNC.RECONVERGENT B2 ;  /* 0x0000000000027941 */ /* 0x000fea0003800200 */
.L_x_341:
        /* <DEDUP_REMOVED lines=20> */
[----:B------:R-:W-:-:S02]  /*0fe0*/  SEL R14, R14, 0x1, !P3 ;  /* 0x000000010e0e7807 */ /* 0x000fc40005800000 */
[-C--:B------:R-:W-:Y:S02]  /*0ff0*/  ISETP.LT.AND.EX P0, PT, R2, R13.reuse, PT, P0 ;  /* 0x0000000d0200720c */ /* 0x080fe40003f01300 */
[----:B------:R-:W-:Y:S02]  /*1000*/  LOP3.LUT P4, RZ, R14, 0xff, RZ, 0xc0, !PT ;  /* 0x000000ff0eff7812 */ /* 0x000fe4000788c0ff */
[CC--:B0-----:R-:W-:Y:S02]  /*1010*/  SEL R4, R9.reuse, R12.reuse, P0 ;  /* 0x0000000c09047207 */ /* 0x0c1fe40000000000 */
[CC--:B------:R-:W-:Y:S02]  /*1020*/  SEL R5, R2.reuse, R13.reuse, P0 ;  /* 0x0000000d02057207 */ /* 0x0c0fe40000000000 */
[----:B------:R-:W-:Y:S02]  /*1030*/  @!P3 SEL R4, R9, R12, !P2 ;  /* 0x0000000c0904b207 */ /* 0x000fe40005000000 */
[----:B------:R-:W-:Y:S01]  /*1040*/  @!P3 SEL R5, R2, R13, !P2 ;  /* 0x0000000d0205b207 */ /* 0x000fe20005000000 */
[----:B------:R-:W-:Y:S01]  /*1050*/  IMAD.X R2, RZ, RZ, UR11, P5 ;  /* 0x0000000bff027e24 */ /* 0x000fe2000a8e06ff */
[----:B----4-:R-:W-:-:S02]  /*1060*/  ISETP.GT.AND P3, PT, R8, RZ, P4 ;  /* 0x000000ff0800720c */ /* 0x010fc40002764270 */
        /* <DEDUP_REMOVED lines=8> */
[----:B------:R-:W-:-:S07]  /*10f0*/  @!P3 SEL R13, R2, R5, !P4 ;  /* 0x00000005020db207 */ /* 0x000fce0006000000 */
.L_x_344:
[----:B------:R-:W-:Y:S05]  /*1100*/  BSYNC.RECONVERGENT B2 ;  /* 0x0000000000027941 */ /* 0x000fea0003800200 */
.L_x_343:
        /* <DEDUP_REMOVED lines=20> */
.L_x_337:
[----:B------:R-:W-:Y:S05]  /*1250*/  BSYNC.RECONVERGENT B1 ;  /* 0x0000000000017941 */ /* 0x000fea0003800200 */
.L_x_336:
[----:B------:R-:W-:-:S09]  /*1260*/  UISETP.GE.U32.AND UP0, UPT, UR4, 0x100, UPT ;  /* 0x000001000400788c */ /* 0x000fd2000bf06070 */
        /* <DEDUP_REMOVED lines=25> */
.L_x_347:
[----:B------:R-:W-:Y:S05]  /*1400*/  BSYNC.RECONVERGENT B1 ;  /* 0x0000000000017941 */ /* 0x000fea0003800200 */
.L_x_346:
        /* <DEDUP_REMOVED lines=23> */
.L_x_349:
[----:B------:R-:W-:Y:S05]  /*1580*/  BSYNC.RECONVERGENT B1 ;  /* 0x0000000000017941 */ /* 0x000fea0003800200 */
.L_x_348:
        /* <DEDUP_REMOVED lines=20> */
.L_x_351:
[----:B------:R-:W-:Y:S05]  /*16d0*/  BSYNC.RECONVERGENT B1 ;  /* 0x0000000000017941 */ /* 0x000fea0003800200 */
.L_x_350:
        /* <DEDUP_REMOVED lines=20> */
.L_x_353:
[----:B------:R-:W-:Y:S05]  /*1820*/  BSYNC.RECONVERGENT B1 ;  /* 0x0000000000017941 */ /* 0x000fea0003800200 */
.L_x_352:
        /* <DEDUP_REMOVED lines=20> */
.L_x_355:
[----:B------:R-:W-:Y:S05]  /*1970*/  BSYNC.RECONVERGENT B1 ;  /* 0x0000000000017941 */ /* 0x000fea0003800200 */
.L_x_354:
[----:B------:R-:W-:Y:S04]  /*1980*/  BSSY.RECONVERGENT B1, `(.L_x_356) ;  /* 0x000000a000017945 */ /* 0x000fe80003800200 */
[----:B------:R-:W-:Y:S05]  /*1990*/  @P1 BRA `(.L_x_357) ;  /* 0x0000000000201947 */ /* 0x000fea0003800000 */
[----:B0-----:R-:W0:Y:S01]  /*19a0*/  S2R R5, SR_CgaCtaId ;  /* 0x0000000000057919 */ /* 0x001e220000008800 */
[----:B--2---:R-:W-:Y:S02]  /*19b0*/  MOV R4, 0x400 ;  /* 0x0000040000047802 */ /* 0x004fe40000000f00 */
[----:B------:R-:W-:-:S04]  /*19c0*/  SHF.R.U32.HI R2, RZ, 0x1, R3 ;  /* 0x00000001ff027819 */ /* 0x000fc80000011603 */
[----:B------:R-:W-:Y:S02]  /*19d0*/  LOP3.LUT R2, R2, 0x1f0, RZ, 0xc0, !PT ;  /* 0x000001f002027812 */ /* 0x000fe400078ec0ff */
[----:B0-----:R-:W-:-:S05]  /*19e0*/  LEA R5, R5, R4, 0x18 ;  /* 0x0000000405057211 */ /* 0x001fca00078ec0ff */
[----:B------:R-:W-:-:S05]  /*19f0*/  IMAD.IADD R5, R2, 0x1, R5 ;  /* 0x0000000102057824 */ /* 0x000fca00078e0205 */
[----:B------:R0:W-:Y:S04]  /*1a00*/  STS.64 [R5+0x10], R12 ;  /* 0x0000100c05007388 */ /* 0x0001e80000000a00 */
[----:B------:R0:W-:Y:S02]  /*1a10*/  STS.U8 [R5+0x8], R14 ;  /* 0x0000080e05007388 */ /* 0x0001e40000000000 */
.L_x_357:
[----:B------:R-:W-:Y:S05]  /*1a20*/  BSYNC.RECONVERGENT B1 ;  /* 0x0000000000017941 */ /* 0x000fea0003800200 */
.L_x_356:
        /* <DEDUP_REMOVED lines=8> */
[----:B0-2---:R-:W0:Y:S04]  /*1ab0*/  LDS.64 R4, [UR5+0x20] ;  /* 0x00002005ff047984 */ /* 0x005e280008000a00 */
[----:B------:R-:W2:Y:S04]  /*1ac0*/  LDS.U8 R15, [UR5+0x28] ;  /* 0x00002805ff0f7984 */ /* 0x000ea80008000000 */
[----:B------:R-:W1:Y:S04]  /*1ad0*/  LDS.64 R8, [UR5+0x30] ;  /* 0x00003005ff087984 */ /* 0x000e680008000a00 */
[----:B------:R-:W1:Y:S04]  /*1ae0*/  LDS.U8 R16, [UR5+0x38] ;  /* 0x00003805ff107984 */ /* 0x000e680008000000 */
[----:B----4-:R-:W4:Y:S04]  /*1af0*/  LDS.64 R6, [UR5+0x40] ;  /* 0x00004005ff067984 */ /* 0x010f280008000a00 */
[----:B------:R-:W4:Y:S04]  /*1b00*/  LDS.U8 R17, [UR5+0x48] ;  /* 0x00004805ff117984 */ /* 0x000f280008000000 */
[----:B------:R-:W4:Y:S01]  /*1b10*/  LDS.64 R2, [UR5+0x50] ;  /* 0x00005005ff027984 */ /* 0x000f220008000a00 */
[----:B-----5:R-:W-:-:S02]  /*1b20*/  ISETP.NE.AND P2, PT, R10, RZ, PT ;  /* 0x000000ff0a00720c */ /* 0x020fc40003f45270 */
[----:B0-----:R-:W-:Y:S02]  /*1b30*/  ISETP.LT.U32.AND P0, PT, R4, R12, PT ;  /* 0x0000000c0400720c */ /* 0x001fe40003f01070 */
[----:B------:R-:W-:Y:S02]  /*1b40*/  @P4 SEL R10, R14, 0x1, !P2 ;  /* 0x000000010e0a4807 */ /* 0x000fe40005000000 */
[----:B------:R-:W-:Y:S01]  /*1b50*/  ISETP.LT.AND.EX P0, PT, R5, R13, PT, P0 ;  /* 0x0000000d0500720c */ /* 0x000fe20003f01300 */
[----:B------:R-:W-:Y:S01]  /*1b60*/  LDS.U8 R14, [UR5+0x78] ;  /* 0x00007805ff0e7984 */ /* 0x000fe20008000000 */
[----:B------:R-:W-:Y:S02]  /*1b70*/  LOP3.LUT P3, RZ, R10, 0xff, RZ, 0xc0, !PT ;  /* 0x000000ff0aff7812 */ /* 0x000fe4000786c0ff */
[----:B--2---:R-:W-:-:S03]  /*1b80*/  ISETP.NE.AND P5, PT, R15, RZ, PT ;  /* 0x000000ff0f00720c */ /* 0x004fc60003fa5270 */
[C---:B-1-3--:R-:W-:Y:S02]  /*1b90*/  @P2 SEL R12, R4.reuse, R12, P0 ;  /* 0x0000000c040c2207 */ /* 0x04afe40000000000 */
[C---:B------:R-:W-:Y:S02]  /*1ba0*/  @P2 SEL R13, R5.reuse, R13, P0 ;  /* 0x0000000d050d2207 */ /* 0x040fe40000000000 */
[----:B------:R-:W-:Y:S02]  /*1bb0*/  SEL R11, R4, R12, !P4 ;  /* 0x0000000c040b7207 */ /* 0x000fe40006000000 */
[----:B------:R-:W-:Y:S01]  /*1bc0*/  SEL R13, R5, R13, !P4 ;  /* 0x0000000d050d7207 */ /* 0x000fe20006000000 */
[----:B------:R-:W-:Y:S01]  /*1bd0*/  LDS.U8 R12, [UR5+0x68] ;  /* 0x00006805ff0c7984 */ /* 0x000fe20008000000 */
[----:B------:R-:W-:Y:S02]  /*1be0*/  ISETP.LT.U32.AND P0, PT, R8, R11, PT ;  /* 0x0000000b0800720c */ /* 0x000fe40003f01070 */
[----:B------:R-:W-:Y:S01]  /*1bf0*/  @P3 SEL R15, R10, 0x1, !P5 ;  /* 0x000000010a0f3807 */ /* 0x000fe20006800000 */
[----:B------:R-:W-:Y:S01]  /*1c00*/  LDS.64 R4, [UR5+0x60] ;  /* 0x00006005ff047984 */ /* 0x000fe20008000a00 */
[----:B------:R-:W-:-:S02]  /*1c10*/  ISETP.LT.AND.EX P0, PT, R9, R13, PT, P0 ;  /* 0x0000000d0900720c */ /* 0x000fc40003f01300 */
[----:B------:R-:W-:Y:S01]  /*1c20*/  LOP3.LUT P2, RZ, R15, 0xff, RZ, 0xc0, !PT ;  /* 0x000000ff0fff7812 */ /* 0x000fe2000784c0ff */
[----:B------:R-:W0:Y:S01]  /*1c30*/  LDS.U8 R10, [UR5+0x58] ;  /* 0x00005805ff0a7984 */ /* 0x000e220008000000 */
[----:B------:R-:W-:Y:S02]  /*1c40*/  @P5 SEL R11, R8, R11, P0 ;  /* 0x0000000b080b5207 */ /* 0x000fe40000000000 */
[----:B------:R-:W-:Y:S02]  /*1c50*/  ISETP.NE.AND P4, PT, R16, RZ, PT ;  /* 0x000000ff1000720c */ /* 0x000fe40003f85270 */
[C---:B------:R-:W-:Y:S02]  /*1c60*/  @P5 SEL R13, R9.reuse, R13, P0 ;  /* 0x0000000d090d5207 */ /* 0x040fe40000000000 */
[----:B------:R-:W-:Y:S02]  /*1c70*/  SEL R11, R8, R11, !P3 ;  /* 0x0000000b080b7207 */ /* 0x000fe40005800000 */
[----:B------:R-:W-:-:S02]  /*1c80*/  SEL R13, R9, R13, !P3 ;  /* 0x0000000d090d7207 */ /* 0x000fc40005800000 */
[----:B----4-:R-:W-:Y:S01]  /*1c90*/  ISETP.LT.U32.AND P0, PT, R6, R11, PT ;  /* 0x0000000b0600720c */ /* 0x010fe20003f01070 */
[----:B------:R-:W1:Y:S01]  /*1ca0*/  LDS.64 R8, [UR5+0x70] ;  /* 0x00007005ff087984 */ /* 0x000e620008000a00 */
[----:B------:R-:W-:Y:S02]  /*1cb0*/  @P2 SEL R16, R15, 0x1, !P4 ;  /* 0x000000010f102807 */ /* 0x000fe40006000000 */
[----:B------:R-:W-:Y:S02]  /*1cc0*/  ISETP.LT.AND.EX P0, PT, R7, R13, PT, P0 ;  /* 0x0000000d0700720c */ /* 0x000fe40003f01300 */
[----:B------:R-:W-:Y:S02]  /*1cd0*/  LOP3.LUT P5, RZ, R16, 0xff, RZ, 0xc0, !PT ;  /* 0x000000ff10ff7812 */ /* 0x000fe400078ac0ff */
[----:B------:R-:W-:Y:S02]  /*1ce0*/  @P4 SEL R11, R6, R11, P0 ;  /* 0x0000000b060b4207 */ /* 0x000fe40000000000 */
[----:B------:R-:W-:-:S02]  /*1cf0*/  ISETP.NE.AND P3, PT, R17, RZ, PT ;  /* 0x000000ff1100720c */ /* 0x000fc40003f65270 */
[C---:B------:R-:W-:Y:S02]  /*1d00*/  @P4 SEL R13, R7.reuse, R13, P0 ;  /* 0x0000000d070d4207 */ /* 0x040fe40000000000 */
[----:B------:R-:W-:Y:S02]  /*1d10*/  SEL R11, R6, R11, !P2 ;  /* 0x0000000b060b7207 */ /* 0x000fe40005000000 */
[----:B------:R-:W-:Y:S02]  /*1d20*/  SEL R13, R7, R13, !P2 ;  /* 0x0000000d070d7207 */ /* 0x000fe40005000000 */
[----:B------:R-:W-:Y:S01]  /*1d30*/  ISETP.LT.U32.AND P0, PT, R2, R11, PT ;  /* 0x0000000b0200720c */ /* 0x000fe20003f01070 */
[----:B------:R-:W2:Y:S01]  /*1d40*/  LDS.64 R6, [UR5+0x80] ;  /* 0x00008005ff067984 */ /* 0x000ea20008000a00 */
[----:B------:R-:W-:Y:S02]  /*1d50*/  @P5 SEL R17, R16, 0x1, !P3 ;  /* 0x0000000110115807 */ /* 0x000fe40005800000 */
[----:B------:R-:W-:-:S02]  /*1d60*/  ISETP.LT.AND.EX P0, PT, R3, R13, PT, P0 ;  /* 0x0000000d0300720c */ /* 0x000fc40003f01300 */
[----:B------:R-:W-:Y:S02]  /*1d70*/  LOP3.LUT P4, RZ, R17, 0xff, RZ, 0xc0, !PT ;  /* 0x000000ff11ff7812 */ /* 0x000fe4000788c0ff */
[----:B------:R-:W-:Y:S02]  /*1d80*/  @P3 SEL R11, R2, R11, P0 ;  /* 0x0000000b020b3207 */ /* 0x000fe40000000000 */
[C---:B------:R-:W-:Y:S02]  /*1d90*/  @P3 SEL R13, R3.reuse, R13, P0 ;  /* 0x0000000d030d3207 */ /* 0x040fe40000000000 */
[----:B0-----:R-:W-:Y:S02]  /*1da0*/  ISETP.NE.AND P2, PT, R10, RZ, PT ;  /* 0x000000ff0a00720c */ /* 0x001fe40003f45270 */
[----:B------:R-:W-:Y:S02]  /*1db0*/  SEL R11, R2, R11, !P5 ;  /* 0x0000000b020b7207 */ /* 0x000fe40006800000 */
[----:B------:R-:W-:-:S02]  /*1dc0*/  SEL R13, R3, R13, !P5 ;  /* 0x0000000d030d7207 */ /* 0x000fc40006800000 */
[----:B------:R-:W-:Y:S02]  /*1dd0*/  ISETP.LT.U32.AND P0, PT, R4, R11, PT ;  /* 0x0000000b0400720c */ /* 0x000fe40003f01070 */
[----:B------:R-:W-:Y:S02]  /*1de0*/  @P4 SEL R10, R17, 0x1, !P2 ;  /* 0x00000001110a4807 */ /* 0x000fe40005000000 */
[C---:B------:R-:W-:Y:S02]  /*1df0*/  ISETP.LT.AND.EX P0, PT, R5.reuse, R13, PT, P0 ;  /* 0x0000000d0500720c */ /* 0x040fe40003f01300 */
[----:B------:R-:W-:Y:S02]  /*1e00*/  ISETP.NE.AND P3, PT, R12, RZ, PT ;  /* 0x000000ff0c00720c */ /* 0x000fe40003f65270 */
[----:B------:R-:W-:Y:S02]  /*1e10*/  @P2 SEL R11, R4, R11, P0 ;  /* 0x0000000b040b2207 */ /* 0x000fe40000000000 */
[----:B------:R-:W-:-:S02]  /*1e20*/  @P2 SEL R13, R5, R13, P0 ;  /* 0x0000000d050d2207 */ /* 0x000fc40000000000 */
[----:B------:R-:W-:Y:S02]  /*1e30*/  SEL R3, R4, R11, !P4 ;  /* 0x0000000b04037207 */ /* 0x000fe40006000000 */
[----:B------:R-:W-:Y:S02]  /*1e40*/  LOP3.LUT P5, RZ, R10, 0xff, RZ, 0xc0, !PT ;  /* 0x000000ff0aff7812 */ /* 0x000fe400078ac0ff */
[----:B------:R-:W-:Y:S02]  /*1e50*/  SEL R5, R5, R13, !P4 ;  /* 0x0000000d05057207 */ /* 0x000fe40006000000 */
[----:B-1----:R-:W-:Y:S02]  /*1e60*/  ISETP.LT.U32.AND P0, PT, R8, R3, PT ;  /* 0x000000030800720c */ /* 0x002fe40003f01070 */
        /* <DEDUP_REMOVED lines=16> */
.L_x_345:
        /* <DEDUP_REMOVED lines=32> */
[----:B------:R-:W-:Y:S02]  /*2170*/  @!P0 SEL R13, R6, R13, P4 ;  /* 0x0000000d060d8207 */ /* 0x000fe40002000000 */
[----:B------:R-:W-:Y:S02]  /*2180*/  @P0 PRMT R14, R4, 0x7610, R14 ;  /* 0x00007610040e0816 */ /* 0x000fe4000000000e */
[----:B------:R-:W-:Y:S02]  /*2190*/  @P0 SEL R12, R9, R12, !P6 ;  /* 0x0000000c090c0207 */ /* 0x000fe40007000000 */
[----:B------:R-:W-:-:S07]  /*21a0*/  @P0 SEL R13, R6, R13, !P6 ;  /* 0x0000000d060d0207 */ /* 0x000fce0007000000 */
.L_x_360:
[----:B------:R-:W-:Y:S05]  /*21b0*/  BSYNC.RECONVERGENT B1 ;  /* 0x0000000000017941 */ /* 0x000fea0003800200 */
.L_x_359:
[----:B------:R-:W-:Y:S01]  /*21c0*/  ISETP.GT.AND P4, PT, R5, R2, PT ;  /* 0x000000020500720c */ /* 0x000fe20003f84270 */
[----:B----4-:R3:W4:Y:S01]  /*21d0*/  SHFL.DOWN PT, R7, R12, 0x2, R2 ;  /* 0x084000000c077989 */ /* 0x01072200000e0002 */
[----:B------:R-:W-:Y:S01]  /*21e0*/  LOP3.LUT R5, R14, 0xff, RZ, 0xc0, !PT ;  /* 0x000000ff0e057812 */ /* 0x000fe200078ec0ff */
        /* <DEDUP_REMOVED lines=11> */
[----:B------:R-:W-:Y:S02]  /*22a0*/  @!P0 ISETP.LT.AND.EX P5, PT, R6, R13, PT, P5 ;  /* 0x0000000d0600820c */ /* 0x000fe40003fa1350 */
[----:B------:R-:W-:Y:S02]  /*22b0*/  @P0 SEL R4, R5, R14, !P6 ;  /* 0x0000000e05040207 */ /* 0x000fe40007000000 */
[----:B--23--:R-:W-:-:S02]  /*22c0*/  @!P0 SEL R12, R7, R12, P5 ;  /* 0x0000000c070c8207 */ /* 0x00cfc40002800000 */
[----:B------:R-:W-:Y:S02]  /*22d0*/  @!P0 SEL R13, R6, R13, P5 ;  /* 0x0000000d060d8207 */ /* 0x000fe40002800000 */
[----:B------:R-:W-:Y:S02]  /*22e0*/  @P0 PRMT R14, R4, 0x7610, R14 ;  /* 0x00007610040e0816 */ /* 0x000fe4000000000e */
[----:B------:R-:W-:Y:S02]  /*22f0*/  @P0 SEL R12, R7, R12, !P6 ;  /* 0x0000000c070c0207 */ /* 0x000fe40007000000 */
[----:B------:R-:W-:-:S07]  /*2300*/  @P0 SEL R13, R6, R13, !P6 ;  /* 0x0000000d060d0207 */ /* 0x000fce0007000000 */
.L_x_362:
[----:B------:R-:W-:Y:S05]  /*2310*/  BSYNC.RECONVERGENT B1 ;  /* 0x0000000000017941 */ /* 0x000fea0003800200 */
.L_x_361:
[----:B0-----:R-:W-:Y:S01]  /*2320*/  LOP3.LUT R5, R14, 0xff, RZ, 0xc0, !PT ;  /* 0x000000ff0e057812 */ /* 0x001fe200078ec0ff */
[----:B----4-:R0:W4:Y:S01]  /*2330*/  SHFL.DOWN PT, R7, R12, 0x4, R2 ;  /* 0x088000000c077989 */ /* 0x01012200000e0002 */
        /* <DEDUP_REMOVED lines=18> */
.L_x_364:
[----:B------:R-:W-:Y:S05]  /*2460*/  BSYNC.RECONVERGENT B1 ;  /* 0x0000000000017941 */ /* 0x000fea0003800200 */
.L_x_363:
        /* <DEDUP_REMOVED lines=20> */
.L_x_366:
[----:B------:R-:W-:Y:S05]  /*25b0*/  BSYNC.RECONVERGENT B1 ;  /* 0x0000000000017941 */ /* 0x000fea0003800200 */
.L_x_365:
        /* <DEDUP_REMOVED lines=8> */
[----:B--23--:R-:W-:-:S04]  /*2640*/  LOP3.LUT P2, R2, R14, 0xff, RZ, 0xc0, !PT ;  /* 0x000000ff0e027812 */ /* 0x00cfc8000784c0ff */
[----:B------:R-:W-:-:S13]  /*2650*/  PLOP3.LUT P0, PT, P2, P0, PT, 0x2f, 0xf2 ;  /* 0x0000000000f2781c */ /* 0x000fda0001700577 */
[----:B----4-:R-:W-:Y:S02]  /*2660*/  @!P0 ISETP.LT.U32.AND P2, PT, R7, R12, PT ;  /* 0x0000000c0700820c */ /* 0x010fe40003f41070 */
        /* <DEDUP_REMOVED lines=9> */
.L_x_368:
[----:B------:R-:W-:Y:S05]  /*2700*/  BSYNC.RECONVERGENT B1 ;  /* 0x0000000000017941 */ /* 0x000fea0003800200 */
.L_x_367:
[----:B------:R-:W-:Y:S04]  /*2710*/  BSSY.RECONVERGENT B1, `(.L_x_369) ;  /* 0x000000a000017945 */ /* 0x000fe80003800200 */
[----:B------:R-:W-:Y:S05]  /*2720*/  @P1 BRA `(.L_x_370) ;  /* 0x0000000000201947 */ /* 0x000fea0003800000 */
[----:B0-----:R-:W0:Y:S01]  /*2730*/  S2R R5, SR_CgaCtaId ;  /* 0x0000000000057919 */ /* 0x001e220000008800 */
[----:B------:R-:W-:Y:S02]  /*2740*/  MOV R4, 0x400 ;  /* 0x0000040000047802 */ /* 0x000fe40000000f00 */
[----:B--23--:R-:W-:-:S04]  /*2750*/  SHF.R.U32.HI R2, RZ, 0x1, R3 ;  /* 0x00000001ff027819 */ /* 0x00cfc80000011603 */
[----:B------:R-:W-:Y:S02]  /*2760*/  LOP3.LUT R2, R2, 0x1f0, RZ, 0xc0, !PT ;  /* 0x000001f002027812 */ /* 0x000fe400078ec0ff */
[----:B0-----:R-:W-:-:S05]  /*2770*/  LEA R5, R5, R4, 0x18 ;  /* 0x0000000405057211 */ /* 0x001fca00078ec0ff */
[----:B------:R-:W-:-:S05]  /*2780*/  IMAD.IADD R5, R2, 0x1, R5 ;  /* 0x0000000102057824 */ /* 0x000fca00078e0205 */
[----:B------:R0:W-:Y:S04]  /*2790*/  STS.64 [R5+0x10], R12 ;  /* 0x0000100c05007388 */ /* 0x0001e80000000a00 */
[----:B------:R0:W-:Y:S02]  /*27a0*/  STS.U8 [R5+0x8], R14 ;  /* 0x0000080e05007388 */ /* 0x0001e40000000000 */
.L_x_370:
[----:B------:R-:W-:Y:S05]  /*27b0*/  BSYNC.RECONVERGENT B1 ;  /* 0x0000000000017941 */ /* 0x000fea0003800200 */
.L_x_369:
[----:B------:R-:W-:Y:S01]  /*27c0*/  BAR.SYNC.DEFER_BLOCKING 0x0 ;  /* 0x0000000000007b1d */ /* 0x000fe20000010000 */
[----:B------:R-:W-:-:S13]  /*27d0*/  ISETP.NE.AND P1, PT, R3, RZ, PT ;  /* 0x000000ff0300720c */ /* 0x000fda0003f25270 */
[----:B------:R-:W-:Y:S05]  /*27e0*/  @P1 BRA `(.L_x_358) ;  /* 0x0000002c00381947 */ /* 0x000fea0003800000 */
[----:B------:R-:W-:Y:S02]  /*27f0*/  UISETP.GE.U32.AND UP0, UPT, UR4, 0x21, UPT ;  /* 0x000000210400788c */ /* 0x000fe4000bf06070 */
[----:B------:R-:W-:Y:S02]  /*2800*/  UISETP.GE.U32.AND UP1, UPT, UR4, 0x41, UPT ;  /* 0x000000410400788c */ /* 0x000fe4000bf26070 */
[----:B------:R-:W-:Y:S02]  /*2810*/  UISETP.GE.U32.AND UP2, UPT, UR4, 0x61, UPT ;  /* 0x000000610400788c */ /* 0x000fe4000bf46070 */
[----:B------:R-:W-:Y:S02]  /*2820*/  UISETP.GE.U32.AND UP3, UPT, UR4, 0x81, UPT ;  /* 0x000000810400788c */ /* 0x000fe4000bf66070 */
[----:B------:R-:W-:Y:S02]  /*2830*/  UISETP.GE.U32.AND UP4, UPT, UR4, 0xa1, UPT ;  /* 0x000000a10400788c */ /* 0x000fe4000bf86070 */
[----:B------:R-:W-:-:S02]  /*2840*/  UISETP.GE.U32.AND UP5, UPT, UR4, 0xc1, UPT ;  /* 0x000000c10400788c */ /* 0x000fc4000bfa6070 */
[----:B------:R-:W-:Y:S01]  /*2850*/  UISETP.GE.U32.AND UP6, UPT, UR4, 0xe1, UPT ;  /* 0x000000e10400788c */ /* 0x000fe2000bfc6070 */
[----:B------:R-:W-:Y:S10]  /*2860*/  BRA.U !UP0, `(.L_x_371) ;  /* 0x00000001083c7547 */ /* 0x000ff4000b800000 */
[----:B------:R-:W5:Y:S01]  /*2870*/  S2UR UR6, SR_CgaCtaId ;  /* 0x00000000000679c3 */ /* 0x000f620000008800 */
[----:B------:R-:W-:Y:S01]  /*2880*/  UMOV UR5, 0x400 ;  /* 0x0000040000057882 */ /* 0x000fe20000000000 */
[----:B------:R-:W-:Y:S01]  /*2890*/  LOP3.LUT P3, RZ, R14, 0xff, RZ, 0xc0, !PT ;  /* 0x000000ff0eff7812 */ /* 0x000fe2000786c0ff */
[----:B-----5:R-:W-:-:S09]  /*28a0*/  ULEA UR5, UR6, UR5, 0x18 ;  /* 0x0000000506057291 */ /* 0x020fd2000f8ec0ff */
[----:B0-----:R-:W0:Y:S04]  /*28b0*/  LDS.U8 R4, [UR5+0x18] ;  /* 0x00001805ff047984 */ /* 0x001e280008000000 */
[----:B--23--:R-:W2:Y:S01]  /*28c0*/  LDS.64 R2, [UR5+0x20] ;  /* 0x00002005ff027984 */ /* 0x00cea20008000a00 */
[----:B0-----:R-:W-:Y:S02]  /*28d0*/  ISETP.NE.AND P2, PT, R4, RZ, PT ;  /* 0x000000ff0400720c */ /* 0x001fe40003f45270 */
[----:B--2---:R-:W-:Y:S02]  /*28e0*/  ISETP.LT.U32.AND P0, PT, R2, R12, PT ;  /* 0x0000000c0200720c */ /* 0x004fe40003f01070 */
[----:B------:R-:W-:Y:S02]  /*28f0*/  @P3 SEL R4, R14, 0x1, !P2 ;  /* 0x000000010e043807 */ /* 0x000fe40005000000 */
[----:B------:R-:W-:-:S02]  /*2900*/  ISETP.LT.AND.EX P0, PT, R3, R13, PT, P0 ;  /* 0x0000000d0300720c */ /* 0x000fc40003f01300 */
[----:B------:R-:W-:-:S05]  /*2910*/  PRMT R14, R4, 0x7610, R14 ;  /* 0x00007610040e7816 */ /* 0x000fca000000000e */
[C---:B------:R-:W-:Y:S02]  /*2920*/  @P2 SEL R12, R2.reuse, R12, P0 ;  /* 0x0000000c020c2207 */ /* 0x040fe40000000000 */
[C---:B------:R-:W-:Y:S02]  /*2930*/  @P2 SEL R13, R3.reuse, R13, P0 ;  /* 0x0000000d030d2207 */ /* 0x040fe40000000000 */
[----:B------:R-:W-:Y:S02]  /*2940*/  SEL R12, R2, R12, !P3 ;  /* 0x0000000c020c7207 */ /* 0x000fe40005800000 */
[----:B------:R-:W-:-:S07]  /*2950*/  SEL R13, R3, R13, !P3 ;  /* 0x0000000d030d7207 */ /* 0x000fce0005800000 */
.L_x_371:
[----:B------:R-:W-:Y:S05]  /*2960*/  BRA.U !UP1, `(.L_x_372) ;  /* 0x00000001093c7547 */ /* 0x000fea000b800000 */
        /* <DEDUP_REMOVED lines=15> */
.L_x_372:
        /* <DEDUP_REMOVED lines=16> */
.L_x_373:
        /* <DEDUP_REMOVED lines=16> */
.L_x_374:
        /* <DEDUP_REMOVED lines=16> */
.L_x_375:
        /* <DEDUP_REMOVED lines=16> */
.L_x_376:
        /* <DEDUP_REMOVED lines=17> */
.L_x_335:
        /* <DEDUP_REMOVED lines=9> */
[----:B------:R-:W-:Y:S01]  /*3000*/  UIADD3 UR5, UPT, UPT, UR4, -0x400, URZ ;  /* 0xfffffc0004057890 */ /* 0x000fe2000fffe0ff */
[----:B------:R-:W-:-:S03]  /*3010*/  IMAD.MOV.U32 R16, RZ, RZ, 0x400 ;  /* 0x00000400ff107424 */ /* 0x000fc600078e00ff */
[----:B------:R-:W-:Y:S01]  /*3020*/  UISETP.GE.U32.AND UP0, UPT, UR5, 0x400, UPT ;  /* 0x000004000500788c */ /* 0x000fe2000bf06070 */
        /* <DEDUP_REMOVED lines=11> */
[----:B------:R-:W-:-:S03]  /*30e0*/  ISETP.LT.AND.EX P1, PT, R8, R13, PT, P1 ;  /* 0x0000000d0800720c */ /* 0x000fc60003f21310 */
[----:B------:R-:W-:Y:S02]  /*30f0*/  IMAD.X R4, RZ, RZ, R8, P3 ;  /* 0x000000ffff047224 */ /* 0x000fe400018e0608 */
[----:B------:R-:W-:Y:S02]  /*3100*/  @P2 SEL R12, R9, R12, P1 ;  /* 0x0000000c090c2207 */ /* 0x000fe40000800000 */
[----:B------:R-:W-:Y:S02]  /*3110*/  @P2 SEL R13, R8, R13, P1 ;  /* 0x0000000d080d2207 */ /* 0x000fe40000800000 */
[----:B------:R-:W-:Y:S02]  /*3120*/  ISETP.GT.AND P2, PT, R7, RZ, PT ;  /* 0x000000ff0700720c */ /* 0x000fe40003f44270 */
[----:B------:R-:W-:Y:S02]  /*3130*/  SEL R12, R12, R9, P0 ;  /* 0x000000090c0c7207 */ /* 0x000fe40000000000 */
        /* <DEDUP_REMOVED lines=10> */
[----:B------:R-:W-:Y:S06]  /*31e0*/  BRA.U !UP0, `(.L_x_377) ;  /* 0x0000000108fc7547 */ /* 0x000fec000b800000 */
[----:B------:R-:W-:Y:S01]  /*31f0*/  IMAD.MOV.U32 R16, RZ, RZ, 0x400 ;  /* 0x00000400ff107424 */ /* 0x000fe200078e00ff */
[----:B------:R-:W0:Y:S01]  /*3200*/  LDCU UR4, c[0x0][0x3a0] ;  /* 0x00007400ff0477ac */ /* 0x000e220008000800 */
[----:B------:R-:W2:Y:S01]  /*3210*/  LDCU.64 UR6, c[0x0][0x390] ;  /* 0x00007200ff0677ac */ /* 0x000ea20008000a00 */
[----:B------:R-:W-:-:S04]  /*3220*/  NOP ;  /* 0x0000000000007918 */ /* 0x000fc80000000000 */
.L_x_379:
[----:B------:R-:W-:-:S05]  /*3230*/  IMAD.WIDE.U32 R4, R16, 0x4, R2 ;  /* 0x0000000410047825 */ /* 0x000fca00078e0002 */
[----:B------:R-:W3:Y:S04]  /*3240*/  LDG.E R9, desc[UR8][R4.64] ;  /* 0x0000000804097981 */ /* 0x000ee8000c1e1900 */
[----:B------:R-:W4:Y:S04]  /*3250*/  LDG.E R6, desc[UR8][R4.64+0x400] ;  /* 0x0004000804067981 */ /* 0x000f28000c1e1900 */
[----:B------:R-:W5:Y:S04]  /*3260*/  LDG.E R7, desc[UR8][R4.64+0x800] ;  /* 0x0008000804077981 */ /* 0x000f68000c1e1900 */
[----:B------:R1:W5:Y:S01]  /*3270*/  LDG.E R8, desc[UR8][R4.64+0xc00] ;  /* 0x000c000804087981 */ /* 0x000362000c1e1900 */
[----:B------:R-:W-:-:S02]  /*3280*/  LOP3.LUT P2, RZ, R14, 0xff, RZ, 0xc0, !PT ;  /* 0x000000ff0eff7812 */ /* 0x000fc4000784c0ff */
[----:B--2---:R-:W-:-:S04]  /*3290*/  IADD3 R10, P1, P4, R15, UR6, R16 ;  /* 0x000000060f0a7c10 */ /* 0x004fc8000fc3e010 */
[C---:B------:R-:W-:Y:S02]  /*32a0*/  ISETP.LT.U32.AND P0, PT, R10.reuse, R12, PT ;  /* 0x0000000c0a00720c */ /* 0x040fe40003f01070 */
[----:B------:R-:W-:Y:S02]  /*32b0*/  IADD3.X R11, PT, PT, RZ, UR7, RZ, P1, P4 ;  /* 0x00000007ff0b7c10 */ /* 0x000fe40008fe84ff */
[----:B-1----:R-:W-:Y:S02]  /*32c0*/  IADD3 R5, P4, PT, R10, 0x100, RZ ;  /* 0x000001000a057810 */ /* 0x002fe40007f9e0ff */
[----:B------:R-:W-:-:S03]  /*32d0*/  ISETP.LT.AND.EX P0, PT, R11, R13, PT, P0 ;  /* 0x0000000d0b00720c */ /* 0x000fc60003f01300 */
[----:B------:R-:W-:Y:S01]  /*32e0*/  IMAD.X R4, RZ, RZ, R11, P4 ;  /* 0x000000ffff047224 */ /* 0x000fe200020e060b */
[----:B---3--:R-:W-:-:S04]  /*32f0*/  ISETP.GT.AND P3, PT, R9, RZ, PT ;  /* 0x000000ff0900720c */ /* 0x008fc80003f64270 */
[----:B------:R-:W-:Y:S02]  /*3300*/  SEL R9, RZ, 0x1, !P3 ;  /* 0x00000001ff097807 */ /* 0x000fe40005800000 */
[----:B------:R-:W-:Y:S02]  /*3310*/  @P2 SEL R9, R14, 0x1, !P3 ;  /* 0x000000010e092807 */ /* 0x000fe40005800000 */
[----:B----4-:R-:W-:-:S04]  /*3320*/  ISETP.GT.AND P1, PT, R6, RZ, PT ;  /* 0x000000ff0600720c */ /* 0x010fc80003f24270 */
[----:B------:R-:W-:Y:S02]  /*3330*/  SEL R6, RZ, 0x1, !P1 ;  /* 0x00000001ff067807 */ /* 0x000fe40004800000 */
[C---:B------:R-:W-:Y:S02]  /*3340*/  @P3 SEL R12, R10.reuse, R12, P0 ;  /* 0x0000000c0a0c3207 */ /* 0x040fe40000000000 */
[----:B------:R-:W-:Y:S02]  /*3350*/  @P3 SEL R13, R11, R13, P0 ;  /* 0x0000000d0b0d3207 */ /* 0x000fe40000000000 */
[----:B------:R-:W-:Y:S02]  /*3360*/  LOP3.LUT P3, RZ, R9, 0xff, RZ, 0xc0, !PT ;  /* 0x000000ff09ff7812 */ /* 0x000fe4000786c0ff */
[----:B------:R-:W-:Y:S02]  /*3370*/  SEL R12, R10, R12, !P2 ;  /* 0x0000000c0a0c7207 */ /* 0x000fe40005000000 */
[----:B------:R-:W-:-:S02]  /*3380*/  SEL R13, R11, R13, !P2 ;  /* 0x0000000d0b0d7207 */ /* 0x000fc40005000000 */
[----:B------:R-:W-:Y:S02]  /*3390*/  ISETP.LT.U32.AND P0, PT, R5, R12, PT ;  /* 0x0000000c0500720c */ /* 0x000fe40003f01070 */
[----:B-----5:R-:W-:Y:S02]  /*33a0*/  ISETP.GT.AND P2, PT, R7, RZ, PT ;  /* 0x000000ff0700720c */ /* 0x020fe40003f44270 */
[----:B------:R-:W-:-:S03]  /*33b0*/  ISETP.LT.AND.EX P0, PT, R4, R13, PT, P0 ;  /* 0x0000000d0400720c */ /* 0x000fc60003f01300 */
[----:B------:R-:W-:Y:S02]  /*33c0*/  @P3 SEL R6, R9, 0x1, !P1 ;  /* 0x0000000109063807 */ /* 0x000fe40004800000 */
[C---:B------:R-:W-:Y:S02]  /*33d0*/  @P1 SEL R12, R5.reuse, R12, P0 ;  /* 0x0000000c050c1207 */ /* 0x040fe40000000000 */
[----:B------:R-:W-:Y:S02]  /*33e0*/  @P1 SEL R13, R4, R13, P0 ;  /* 0x0000000d040d1207 */ /* 0x000fe40000000000 */
[----:B------:R-:W-:Y:S02]  /*33f0*/  IADD3 R7, P0, PT, R10, 0x200, RZ ;  /* 0x000002000a077810 */ /* 0x000fe40007f1e0ff */
[----:B------:R-:W-:Y:S02]  /*3400*/  LOP3.LUT P4, RZ, R6, 0xff, RZ, 0xc0, !PT ;  /* 0x000000ff06ff7812 */ /* 0x000fe4000788c0ff */
[----:B------:R-:W-:-:S02]  /*3410*/  SEL R12, R5, R12, !P3 ;  /* 0x0000000c050c7207 */ /* 0x000fc40005800000 */
[----:B------:R-:W-:Y:S01]  /*3420*/  SEL R13, R4, R13, !P3 ;  /* 0x0000000d040d7207 */ /* 0x000fe20005800000 */
[----:B------:R-:W-:Y:S01]  /*3430*/  IMAD.X R4, RZ, RZ, R11, P0 ;  /* 0x000000ffff047224 */ /* 0x000fe200000e060b */
[CC--:B------:R-:W-:Y:S02]  /*3440*/  ISETP.LT.U32.AND P0, PT, R7.reuse, R12.reuse, PT ;  /* 0x0000000c0700720c */ /* 0x0c0fe40003f01070 */
[----:B------:R-:W-:Y:S02]  /*3450*/  SEL R9, RZ, 0x1, !P2 ;  /* 0x00000001ff097807 */ /* 0x000fe40005000000 */
[----:B------:R-:W-:Y:S02]  /*3460*/  ISETP.LT.AND.EX P0, PT, R4, R13, PT, P0 ;  /* 0x0000000d0400720c */ /* 0x000fe40003f01300 */
[----:B------:R-:W-:Y:S02]  /*3470*/  ISETP.GT.AND P1, PT, R8, RZ, PT ;  /* 0x000000ff0800720c */ /* 0x000fe40003f24270 */
[----:B------:R-:W-:-:S02]  /*3480*/  @P2 SEL R12, R7, R12, P0 ;  /* 0x0000000c070c2207 */ /* 0x000fc40000000000 */
[----:B------:R-:W-:Y:S02]  /*3490*/  @P4 SEL R9, R6, 0x1, !P2 ;  /* 0x0000000106094807 */ /* 0x000fe40005000000 */
[----:B------:R-:W-:Y:S02]  /*34a0*/  @P2 SEL R13, R4, R13, P0 ;  /* 0x0000000d040d2207 */ /* 0x000fe40000000000 */
[----:B0-----:R-:W-:Y:S02]  /*34b0*/  IADD3 R6, PT, PT, -R16, UR4, RZ ;  /* 0x0000000410067c10 */ /* 0x001fe4000fffe1ff */
[----:B------:R-:W-:Y:S02]  /*34c0*/  IADD3 R5, P0, PT, R10, 0x300, RZ ;  /* 0x000003000a057810 */ /* 0x000fe40007f1e0ff */
[----:B------:R-:W-:Y:S02]  /*34d0*/  SEL R12, R7, R12, !P4 ;  /* 0x0000000c070c7207 */ /* 0x000fe40006000000 */
[----:B------:R-:W-:-:S02]  /*34e0*/  ISETP.GE.U32.AND P3, PT, R6, 0x400, PT ;  /* 0x000004000600780c */ /* 0x000fc40003f66070 */
[----:B------:R-:W-:Y:S01]  /*34f0*/  SEL R13, R4, R13, !P4 ;  /* 0x0000000d040d7207 */ /* 0x000fe20006000000 */
[----:B------:R-:W-:Y:S01]  /*3500*/  IMAD.X R4, RZ, RZ, R11, P0 ;  /* 0x000000ffff047224 */ /* 0x000fe200000e060b */
[----:B------:R-:W-:Y:S02]  /*3510*/  LOP3.LUT P2, RZ, R9, 0xff, RZ, 0xc0, !PT ;  /* 0x000000ff09ff7812 */ /* 0x000fe4000784c0ff */
[----:B------:R-:W-:Y:S02]  /*3520*/  ISETP.LT.U32.AND P0, PT, R5, R12, PT ;  /* 0x0000000c0500720c */ /* 0x000fe40003f01070 */
[----:B------:R-:W-:Y:S02]  /*3530*/  SEL R14, RZ, 0x1, !P1 ;  /* 0x00000001ff0e7807 */ /* 0x000fe40004800000 */
[----:B------:R-:W-:-:S04]  /*3540*/  ISETP.LT.AND.EX P0, PT, R4, R13, PT, P0 ;  /* 0x0000000d0400720c */ /* 0x000fc80003f01300 */
[----:B------:R-:W-:Y:S02]  /*3550*/  @P1 SEL R12, R5, R12, P0 ;  /* 0x0000000c050c1207 */ /* 0x000fe40000000000 */
[C---:B------:R-:W-:Y:S02]  /*3560*/  @P1 SEL R13, R4.reuse, R13, P0 ;  /* 0x0000000d040d1207 */ /* 0x040fe40000000000 */
[----:B------:R-:W-:Y:S02]  /*3570*/  @P2 SEL R14, R9, 0x1, !P1 ;  /* 0x00000001090e2807 */ /* 0x000fe40004800000 */
[----:B------:R-:W-:Y:S02]  /*3580*/  SEL R12, R5, R12, !P2 ;  /* 0x0000000c050c7207 */ /* 0x000fe40005000000 */
[----:B------:R-:W-:Y:S01]  /*3590*/  SEL R13, R4, R13, !P2 ;  /* 0x0000000d040d7207 */ /* 0x000fe20005000000 */
[----:B------:R-:W-:Y:S06]  /*35a0*/  @!P3 BRA `(.L_x_378) ;  /* 0x000000100090b947 */ /* 0x000fec0003800000 */
[----:B------:R-:W-:-:S05]  /*35b0*/  VIADD R16, R16, 0x400 ;  /* 0x0000040010107836 */ /* 0x000fca0000000000 */
[----:B------:R-:W-:-:S13]  /*35c0*/  ISETP.GT.U32.AND P0, PT, R16, UR5, PT ;  /* 0x0000000510007c0c */ /* 0x000fda000bf04070 */
[----:B------:R-:W-:Y:S05]  /*35d0*/  @!P0 BRA `(.L_x_379) ;  /* 0xfffffffc00148947 */ /* 0x000fea000383ffff */
.L_x_377:
[----:B------:R-:W-:Y:S01]  /*35e0*/  IADD3 R2, PT, PT, -R16, UR4, RZ ;  /* 0x0000000410027c10 */ /* 0x000fe2000fffe1ff */
[----:B------:R-:W-:Y:S03]  /*35f0*/  BSSY.RECONVERGENT B1, `(.L_x_378) ;  /* 0x000011f000017945 */ /* 0x000fe60003800200 */
[----:B------:R-:W-:-:S04]  /*3600*/  ISETP.GE.AND P0, PT, R15, R2, PT ;  /* 0x000000020f00720c */ /* 0x000fc80003f06270 */
[----:B------:R-:W-:-:S13]  /*3610*/  ISETP.GE.U32.OR P0, PT, R16, UR4, P0 ;  /* 0x0000000410007c0c */ /* 0x000fda0008706470 */
[----:B------:R-:W-:Y:S05]  /*3620*/  @P0 BRA `(.L_x_380) ;  /* 0x00000010006c0947 */ /* 0x000fea0003800000 */
[----:B------:R-:W-:Y:S01]  /*3630*/  LOP3.LUT R17, RZ, R15, RZ, 0x33, !PT ;  /* 0x0000000fff117212 */ /* 0x000fe200078e33ff */
[----:B------:R-:W-:Y:S01]  /*3640*/  BSSY.RECONVERGENT B2, `(.L_x_381) ;  /* 0x0000094000027945 */ /* 0x000fe20003800200 */
[----:B------:R-:W-:Y:S02]  /*3650*/  IMAD.MOV.U32 R5, RZ, RZ, R15 ;  /* 0x000000ffff057224 */ /* 0x000fe400078e000f */
[----:B------:R-:W-:-:S04]  /*3660*/  IADD3 R17, PT, PT, -R16, UR4, R17 ;  /* 0x0000000410117c10 */ /* 0x000fc8000fffe111 */
[C---:B------:R-:W-:Y:S02]  /*3670*/  ISETP.GE.U32.AND P0, PT, R17.reuse, 0x700, PT ;  /* 0x000007001100780c */ /* 0x040fe40003f06070 */
[----:B------:R-:W-:-:S04]  /*3680*/  LEA.HI R18, R17, 0x1, RZ, 0x18 ;  /* 0x0000000111127811 */ /* 0x000fc800078fc0ff */
[----:B------:R-:W-:-:S07]  /*3690*/  LOP3.LUT R30, R18, 0x7, RZ, 0xc0, !PT ;  /* 0x00000007121e7812 */ /* 0x000fce00078ec0ff */
[----:B------:R-:W-:Y:S05]  /*36a0*/  @!P0 BRA `(.L_x_382) ;  /* 0x0000000800348947 */ /* 0x000fea0003800000 */
[----:B------:R-:W0:Y:S01]  /*36b0*/  LDC.64 R2, c[0x0][0x380] ;  /* 0x0000e000ff027b82 */ /* 0x000e220000000a00 */
[----:B------:R-:W-:Y:S01]  /*36c0*/  LOP3.LUT R21, R18, 0x1fffff8, RZ, 0xc0, !PT ;  /* 0x01fffff812157812 */ /* 0x000fe200078ec0ff */
[----:B------:R-:W-:Y:S01]  /*36d0*/  BSSY.RECONVERGENT B3, `(.L_x_383) ;  /* 0x0000089000037945 */ /* 0x000fe20003800200 */
[C---:B------:R-:W-:Y:S01]  /*36e0*/  LOP3.LUT R20, R15.reuse, 0x400, RZ, 0xfc, !PT ;  /* 0x000004000f147812 */ /* 0x040fe200078efcff */
[----:B------:R-:W-:Y:S02]  /*36f0*/  IMAD.IADD R19, R15, 0x1, R16 ;  /* 0x000000010f137824 */ /* 0x000fe400078e0210 */
[----:B------:R-:W-:-:S07]  /*3700*/  IMAD.MOV R21, RZ, RZ, -R21 ;  /* 0x000000ffff157224 */ /* 0x000fce00078e0a15 */
.L_x_384:
[----:B0-----:R-:W-:-:S05]  /*3710*/  IMAD.WIDE.U32 R6, R19, 0x4, R2 ;  /* 0x0000000413067825 */ /* 0x001fca00078e0002 */
[----:B------:R0:W2:Y:S01]  /*3720*/  LDG.E R26, desc[UR8][R6.64] ;  /* 0x00000008061a7981 */ /* 0x0000a2000c1e1900 */
[----:B------:R-:W-:-:S04]  /*3730*/  VIADD R27, R19, 0x100 ;  /* 0x00000100131b7836 */ /* 0x000fc80000000000 */
[----:B------:R-:W-:-:S05]  /*3740*/  IMAD.WIDE.U32 R8, R27, 0x4, R2 ;  /* 0x000000041b087825 */ /* 0x000fca00078e0002 */
[----:B------:R3:W4:Y:S01]  /*3750*/  LDG.E R24, desc[UR8][R8.64] ;  /* 0x0000000808187981 */ /* 0x000722000c1e1900 */
[----:B------:R-:W-:-:S04]  /*3760*/  VIADD R25, R19, 0x200 ;  /* 0x0000020013197836 */ /* 0x000fc80000000000 */
[----:B------:R-:W-:-:S05]  /*3770*/  IMAD.WIDE.U32 R10, R25, 0x4, R2 ;  /* 0x00000004190a7825 */ /* 0x000fca00078e0002 */
[----:B------:R5:W4:Y:S01]  /*3780*/  LDG.E R22, desc[UR8][R10.64] ;  /* 0x000000080a167981 */ /* 0x000b22000c1e1900 */
[----:B------:R-:W-:-:S04]  /*3790*/  VIADD R23, R19, 0x300 ;  /* 0x0000030013177836 */ /* 0x000fc80000000000 */
[----:B------:R-:W-:-:S05]  /*37a0*/  IMAD.WIDE.U32 R4, R23, 0x4, R2 ;  /* 0x0000000417047825 */ /* 0x000fca00078e0002 */
[----:B------:R1:W4:Y:S01]  /*37b0*/  LDG.E R28, desc[UR8][R4.64] ;  /* 0x00000008041c7981 */ /* 0x000322000c1e1900 */
[----:B------:R-:W-:-:S04]  /*37c0*/  VIADD R29, R19, 0x400 ;  /* 0x00000400131d7836 */ /* 0x000fc80000000000 */
[----:B0-----:R-:W-:-:S06]  /*37d0*/  IMAD.WIDE.U32 R6, R29, 0x4, R2 ;  /* 0x000000041d067825 */ /* 0x001fcc00078e0002 */
[----:B------:R0:W4:Y:S01]  /*37e0*/  LDG.E R6, desc[UR8][R6.64] ;  /* 0x0000000806067981 */ /* 0x000122000c1e1900 */
[----:B------:R-:W-:-:S04]  /*37f0*/  VIADD R31, R19, 0x500 ;  /* 0x00000500131f7836 */ /* 0x000fc80000000000 */
[----:B---3--:R-:W-:-:S06]  /*3800*/  IMAD.WIDE.U32 R8, R31, 0x4, R2 ;  /* 0x000000041f087825 */ /* 0x008fcc00078e0002 */
[----:B------:R-:W3:Y:S01]  /*3810*/  LDG.E R8, desc[UR8][R8.64] ;  /* 0x0000000808087981 */ /* 0x000ee2000c1e1900 */
[----:B------:R-:W-:-:S04]  /*3820*/  VIADD R33, R19, 0x600 ;  /* 0x0000060013217836 */ /* 0x000fc80000000000 */
[----:B-----5:R-:W-:-:S06]  /*3830*/  IMAD.WIDE.U32 R10, R33, 0x4, R2 ;  /* 0x00000004210a7825 */ /* 0x020fcc00078e0002 */
[----:B------:R-:W5:Y:S01]  /*3840*/  LDG.E R10, desc[UR8][R10.64] ;  /* 0x000000080a0a7981 */ /* 0x000f62000c1e1900 */
[----:B------:R-:W-:-:S04]  /*3850*/  VIADD R35, R19, 0x700 ;  /* 0x0000070013237836 */ /* 0x000fc80000000000 */
[----:B-1----:R-:W-:-:S06]  /*3860*/  IMAD.WIDE.U32 R4, R35, 0x4, R2 ;  /* 0x0000000423047825 */ /* 0x002fcc00078e0002 */
[----:B------:R1:W5:Y:S01]  /*3870*/  LDG.E R4, desc[UR8][R4.64] ;  /* 0x0000000804047981 */ /* 0x000362000c1e1900 */
[----:B------:R-:W-:Y:S01]  /*3880*/  LOP3.LUT P3, RZ, R14, 0xff, RZ, 0xc0, !PT ;  /* 0x000000ff0eff7812 */ /* 0x000fe2000786c0ff */
[----:B------:R-:W-:Y:S01]  /*3890*/  VIADD R21, R21, 0x8 ;  /* 0x0000000815157836 */ /* 0x000fe20000000000 */
[C---:B------:R-:W-:Y:S01]  /*38a0*/  IADD3 R37, P2, PT, R19.reuse, UR6, RZ ;  /* 0x0000000613257c10 */ /* 0x040fe2000ff5e0ff */
[----:B------:R-:W-:Y:S02]  /*38b0*/  VIADD R20, R20, 0x800 ;  /* 0x0000080014147836 */ /* 0x000fe40000000000 */
[----:B------:R-:W-:Y:S02]  /*38c0*/  VIADD R19, R19, 0x800 ;  /* 0x0000080013137836 */ /* 0x000fe40000000000 */
[----:B------:R-:W-:Y:S01]  /*38d0*/  IMAD.X R32, RZ, RZ, UR7, P2 ;  /* 0x00000007ff207e24 */ /* 0x000fe200090e06ff */
[C---:B--2---:R-:W-:Y:S02]  /*38e0*/  ISETP.GT.AND P0, PT, R26.reuse, RZ, PT ;  /* 0x000000ff1a00720c */ /* 0x044fe40003f04270 */
[----:B------:R-:W-:-:S03]  /*38f0*/  ISETP.GT.AND P1, PT, R26, RZ, P3 ;  /* 0x000000ff1a00720c */ /* 0x000fc60001f24270 */
[----:B------:R-:W-:Y:S02]  /*3900*/  @!P3 SEL R14, RZ, 0x1, !P0 ;  /* 0x00000001ff0eb807 */ /* 0x000fe40004000000 */
[----:B------:R-:W-:Y:S02]  /*3910*/  ISETP.LT.U32.AND P0, PT, R37, R12, PT ;  /* 0x0000000c2500720c */ /* 0x000fe40003f01070 */
[----:B0-----:R-:W-:Y:S02]  /*3920*/  SEL R7, R14, 0x1, !P1 ;  /* 0x000000010e077807 */ /* 0x001fe40004800000 */
[----:B----4-:R-:W-:Y:S02]  /*3930*/  ISETP.GT.AND P5, PT, R24, RZ, PT ;  /* 0x000000ff1800720c */ /* 0x010fe40003fa4270 */
[----:B------:R-:W-:Y:S02]  /*3940*/  LOP3.LUT P2, RZ, R7, 0xff, RZ, 0xc0, !PT ;  /* 0x000000ff07ff7812 */ /* 0x000fe4000784c0ff */
[----:B------:R-:W-:-:S02]  /*3950*/  ISETP.LT.AND.EX P0, PT, R32, R13, PT, P0 ;  /* 0x0000000d2000720c */ /* 0x000fc40003f01300 */
[----:B------:R-:W-:Y:S02]  /*3960*/  ISETP.GT.AND P4, PT, R24, RZ, P2 ;  /* 0x000000ff1800720c */ /* 0x000fe40001784270 */
[CC--:B------:R-:W-:Y:S02]  /*3970*/  SEL R14, R37.reuse, R12.reuse, P0 ;  /* 0x0000000c250e7207 */ /* 0x0c0fe40000000000 */
[CC--:B------:R-:W-:Y:S02]  /*3980*/  SEL R26, R32.reuse, R13.reuse, P0 ;  /* 0x0000000d201a7207 */ /* 0x0c0fe40000000000 */
[----:B------:R-:W-:Y:S02]  /*3990*/  @!P1 SEL R14, R37, R12, !P3 ;  /* 0x0000000c250e9207 */ /* 0x000fe40005800000 */
[----:B------:R-:W-:Y:S02]  /*39a0*/  @!P1 SEL R26, R32, R13, !P3 ;  /* 0x0000000d201a9207 */ /* 0x000fe40005800000 */
[----:B------:R-:W-:-:S02]  /*39b0*/  @!P2 SEL R7, RZ, 0x1, !P5 ;  /* 0x00000001ff07a807 */ /* 0x000fc40006800000 */
[----:B------:R-:W-:Y:S02]  /*39c0*/  IADD3 R27, P0, PT, R27, UR6, RZ ;  /* 0x000000061b1b7c10 */ /* 0x000fe4000ff1e0ff */
[----:B------:R-:W-:Y:S02]  /*39d0*/  SEL R7, R7, 0x1, !P4 ;  /* 0x0000000107077807 */ /* 0x000fe40006000000 */
[C---:B------:R-:W-:Y:S01]  /*39e0*/  ISETP.GT.AND P5, PT, R22.reuse, RZ, PT ;  /* 0x000000ff1600720c */ /* 0x040fe20003fa4270 */
[----:B-1----:R-:W-:Y:S01]  /*39f0*/  IMAD.X R5, RZ, RZ, UR7, P0 ;  /* 0x00000007ff057e24 */ /* 0x002fe200080e06ff */
[----:B------:R-:W-:Y:S02]  /*3a00*/  LOP3.LUT P1, RZ, R7, 0xff, RZ, 0xc0, !PT ;  /* 0x000000ff07ff7812 */ /* 0x000fe4000782c0ff */
[----:B------:R-:W-:Y:S02]  /*3a10*/  ISETP.LT.U32.AND P0, PT, R27, R14, PT ;  /* 0x0000000e1b00720c */ /* 0x000fe40003f01070 */
[----:B------:R-:W-:-:S02]  /*3a20*/  ISETP.GT.AND P3, PT, R22, RZ, P1 ;  /* 0x000000ff1600720c */ /* 0x000fc40000f64270 */
[----:B------:R-:W-:-:S04]  /*3a30*/  ISETP.LT.AND.EX P0, PT, R5, R26, PT, P0 ;  /* 0x0000001a0500720c */ /* 0x000fc80003f01300 */
[----:B------:R-:W-:Y:S02]  /*3a40*/  SEL R12, R27, R14, P0 ;  /* 0x0000000e1b0c7207 */ /* 0x000fe40000000000 */
[----:B------:R-:W-:Y:S02]  /*3a50*/  SEL R24, R5, R26, P0 ;  /* 0x0000001a05187207 */ /* 0x000fe40000000000 */
[----:B------:R-:W-:Y:S02]  /*3a60*/  @!P1 SEL R7, RZ, 0x1, !P5 ;  /* 0x00000001ff079807 */ /* 0x000fe40006800000 */
[----:B------:R-:W-:Y:S02]  /*3a70*/  @!P4 SEL R12, R27, R14, !P2 ;  /* 0x0000000e1b0cc207 */ /* 0x000fe40005000000 */
[----:B------:R-:W-:Y:S02]  /*3a80*/  SEL R7, R7, 0x1, !P3 ;  /* 0x0000000107077807 */ /* 0x000fe40005800000 */
[----:B------:R-:W-:-:S02]  /*3a90*/  @!P4 SEL R24, R5, R26, !P2 ;  /* 0x0000001a0518c207 */ /* 0x000fc40005000000 */
[----:B------:R-:W-:Y:S02]  /*3aa0*/  LOP3.LUT P2, RZ, R7, 0xff, RZ, 0xc0, !PT ;  /* 0x000000ff07ff7812 */ /* 0x000fe4000784c0ff */
[----:B------:R-:W-:Y:S02]  /*3ab0*/  IADD3 R25, P0, PT, R25, UR6, RZ ;  /* 0x0000000619197c10 */ /* 0x000fe4000ff1e0ff */
[C---:B------:R-:W-:Y:S02]  /*3ac0*/  ISETP.GT.AND P5, PT, R28.reuse, RZ, PT ;  /* 0x000000ff1c00720c */ /* 0x040fe40003fa4270 */
[----:B------:R-:W-:Y:S01]  /*3ad0*/  ISETP.GT.AND P4, PT, R28, RZ, P2 ;  /* 0x000000ff1c00720c */ /* 0x000fe20001784270 */
[----:B------:R-:W-:Y:S01]  /*3ae0*/  IMAD.X R5, RZ, RZ, UR7, P0 ;  /* 0x00000007ff057e24 */ /* 0x000fe200080e06ff */
[----:B------:R-:W-:-:S04]  /*3af0*/  ISETP.LT.U32.AND P0, PT, R25, R12, PT ;  /* 0x0000000c1900720c */ /* 0x000fc80003f01070 */
[----:B------:R-:W-:Y:S02]  /*3b00*/  ISETP.LT.AND.EX P0, PT, R5, R24, PT, P0 ;  /* 0x000000180500720c */ /* 0x000fe40003f01300 */
[----:B------:R-:W-:Y:S02]  /*3b10*/  @!P2 SEL R7, RZ, 0x1, !P5 ;  /* 0x00000001ff07a807 */ /* 0x000fe40006800000 */
[----:B------:R-:W-:Y:S02]  /*3b20*/  SEL R14, R25, R12, P0 ;  /* 0x0000000c190e7207 */ /* 0x000fe40000000000 */
[----:B------:R-:W-:Y:S02]  /*3b30*/  SEL R7, R7, 0x1, !P4 ;  /* 0x0000000107077807 */ /* 0x000fe40006000000 */
[----:B------:R-:W-:Y:S02]  /*3b40*/  SEL R22, R5, R24, P0 ;  /* 0x0000001805167207 */ /* 0x000fe40000000000 */
[----:B------:R-:W-:-:S02]  /*3b50*/  IADD3 R23, P0, PT, R23, UR6, RZ ;  /* 0x0000000617177c10 */ /* 0x000fc4000ff1e0ff */
[----:B------:R-:W-:Y:S02]  /*3b60*/  @!P3 SEL R14, R25, R12, !P1 ;  /* 0x0000000c190eb207 */ /* 0x000fe40004800000 */
[----:B------:R-:W-:Y:S01]  /*3b70*/  @!P3 SEL R22, R5, R24, !P1 ;  /* 0x000000180516b207 */ /* 0x000fe20004800000 */
[----:B------:R-:W-:Y:S01]  /*3b80*/  IMAD.X R5, RZ, RZ, UR7, P0 ;  /* 0x00000007ff057e24 */ /* 0x000fe200080e06ff */
[----:B------:R-:W-:Y:S02]  /*3b90*/  LOP3.LUT P1, RZ, R7, 0xff, RZ, 0xc0, !PT ;  /* 0x000000ff07ff7812 */ /* 0x000fe4000782c0ff */
        /* <DEDUP_REMOVED lines=8> */
[----:B------:R-:W-:-:S02]  /*3c20*/  IADD3 R29, P0, PT, R29, UR6, RZ ;  /* 0x000000061d1d7c10 */ /* 0x000fc4000ff1e0ff */
[----:B------:R-:W-:Y:S02]  /*3c30*/  SEL R7, R7, 0x1, !P3 ;  /* 0x0000000107077807 */ /* 0x000fe40005800000 */
[----:B------:R-:W-:Y:S01]  /*3c40*/  @!P4 SEL R14, R5, R22, !P2 ;  /* 0x00000016050ec207 */ /* 0x000fe20005000000 */
[----:B------:R-:W-:Y:S01]  /*3c50*/  IMAD.X R5, RZ, RZ, UR7, P0 ;  /* 0x00000007ff057e24 */ /* 0x000fe200080e06ff */
[----:B------:R-:W-:Y:S02]  /*3c60*/  ISETP.LT.U32.AND P0, PT, R29, R12, PT ;  /* 0x0000000c1d00720c */ /* 0x000fe40003f01070 */
[----:B------:R-:W-:Y:S02]  /*3c70*/  LOP3.LUT P2, RZ, R7, 0xff, RZ, 0xc0, !PT ;  /* 0x000000ff07ff7812 */ /* 0x000fe4000784c0ff */
[----:B------:R-:W-:Y:S02]  /*3c80*/  ISETP.LT.AND.EX P0, PT, R5, R14, PT, P0 ;  /* 0x0000000e0500720c */ /* 0x000fe40003f01300 */
[----:B------:R-:W-:-:S02]  /*3c90*/  IADD3 R31, P4, PT, R31, UR6, RZ ;  /* 0x000000061f1f7c10 */ /* 0x000fc4000ff9e0ff */
[----:B------:R-:W-:Y:S02]  /*3ca0*/  SEL R6, R29, R12, P0 ;  /* 0x0000000c1d067207 */ /* 0x000fe40000000000 */
[----:B------:R-:W-:Y:S02]  /*3cb0*/  SEL R22, R5, R14, P0 ;  /* 0x0000000e05167207 */ /* 0x000fe40000000000 */
[C---:B---3--:R-:W-:Y:S02]  /*3cc0*/  ISETP.GT.AND P0, PT, R8.reuse, RZ, PT ;  /* 0x000000ff0800720c */ /* 0x048fe40003f04270 */
[----:B------:R-:W-:Y:S02]  /*3cd0*/  @!P3 SEL R6, R29, R12, !P1 ;  /* 0x0000000c1d06b207 */ /* 0x000fe40004800000 */
[----:B------:R-:W-:Y:S01]  /*3ce0*/  @!P3 SEL R22, R5, R14, !P1 ;  /* 0x0000000e0516b207 */ /* 0x000fe20004800000 */
[----:B------:R-:W-:Y:S01]  /*3cf0*/  IMAD.X R5, RZ, RZ, UR7, P4 ;  /* 0x00000007ff057e24 */ /* 0x000fe2000a0e06ff */
[----:B------:R-:W-:-:S02]  /*3d00*/  ISETP.GT.AND P3, PT, R8, RZ, P2 ;  /* 0x000000ff0800720c */ /* 0x000fc40001764270 */
[----:B------:R-:W-:Y:S02]  /*3d10*/  @!P2 SEL R7, RZ, 0x1, !P0 ;  /* 0x00000001ff07a807 */ /* 0x000fe40004000000 */
[----:B------:R-:W-:Y:S02]  /*3d20*/  ISETP.LT.U32.AND P0, PT, R31, R6, PT ;  /* 0x000000061f00720c */ /* 0x000fe40003f01070 */
[----:B------:R-:W-:Y:S02]  /*3d30*/  SEL R7, R7, 0x1, !P3 ;  /* 0x0000000107077807 */ /* 0x000fe40005800000 */
[----:B------:R-:W-:Y:S02]  /*3d40*/  ISETP.LT.AND.EX P0, PT, R5, R22, PT, P0 ;  /* 0x000000160500720c */ /* 0x000fe40003f01300 */
[----:B------:R-:W-:Y:S02]  /*3d50*/  LOP3.LUT P1, RZ, R7, 0xff, RZ, 0xc0, !PT ;  /* 0x000000ff07ff7812 */ /* 0x000fe4000782c0ff */
[----:B------:R-:W-:-:S02]  /*3d60*/  SEL R12, R31, R6, P0 ;  /* 0x000000061f0c7207 */ /* 0x000fc40000000000 */
[----:B------:R-:W-:Y:S02]  /*3d70*/  SEL R14, R5, R22, P0 ;  /* 0x00000016050e7207 */ /* 0x000fe40000000000 */
[----:B------:R-:W-:Y:S02]  /*3d80*/  IADD3 R33, P0, PT, R33, UR6, RZ ;  /* 0x0000000621217c10 */ /* 0x000fe4000ff1e0ff */
[----:B------:R-:W-:Y:S02]  /*3d90*/  @!P3 SEL R12, R31, R6, !P2 ;  /* 0x000000061f0cb207 */ /* 0x000fe40005000000 */
[----:B------:R-:W-:Y:S01]  /*3da0*/  @!P3 SEL R14, R5, R22, !P2 ;  /* 0x00000016050eb207 */ /* 0x000fe20005000000 */
[----:B------:R-:W-:Y:S01]  /*3db0*/  IMAD.X R5, RZ, RZ, UR7, P0 ;  /* 0x00000007ff057e24 */ /* 0x000fe200080e06ff */
[----:B-----5:R-:W-:Y:S02]  /*3dc0*/  ISETP.GT.AND P3, PT, R10, RZ, P1 ;  /* 0x000000ff0a00720c */ /* 0x020fe40000f64270 */
[----:B------:R-:W-:-:S02]  /*3dd0*/  ISETP.LT.U32.AND P0, PT, R33, R12, PT ;  /* 0x0000000c2100720c */ /* 0x000fc40003f01070 */
[----:B------:R-:W-:Y:S02]  /*3de0*/  ISETP.GT.AND P2, PT, R10, RZ, PT ;  /* 0x000000ff0a00720c */ /* 0x000fe40003f44270 */
[----:B------:R-:W-:Y:S02]  /*3df0*/  ISETP.LT.AND.EX P0, PT, R5, R14, PT, P0 ;  /* 0x0000000e0500720c */ /* 0x000fe40003f01300 */
[----:B------:R-:W-:Y:S02]  /*3e00*/  @!P1 SEL R7, RZ, 0x1, !P2 ;  /* 0x00000001ff079807 */ /* 0x000fe40005000000 */
[----:B------:R-:W-:Y:S02]  /*3e10*/  SEL R6, R33, R12, P0 ;  /* 0x0000000c21067207 */ /* 0x000fe40000000000 */
[----:B------:R-:W-:Y:S02]  /*3e20*/  SEL R8, R5, R14, P0 ;  /* 0x0000000e05087207 */ /* 0x000fe40000000000 */
[----:B------:R-:W-:-:S02]  /*3e30*/  IADD3 R35, P0, PT, R35, UR6, RZ ;  /* 0x0000000623237c10 */ /* 0x000fc4000ff1e0ff */
[----:B------:R-:W-:Y:S02]  /*3e40*/  @!P3 SEL R6, R33, R12, !P1 ;  /* 0x0000000c2106b207 */ /* 0x000fe40004800000 */
[----:B------:R-:W-:Y:S01]  /*3e50*/  @!P3 SEL R8, R5, R14, !P1 ;  /* 0x0000000e0508b207 */ /* 0x000fe20004800000 */
[----:B------:R-:W-:Y:S01]  /*3e60*/  IMAD.X R5, RZ, RZ, UR7, P0 ;  /* 0x00000007ff057e24 */ /* 0x000fe200080e06ff */
[----:B------:R-:W-:Y:S02]  /*3e70*/  SEL R7, R7, 0x1, !P3 ;  /* 0x0000000107077807 */ /* 0x000fe40005800000 */
[----:B------:R-:W-:Y:S02]  /*3e80*/  ISETP.LT.U32.AND P0, PT, R35, R6, PT ;  /* 0x000000062300720c */ /* 0x000fe40003f01070 */
[----:B------:R-:W-:Y:S02]  /*3e90*/  LOP3.LUT P2, RZ, R7, 0xff, RZ, 0xc0, !PT ;  /* 0x000000ff07ff7812 */ /* 0x000fe4000784c0ff */
[----:B------:R-:W-:-:S02]  /*3ea0*/  ISETP.LT.AND.EX P0, PT, R5, R8, PT, P0 ;  /* 0x000000080500720c */ /* 0x000fc40003f01300 */
[C---:B------:R-:W-:Y:S02]  /*3eb0*/  ISETP.GT.AND P3, PT, R4.reuse, RZ, P2 ;  /* 0x000000ff0400720c */ /* 0x040fe40001764270 */
[----:B------:R-:W-:Y:S02]  /*3ec0*/  SEL R12, R35, R6, P0 ;  /* 0x00000006230c7207 */ /* 0x000fe40000000000 */
[----:B------:R-:W-:Y:S02]  /*3ed0*/  SEL R13, R5, R8, P0 ;  /* 0x00000008050d7207 */ /* 0x000fe40000000000 */
[----:B------:R-:W-:Y:S02]  /*3ee0*/  ISETP.NE.AND P0, PT, R21, RZ, PT ;  /* 0x000000ff1500720c */ /* 0x000fe40003f05270 */
[----:B------:R-:W-:-:S04]  /*3ef0*/  ISETP.GT.AND P1, PT, R4, RZ, PT ;  /* 0x000000ff0400720c */ /* 0x000fc80003f24270 */
[----:B------:R-:W-:Y:S02]  /*3f00*/  @!P2 SEL R7, RZ, 0x1, !P1 ;  /* 0x00000001ff07a807 */ /* 0x000fe40004800000 */
[----:B------:R-:W-:Y:S02]  /*3f10*/  @!P3 SEL R12, R35, R6, !P2 ;  /* 0x00000006230cb207 */ /* 0x000fe40005000000 */
[----:B------:R-:W-:Y:S02]  /*3f20*/  SEL R7, R7, 0x1, !P3 ;  /* 0x0000000107077807 */ /* 0x000fe40005800000 */
[----:B------:R-:W-:Y:S02]  /*3f30*/  @!P3 SEL R13, R5, R8, !P2 ;  /* 0x00000008050db207 */ /* 0x000fe40005000000 */
[----:B------:R-:W-:Y:S01]  /*3f40*/  PRMT R14, R7, 0x7610, R14 ;  /* 0x00007610070e7816 */ /* 0x000fe2000000000e */
[----:B------:R-:W-:Y:S06]  /*3f50*/  @P0 BRA `(.L_x_384) ;  /* 0xfffffff400ec0947 */ /* 0x000fec000383ffff */
[----:B------:R-:W-:Y:S05]  /*3f60*/  BSYNC.RECONVERGENT B3 ;  /* 0x0000000000037941 */ /* 0x000fea0003800200 */
.L_x_383:
[----:B------:R-:W-:-:S07]  /*3f70*/  VIADD R5, R20, 0xfffffc00 ;  /* 0xfffffc0014057836 */ /* 0x000fce0000000000 */
.L_x_382:
[----:B------:R-:W-:Y:S05]  /*3f80*/  BSYNC.RECONVERGENT B2 ;  /* 0x0000000000027941 */ /* 0x000fea0003800200 */
.L_x_381:
        /* <DEDUP_REMOVED lines=72> */
.L_x_386:
[----:B------:R-:W-:Y:S05]  /*4410*/  BSYNC.RECONVERGENT B2 ;  /* 0x0000000000027941 */ /* 0x000fea0003800200 */
.L_x_385:
        /* <DEDUP_REMOVED lines=24> */
[----:B------:R-:W-:-:S04]  /*45a0*/  SEL R14, R14, 0x1, !P3 ;  /* 0x000000010e0e7807 */ /* 0x000fc80005800000 */
[----:B------:R-:W-:-:S03]  /*45b0*/  LOP3.LUT P4, RZ, R14, 0xff, RZ, 0xc0, !PT ;  /* 0x000000ff0eff7812 */ /* 0x000fc6000788c0ff */
[----:B------:R-:W-:Y:S02]  /*45c0*/  @!P3 SEL R2, R9, R12, !P2 ;  /* 0x0000000c0902b207 */ /* 0x000fe40005000000 */
[----:B------:R-:W-:Y:S01]  /*45d0*/  @!P3 SEL R3, R4, R13, !P2 ;  /* 0x0000000d0403b207 */ /* 0x000fe20005000000 */
[----:B------:R-:W-:Y:S01]  /*45e0*/  IMAD.X R4, RZ, RZ, UR7, P5 ;  /* 0x00000007ff047e24 */ /* 0x000fe2000a8e06ff */
        /* <DEDUP_REMOVED lines=10> */
.L_x_388:
[----:B------:R-:W-:Y:S05]  /*4690*/  BSYNC.RECONVERGENT B2 ;  /* 0x0000000000027941 */ /* 0x000fea0003800200 */
.L_x_387:
[----:B------:R-:W-:Y:S05]  /*46a0*/  @P1 BRA `(.L_x_380) ;  /* 0x00000000004c1947 */ /* 0x000fea0003800000 */
[----:B------:R-:W0:Y:S01]  /*46b0*/  LDC.64 R2, c[0x0][0x380] ;  /* 0x0000e000ff027b82 */ /* 0x000e220000000a00 */
[----:B------:R-:W-:-:S04]  /*46c0*/  IMAD.IADD R5, R5, 0x1, R16 ;  /* 0x0000000105057824 */ /* 0x000fc800078e0210 */
[----:B0-----:R-:W-:-:S06]  /*46d0*/  IMAD.WIDE.U32 R2, R5, 0x4, R2 ;  /* 0x0000000405027825 */ /* 0x001fcc00078e0002 */
[----:B------:R-:W2:Y:S01]  /*46e0*/  LDG.E R2, desc[UR8][R2.64] ;  /* 0x0000000802027981 */ /* 0x000ea2000c1e1900 */
[----:B------:R-:W-:Y:S02]  /*46f0*/  LOP3.LUT P3, RZ, R14, 0xff, RZ, 0xc0, !PT ;  /* 0x000000ff0eff7812 */ /* 0x000fe4000786c0ff */
[----:B------:R-:W-:-:S04]  /*4700*/  IADD3 R7, P1, PT, R5, UR6, RZ ;  /* 0x0000000605077c10 */ /* 0x000fc8000ff3e0ff */
[----:B------:R-:W-:Y:S01]  /*4710*/  ISETP.LT.U32.AND P0, PT, R7, R12, PT ;  /* 0x0000000c0700720c */ /* 0x000fe20003f01070 */
[----:B------:R-:W-:-:S05]  /*4720*/  IMAD.X R6, RZ, RZ, UR7, P1 ;  /* 0x00000007ff067e24 */ /* 0x000fca00088e06ff */
        /* <DEDUP_REMOVED lines=11> */
.L_x_380:
[----:B------:R-:W-:Y:S05]  /*47e0*/  BSYNC.RECONVERGENT B1 ;  /* 0x0000000000017941 */ /* 0x000fea0003800200 */
.L_x_378:
        /* <DEDUP_REMOVED lines=24> */
.L_x_390:
[----:B------:R-:W-:Y:S05]  /*4970*/  BSYNC.RECONVERGENT B1 ;  /* 0x0000000000017941 */ /* 0x000fea0003800200 */
.L_x_389:
        /* <DEDUP_REMOVED lines=23> */
.L_x_392:
[----:B------:R-:W-:Y:S05]  /*4af0*/  BSYNC.RECONVERGENT B1 ;  /* 0x0000000000017941 */ /* 0x000fea0003800200 */
.L_x_391:
        /* <DEDUP_REMOVED lines=20> */
.L_x_394:
[----:B------:R-:W-:Y:S05]  /*4c40*/  BSYNC.RECONVERGENT B1 ;  /* 0x0000000000017941 */ /* 0x000fea0003800200 */
.L_x_393:
        /* <DEDUP_REMOVED lines=20> */
.L_x_396:
[----:B------:R-:W-:Y:S05]  /*4d90*/  BSYNC.RECONVERGENT B1 ;  /* 0x0000000000017941 */ /* 0x000fea0003800200 */
.L_x_395:
        /* <DEDUP_REMOVED lines=20> */
.L_x_398:
[----:B------:R-:W-:Y:S05]  /*4ee0*/  BSYNC.RECONVERGENT B1 ;  /* 0x0000000000017941 */ /* 0x000fea0003800200 */
.L_x_397:
        /* <DEDUP_REMOVED lines=10> */
.L_x_400:
[----:B------:R-:W-:Y:S05]  /*4f90*/  BSYNC.RECONVERGENT B1 ;  /* 0x0000000000017941 */ /* 0x000fea0003800200 */
.L_x_399:
        /* <DEDUP_REMOVED lines=10> */
[----:B------:R-:W1:Y:S04]  /*5040*/  LDS.64 R8, [UR5+0x30] ;  /* 0x00003005ff087984 */ /* 0x000e680008000a00 */
[----:B------:R-:W1:Y:S04]  /*5050*/  LDS.U8 R16, [UR5+0x38] ;  /* 0x00003805ff107984 */ /* 0x000e680008000000 */
[----:B------:R-:W1:Y:S04]  /*5060*/  LDS.64 R6, [UR5+0x40] ;  /* 0x00004005ff067984 */ /* 0x000e680008000a00 */
[----:B------:R-:W1:Y:S04]  /*5070*/  LDS.U8 R17, [UR5+0x48] ;  /* 0x00004805ff117984 */ /* 0x000e680008000000 */
[----:B0-----:R-:W0:Y:S01]  /*5080*/  LDS.64 R2, [UR5+0x50] ;  /* 0x00005005ff027984 */ /* 0x001e220008000a00 */
[----:B-----5:R-:W-:-:S02]  /*5090*/  ISETP.NE.AND P2, PT, R10, RZ, PT ;  /* 0x000000ff0a00720c */ /* 0x020fc40003f45270 */
[----:B--2---:R-:W-:Y:S02]  /*50a0*/  ISETP.LT.U32.AND P0, PT, R4, R12, PT ;  /* 0x0000000c0400720c */ /* 0x004fe40003f01070 */
[----:B------:R-:W-:Y:S02]  /*50b0*/  @P4 SEL R10, R14, 0x1, !P2 ;  /* 0x000000010e0a4807 */ /* 0x000fe40005000000 */
[----:B------:R-:W-:Y:S01]  /*50c0*/  ISETP.LT.AND.EX P0, PT, R5, R13, PT, P0 ;  /* 0x0000000d0500720c */ /* 0x000fe20003f01300 */
[----:B------:R-:W-:Y:S01]  /*50d0*/  LDS.U8 R14, [UR5+0x78] ;  /* 0x00007805ff0e7984 */ /* 0x000fe20008000000 */
[----:B------:R-:W-:Y:S02]  /*50e0*/  LOP3.LUT P3, RZ, R10, 0xff, RZ, 0xc0, !PT ;  /* 0x000000ff0aff7812 */ /* 0x000fe4000786c0ff */
[----:B----4-:R-:W-:-:S03]  /*50f0*/  ISETP.NE.AND P5, PT, R15, RZ, PT ;  /* 0x000000ff0f00720c */ /* 0x010fc60003fa5270 */
        /* <DEDUP_REMOVED lines=10> */
[----:B------:R-:W1:Y:S01]  /*51a0*/  LDS.U8 R10, [UR5+0x58] ;  /* 0x00005805ff0a7984 */ /* 0x000e620008000000 */
[----:B------:R-:W-:Y:S02]  /*51b0*/  @P5 SEL R11, R8, R11, P0 ;  /* 0x0000000b080b5207 */ /* 0x000fe40000000000 */
[----:B------:R-:W-:Y:S02]  /*51c0*/  ISETP.NE.AND P4, PT, R16, RZ, PT ;  /* 0x000000ff1000720c */ /* 0x000fe40003f85270 */
[C---:B------:R-:W-:Y:S02]  /*51d0*/  @P5 SEL R13, R9.reuse, R13, P0 ;  /* 0x0000000d090d5207 */ /* 0x040fe40000000000 */
[----:B------:R-:W-:Y:S02]  /*51e0*/  SEL R11, R8, R11, !P3 ;  /* 0x0000000b080b7207 */ /* 0x000fe40005800000 */
[----:B------:R-:W-:-:S02]  /*51f0*/  SEL R13, R9, R13, !P3 ;  /* 0x0000000d090d7207 */ /* 0x000fc40005800000 */
[----:B------:R-:W-:Y:S01]  /*5200*/  ISETP.LT.U32.AND P0, PT, R6, R11, PT ;  /* 0x0000000b0600720c */ /* 0x000fe20003f01070 */
[----:B------:R-:W2:Y:S01]  /*5210*/  LDS.64 R8, [UR5+0x70] ;  /* 0x00007005ff087984 */ /* 0x000ea20008000a00 */
        /* <DEDUP_REMOVED lines=8> */
[----:B0-----:R-:W-:Y:S01]  /*52a0*/  ISETP.LT.U32.AND P0, PT, R2, R11, PT ;  /* 0x0000000b0200720c */ /* 0x001fe20003f01070 */
[----:B------:R-:W0:Y:S01]  /*52b0*/  LDS.64 R6, [UR5+0x80] ;  /* 0x00008005ff067984 */ /* 0x000e220008000a00 */
[----:B------:R-:W-:Y:S02]  /*52c0*/  @P5 SEL R17, R16, 0x1, !P3 ;  /* 0x0000000110115807 */ /* 0x000fe40005800000 */
[----:B------:R-:W-:-:S02]  /*52d0*/  ISETP.LT.AND.EX P0, PT, R3, R13, PT, P0 ;  /* 0x0000000d0300720c */ /* 0x000fc40003f01300 */
[----:B------:R-:W-:Y:S02]  /*52e0*/  LOP3.LUT P4, RZ, R17, 0xff, RZ, 0xc0, !PT ;  /* 0x000000ff11ff7812 */ /* 0x000fe4000788c0ff */
[----:B------:R-:W-:Y:S02]  /*52f0*/  @P3 SEL R11, R2, R11, P0 ;  /* 0x0000000b020b3207 */ /* 0x000fe40000000000 */
[C---:B------:R-:W-:Y:S02]  /*5300*/  @P3 SEL R13, R3.reuse, R13, P0 ;  /* 0x0000000d030d3207 */ /* 0x040fe40000000000 */
[----:B-1----:R-:W-:Y:S02]  /*5310*/  ISETP.NE.AND P2, PT, R10, RZ, PT ;  /* 0x000000ff0a00720c */ /* 0x002fe40003f45270 */
        /* <DEDUP_REMOVED lines=11> */
[----:B--2---:R-:W-:Y:S02]  /*53d0*/  ISETP.LT.U32.AND P0, PT, R8, R3, PT ;  /* 0x000000030800720c */ /* 0x004fe40003f01070 */
        /* <DEDUP_REMOVED lines=8> */
[----:B0-----:R-:W-:-:S04]  /*5460*/  ISETP.LT.U32.AND P0, PT, R6, R3, PT ;  /* 0x000000030600720c */ /* 0x001fc80003f01070 */
[----:B------:R-:W-:-:S04]  /*5470*/  ISETP.LT.AND.EX P0, PT, R7, R9, PT, P0 ;  /* 0x000000090700720c */ /* 0x000fc80003f01300 */
[----:B------:R-:W-:Y:S02]  /*5480*/  @P4 SEL R3, R6, R3, P0 ;  /* 0x0000000306034207 */ /* 0x000fe40000000000 */
[C---:B------:R-:W-:Y:S02]  /*5490*/  @P4 SEL R9, R7.reuse, R9, P0 ;  /* 0x0000000907094207 */ /* 0x040fe40000000000 */
[----:B------:R-:W-:Y:S02]  /*54a0*/  @P2 SEL R14, R12, 0x1, !P4 ;  /* 0x000000010c0e2807 */ /* 0x000fe40006000000 */
[----:B------:R-:W-:Y:S02]  /*54b0*/  SEL R12, R6, R3, !P2 ;  /* 0x00000003060c7207 */ /* 0x000fe40005000000 */
[----:B------:R-:W-:-:S07]  /*54c0*/  SEL R13, R7, R9, !P2 ;  /* 0x00000009070d7207 */ /* 0x000fce0005000000 */
.L_x_358:
[----:B------:R-:W-:Y:S05]  /*54d0*/  BSYNC.RECONVERGENT B0 ;  /* 0x0000000000007941 */ /* 0x000fea0003800200 */
.L_x_334:
[----:B------:R-:W-:Y:S05]  /*54e0*/  @P1 EXIT ;  /* 0x000000000000194d */ /* 0x000fea0003800000 */
[----:B----4-:R-:W4:Y:S01]  /*54f0*/  LDC.64 R6, c[0x0][0x3b0] ;  /* 0x0000ec00ff067b82 */ /* 0x010f220000000a00 */
[----:B0-----:R-:W-:Y:S02]  /*5500*/  PRMT R5, R14, 0x7610, R5 ;  /* 0x000076100e057816 */ /* 0x001fe40000000005 */
[----:B-1----:R-:W-:Y:S02]  /*5510*/  ISETP.NE.AND P1, PT, R0, RZ, PT ;  /* 0x000000ff0000720c */ /* 0x002fe40003f25270 */
[----:B------:R-:W-:-:S03]  /*5520*/  LOP3.LUT P2, RZ, R5, 0xff, RZ, 0xc0, !PT ;  /* 0x000000ff05ff7812 */ /* 0x000fc6000784c0ff */
[----:B--23--:R-:W0:Y:S08]  /*5530*/  LDC.64 R2, c[0x0][0x398] ;  /* 0x0000e600ff027b82 */ /* 0x00ce300000000a00 */
[----:B------:R-:W-:Y:S02]  /*5540*/  @P1 SEL R5, R0, 0x1, !P2 ;  /* 0x0000000100051807 */ /* 0x000fe40005000000 */
[----:B----4-:R-:W-:-:S04]  /*5550*/  ISETP.LT.U32.AND P0, PT, R12, R6, PT ;  /* 0x000000060c00720c */ /* 0x010fc80003f01070 */
[----:B------:R-:W-:-:S04]  /*5560*/  ISETP.LT.AND.EX P0, PT, R13, R7, PT, P0 ;  /* 0x000000070d00720c */ /* 0x000fc80003f01300 */
[C---:B------:R-:W-:Y:S01]  /*5570*/  @P2 SEL R6, R12.reuse, R6, P0 ;  /* 0x000000060c062207 */ /* 0x040fe20000000000 */
[----:B0-----:R-:W-:Y:S01]  /*5580*/  STG.E.U8 desc[UR8][R2.64], R5 ;  /* 0x0000000502007986 */ /* 0x001fe2000c101108 */
[C---:B------:R-:W-:Y:S02]  /*5590*/  @P2 SEL R7, R13.reuse, R7, P0 ;  /* 0x000000070d072207 */ /* 0x040fe40000000000 */
[----:B------:R-:W-:Y:S02]  /*55a0*/  SEL R12, R12, R6, !P1 ;  /* 0x000000060c0c7207 */ /* 0x000fe40004800000 */
[----:B------:R-:W-:-:S05]  /*55b0*/  SEL R13, R13, R7, !P1 ;  /* 0x000000070d0d7207 */ /* 0x000fca0004800000 */
[----:B------:R-:W-:Y:S01]  /*55c0*/  STG.E.64 desc[UR8][R2.64+0x8], R12 ;  /* 0x0000080c02007986 */ /* 0x000fe2000c101b08 */
[----:B------:R-:W-:Y:S05]  /*55d0*/  EXIT ;  /* 0x000000000000794d */ /* 0x000fea0003800000 */
.L_x_401:
        /* <DEDUP_REMOVED lines=10> */
.L_x_410:


//--------------------- .text._ZN3cub18CUB_300001_SM_10006detail8for_each13static_kernelINS2_12policy_hub_t12policy_500_tEmN6thrust24THRUST_300001_SM_1000_NS8cuda_cub20__uninitialized_fill7functorINS7_10device_ptrIiEEiEEEEvT0_T1_ --------------------------
	.section	.text._ZN3cub18CUB_300001_SM_10006detail8for_each13static_kernelINS2_12policy_hub_t12policy_500_tEmN6thrust24THRUST_300001_SM_1000_NS8cuda_cub20__uninitialized_fill7functorINS7_10device_ptrIiEEiEEEEvT0_T1_,"ax",@progbits
	.align	128
        .global         _ZN3cub18CUB_300001_SM_10006detail8for_each13static_kernelINS2_12policy_hub_t12policy_500_tEmN6thrust24THRUST_300001_SM_1000_NS8cuda_cub20__uninitialized_fill7functorINS7_10device_ptrIiEEiEEEEvT0_T1_
        .type           _ZN3cub18CUB_300001_SM_10006detail8for_each13static_kernelINS2_12policy_hub_t12policy_500_tEmN6thrust24THRUST_300001_SM_1000_NS8cuda_cub20__uninitialized_fill7functorINS7_10device_ptrIiEEiEEEEvT0_T1_,@function
        .size           _ZN3cub18CUB_300001_SM_10006detail8for_each13static_kernelINS2_12policy_hub_t12policy_500_tEmN6thrust24THRUST_300001_SM_1000_NS8cuda_cub20__uninitialized_fill7functorINS7_10device_ptrIiEEiEEEEvT0_T1_,(.L_x_411 - _ZN3cub18CUB_300001_SM_10006detail8for_each13static_kernelINS2_12policy_hub_t12policy_500_tEmN6thrust24THRUST_300001_SM_1000_NS8cuda_cub20__uninitialized_fill7functorINS7_10device_ptrIiEEiEEEEvT0_T1_)
        .other          _ZN3cub18CUB_300001_SM_10006detail8for_each13static_kernelINS2_12policy_hub_t12policy_500_tEmN6thrust24THRUST_300001_SM_1000_NS8cuda_cub20__uninitialized_fill7functorINS7_10device_ptrIiEEiEEEEvT0_T1_,@"STO_CUDA_ENTRY STV_DEFAULT"
_ZN3cub18CUB_300001_SM_10006detail8for_each13static_kernelINS2_12policy_hub_t12policy_500_tEmN6thrust24THRUST_300001_SM_1000_NS8cuda_cub20__uninitialized_fill7functorINS7_10device_ptrIiEEiEEEEvT0_T1_:
.text._ZN3cub18CUB_300001_SM_10006detail8for_each13static_kernelINS2_12policy_hub_t12policy_500_tEmN6thrust24THRUST_300001_SM_1000_NS8cuda_cub20__uninitialized_fill7functorINS7_10device_ptrIiEEiEEEEvT0_T1_:
[----:B------:R-:W-:Y:S08]  /*0000*/  LDC R1, c[0x0][0x37c] ;  /* 0x0000df00ff017b82 */ /* 0x000ff00000000800 */
[----:B------:R-:W0:Y:S01]  /*0010*/  S2UR UR4, SR_CTAID.X ;  /* 0x00000000000479c3 */ /* 0x000e220000002500 */
[----:B------:R-:W1:Y:S01]  /*0020*/  LDCU.64 UR6, c[0x0][0x380] ;  /* 0x00007000ff0677ac */ /* 0x000e620008000a00 */
[----:B------:R-:W2:Y:S01]  /*0030*/  LDCU.64 UR8, c[0x0][0x358] ;  /* 0x00006b00ff0877ac */ /* 0x000ea20008000a00 */
[----:B0-----:R-:W-:-:S04]  /*0040*/  UIMAD.WIDE.U32 UR4, UR4, 0x200, URZ ;  /* 0x00000200040478a5 */ /* 0x001fc8000f8e00ff */
[----:B-1----:R-:W-:-:S04]  /*0050*/  UIADD3 UR6, UP0, UPT, -UR4, UR6, URZ ;  /* 0x0000000604067290 */ /* 0x002fc8000ff1e1ff */
[----:B------:R-:W-:Y:S02]  /*0060*/  UIADD3.X UR7, UPT, UPT, ~UR5, UR7, URZ, UP0, !UPT ;  /* 0x0000000705077290 */ /* 0x000fe400087fe5ff */
[----:B------:R-:W-:-:S04]  /*0070*/  UISETP.GE.U32.AND UP0, UPT, UR6, 0x200, UPT ;  /* 0x000002000600788c */ /* 0x000fc8000bf06070 */
[----:B------:R-:W-:-:S09]  /*0080*/  UISETP.GE.U32.AND.EX UP0, UPT, UR7, URZ, UPT, UP0 ;  /* 0x000000ff0700728c */ /* 0x000fd2000bf06100 */
[----:B--2---:R-:W-:Y:S05]  /*0090*/  BRA.U !UP0, `(.L_x_402) ;  /* 0x0000000108287547 */ /* 0x004fea000b800000 */
[----:B------:R-:W0:Y:S01]  /*00a0*/  S2R R0, SR_TID.X ;  /* 0x0000000000007919 */ /* 0x000e220000002100 */
[----:B------:R-:W1:Y:S01]  /*00b0*/  LDCU.64 UR6, c[0x0][0x388] ;  /* 0x00007100ff0677ac */ /* 0x000e620008000a00 */
[----:B------:R-:W2:Y:S01]  /*00c0*/  LDC R5, c[0x0][0x390] ;  /* 0x0000e400ff057b82 */ /* 0x000ea20000000800 */
[----:B0-----:R-:W-:-:S05]  /*00d0*/  IADD3 R0, P0, PT, R0, UR4, RZ ;  /* 0x0000000400007c10 */ /* 0x001fca000ff1e0ff */
[----:B------:R-:W-:Y:S01]  /*00e0*/  IMAD.X R3, RZ, RZ, UR5, P0 ;  /* 0x00000005ff037e24 */ /* 0x000fe200080e06ff */
[----:B-1----:R-:W-:-:S04]  /*00f0*/  LEA R2, P0, R0, UR6, 0x2 ;  /* 0x0000000600027c11 */ /* 0x002fc8000f8010ff */
[----:B------:R-:W-:-:S05]  /*0100*/  LEA.HI.X R3, R0, UR7, R3, 0x2, P0 ;  /* 0x0000000700037c11 */ /* 0x000fca00080f1403 */
[----:B--2---:R-:W-:Y:S04]  /*0110*/  STG.E desc[UR8][R2.64], R5 ;  /* 0x0000000502007986 */ /* 0x004fe8000c101908 */
[----:B------:R-:W-:Y:S01]  /*0120*/  STG.E desc[UR8][R2.64+0x400], R5 ;  /* 0x0004000502007986 */ /* 0x000fe2000c101908 */
[----:B------:R-:W-:Y:S05]  /*0130*/  EXIT ;  /* 0x000000000000794d */ /* 0x000fea0003800000 */
.L_x_402:
[----:B------:R-:W0:Y:S01]  /*0140*/  S2R R0, SR_TID.X ;  /* 0x0000000000007919 */ /* 0x000e220000002100 */
[----:B------:R-:W-:Y:S01]  /*0150*/  IMAD.U32 R2, RZ, RZ, UR7 ;  /* 0x00000007ff027e24 */ /* 0x000fe2000f8e00ff */
[----:B------:R-:W1:Y:S01]  /*0160*/  LDCU.64 UR10, c[0x0][0x388] ;  /* 0x00007100ff0a77ac */ /* 0x000e620008000a00 */
[----:B------:R-:W-:Y:S01]  /*0170*/  IMAD.U32 R4, RZ, RZ, UR7 ;  /* 0x00000007ff047e24 */ /* 0x000fe2000f8e00ff */
[----:B0-----:R-:W-:-:S04]  /*0180*/  ISETP.LT.U32.AND P0, PT, R0, UR6, PT ;  /* 0x0000000600007c0c */ /* 0x001fc8000bf01070 */
[----:B------:R-:W-:Y:S01]  /*0190*/  ISETP.GT.U32.AND.EX P0, PT, R2, RZ, PT, P0 ;  /* 0x000000ff0200720c */ /* 0x000fe20003f04100 */
[C---:B------:R-:W-:Y:S01]  /*01a0*/  VIADD R2, R0.reuse, 0x100 ;  /* 0x0000010000027836 */ /* 0x040fe20000000000 */
[----:B------:R-:W-:-:S04]  /*01b0*/  IADD3 R0, P2, PT, R0, UR4, RZ ;  /* 0x0000000400007c10 */ /* 0x000fc8000ff5e0ff */
[----:B------:R-:W-:Y:S01]  /*01c0*/  ISETP.LT.U32.AND P1, PT, R2, UR6, PT ;  /* 0x0000000602007c0c */ /* 0x000fe2000bf21070 */
[----:B------:R-:W-:Y:S01]  /*01d0*/  IMAD.X R3, RZ, RZ, UR5, P2 ;  /* 0x00000005ff037e24 */ /* 0x000fe200090e06ff */
[----:B-1----:R-:W-:Y:S02]  /*01e0*/  LEA R2, P2, R0, UR10, 0x2 ;  /* 0x0000000a00027c11 */ /* 0x002fe4000f8410ff */
[----:B------:R-:W-:Y:S02]  /*01f0*/  ISETP.GT.U32.AND.EX P1, PT, R4, RZ, PT, P1 ;  /* 0x000000ff0400720c */ /* 0x000fe40003f24110 */
[----:B------:R-:W-:Y:S01]  /*0200*/  LEA.HI.X R3, R0, UR11, R3, 0x2, P2 ;  /* 0x0000000b00037c11 */ /* 0x000fe200090f1403 */
[----:B------:R-:W0:Y:S04]  /*0210*/  @P0 LDC R5, c[0x0][0x390] ;  /* 0x0000e400ff050b82 */ /* 0x000e280000000800 */
[----:B0-----:R0:W-:Y:S06]  /*0220*/  @P0 STG.E desc[UR8][R2.64], R5 ;  /* 0x0000000502000986 */ /* 0x0011ec000c101908 */
[----:B------:R-:W-:Y:S05]  /*0230*/  @!P1 EXIT ;  /* 0x000000000000994d */ /* 0x000fea0003800000 */
[----:B0-----:R-:W0:Y:S02]  /*0240*/  LDC R5, c[0x0][0x390] ;  /* 0x0000e400ff057b82 */ /* 0x001e240000000800 */
[----:B0-----:R-:W-:Y:S01]  /*0250*/  STG.E desc[UR8][R2.64+0x400], R5 ;  /* 0x0004000502007986 */ /* 0x001fe2000c101908 */
[----:B------:R-:W-:Y:S05]  /*0260*/  EXIT ;  /* 0x000000000000794d */ /* 0x000fea0003800000 */
.L_x_403:
        /* <DEDUP_REMOVED lines=9> */
.L_x_411:


//--------------------- .text._ZN3cub18CUB_300001_SM_10006detail11EmptyKernelIvEEvv --------------------------
	.section	.text._ZN3cub18CUB_300001_SM_10006detail11EmptyKernelIvEEvv,"ax",@progbits
	.align	128
        .global         _ZN3cub18CUB_300001_SM_10006detail11EmptyKernelIvEEvv
        .type           _ZN3cub18CUB_300001_SM_10006detail11EmptyKernelIvEEvv,@function
        .size           _ZN3cub18CUB_300001_SM_10006detail11EmptyKernelIvEEvv,(.L_x_412 - _ZN3cub18CUB_300001_SM_10006detail11EmptyKernelIvEEvv)
        .other          _ZN3cub18CUB_300001_SM_10006detail11EmptyKernelIvEEvv,@"STO_CUDA_ENTRY STV_DEFAULT"
_ZN3cub18CUB_300001_SM_10006detail11EmptyKernelIvEEvv:
.text._ZN3cub18CUB_300001_SM_10006detail11EmptyKernelIvEEvv:
[----:B------:R-:W-:Y:S01]  /*0000*/  LDC R1, c[0x0][0x37c] ;  /* 0x0000df00ff017b82 */ /* 0x000fe20000000800 */
[----:B------:R-:W-:Y:S05]  /*0010*/  EXIT ;  /* 0x000000000000794d */ /* 0x000fea0003800000 */
.L_x_404:
        /* <DEDUP_REMOVED lines=14> */
.L_x_412:


//--------------------- .nv.shared._ZN3cub18CUB_300001_SM_10006detail6reduce28DeviceReduceSingleTileKernelINS2_10policy_hubIN4cuda3std3__45tupleIJblEEEyN6thrust24THRUST_300001_SM_1000_NS8cuda_cub9__find_if7functorIS9_EEE10Policy1000EPS9_SI_iSF_S9_S9_NS7_10__identityEEEvT0_T1_T2_T3_T4_T6_ --------------------------
	.section	.nv.shared._ZN3cub18CUB_300001_SM_10006detail6reduce28DeviceReduceSingleTileKernelINS2_10policy_hubIN4cuda3std3__45tupleIJblEEEyN6thrust24THRUST_300001_SM_1000_NS8cuda_cub9__find_if7functorIS9_EEE10Policy1000EPS9_SI_iSF_S9_S9_NS7_10__identityEEEvT0_T1_T2_T3_T4_T6_,"aw",@nobits
	.sectionflags	@""
	.align	8
.nv.shared._ZN3cub18CUB_300001_SM_10006detail6reduce28DeviceReduceSingleTileKernelINS2_10policy_hubIN4cuda3std3__45tupleIJblEEEyN6thrust24THRUST_300001_SM_1000_NS8cuda_cub9__find_if7functorIS9_EEE10Policy1000EPS9_SI_iSF_S9_S9_NS7_10__identityEEEvT0_T1_T2_T3_T4_T6_:
	.zero		1176


//--------------------- .nv.shared.reserved.0     --------------------------
	.section	.nv.shared.reserved.0,"aw",@nobits
	.weak		__nv_reservedSMEM_offset_0_alias
	.size		__nv_reservedSMEM_offset_0_alias, 0, 64
	.other		__nv_reservedSMEM_offset_0_alias,@"STO_CUDA_RESERVED_SHARED STV_DEFAULT"
__nv_reservedSMEM_offset_0_alias:
	.zero		0
	.zero		64


//--------------------- .nv.global                --------------------------
	.section	.nv.global,"aw",@nobits
.nv.global:
	.type		_ZN30_INTERNAL_5bae92c6_4_k_cu_main6thrust24THRUST_300001_SM_1000_NS3seqE,@object
	.size		_ZN30_INTERNAL_5bae92c6_4_k_cu_main6thrust24THRUST_300001_SM_1000_NS3seqE,(_ZN30_INTERNAL_5bae92c6_4_k_cu_main4cuda3std3__48in_placeE - _ZN30_INTERNAL_5bae92c6_4_k_cu_main6thrust24THRUST_300001_SM_1000_NS3seqE)
_ZN30_INTERNAL_5bae92c6_4_k_cu_main6thrust24THRUST_300001_SM_1000_NS3seqE:
	.zero		1
	.type		_ZN30_INTERNAL_5bae92c6_4_k_cu_main4cuda3std3__48in_placeE,@object
	.size		_ZN30_INTERNAL_5bae92c6_4_k_cu_main4cuda3std3__48in_placeE,(_ZN30_INTERNAL_5bae92c6_4_k_cu_main4cuda3std6ranges3__45__cpo4sizeE - _ZN30_INTERNAL_5bae92c6_4_k_cu_main4cuda3std3__48in_placeE)
_ZN30_INTERNAL_5bae92c6_4_k_cu_main4cuda3std3__48in_placeE:
	.zero		1
	.type		_ZN30_INTERNAL_5bae92c6_4_k_cu_main4cuda3std6ranges3__45__cpo4sizeE,@object
	.size		_ZN30_INTERNAL_5bae92c6_4_k_cu_main4cuda3std6ranges3__45__cpo4sizeE,(_ZN30_INTERNAL_5bae92c6_4_k_cu_main6thrust24THRUST_300001_SM_1000_NS12placeholders2_3E - _ZN30_INTERNAL_5bae92c6_4_k_cu_main4cuda3std6ranges3__45__cpo4sizeE)
_ZN30_INTERNAL_5bae92c6_4_k_cu_main4cuda3std6ranges3__45__cpo4sizeE:
	.zero		1
	.type		_ZN30_INTERNAL_5bae92c6_4_k_cu_main6thrust24THRUST_300001_SM_1000_NS12placeholders2_3E,@object
	.size		_ZN30_INTERNAL_5bae92c6_4_k_cu_main6thrust24THRUST_300001_SM_1000_NS12placeholders2_3E,(_ZN30_INTERNAL_5bae92c6_4_k_cu_main4cuda3std3__45__cpo6cbeginE - _ZN30_INTERNAL_5bae92c6_4_k_cu_main6thrust24THRUST_300001_SM_1000_NS12placeholders2_3E)
_ZN30_INTERNAL_5bae92c6_4_k_cu_main6thrust24THRUST_300001_SM_1000_NS12placeholders2_3E:
	.zero		1
	.type		_ZN30_INTERNAL_5bae92c6_4_k_cu_main4cuda3std3__45__cpo6cbeginE,@object
	.size		_ZN30_INTERNAL_5bae92c6_4_k_cu_main4cuda3std3__45__cpo6cbeginE,(_ZN30_INTERNAL_5bae92c6_4_k_cu_main4cuda3std6ranges3__45__cpo6cbeginE - _ZN30_INTERNAL_5bae92c6_4_k_cu_main4cuda3std3__45__cpo6cbeginE)
_ZN30_INTERNAL_5bae92c6_4_k_cu_main4cuda3std3__45__cpo6cbeginE:
	.zero		1
	.type		_ZN30_INTERNAL_5bae92c6_4_k_cu_main4cuda3std6ranges3__45__cpo6cbeginE,@object
	.size		_ZN30_INTERNAL_5bae92c6_4_k_cu_main4cuda3std6ranges3__45__cpo6cbeginE,(_ZN30_INTERNAL_5bae92c6_4_k_cu_main6thrust24THRUST_300001_SM_1000_NS12placeholders2_7E - _ZN30_INTERNAL_5bae92c6_4_k_cu_main4cuda3std6ranges3__45__cpo6cbeginE)
_ZN30_INTERNAL_5bae92c6_4_k_cu_main4cuda3std6ranges3__45__cpo6cbeginE:
	.zero		1
	.type		_ZN30_INTERNAL_5bae92c6_4_k_cu_main6thrust24THRUST_300001_SM_1000_NS12placeholders2_7E,@object
	.size		_ZN30_INTERNAL_5bae92c6_4_k_cu_main6thrust24THRUST_300001_SM_1000_NS12placeholders2_7E,(_ZN30_INTERNAL_5bae92c6_4_k_cu_main4cuda3std3__45__cpo7crbeginE - _ZN30_INTERNAL_5bae92c6_4_k_cu_main6thrust24THRUST_300001_SM_1000_NS12placeholders2_7E)
_ZN30_INTERNAL_5bae92c6_4_k_cu_main6thrust24THRUST_300001_SM_1000_NS12placeholders2_7E:
	.zero		1
	.type		_ZN30_INTERNAL_5bae92c6_4_k_cu_main4cuda3std3__45__cpo7crbeginE,@object
	.size		_ZN30_INTERNAL_5bae92c6_4_k_cu_main4cuda3std3__45__cpo7crbeginE,(_ZN30_INTERNAL_5bae92c6_4_k_cu_main4cuda3std6ranges3__45__cpo4nextE - _ZN30_INTERNAL_5bae92c6_4_k_cu_main4cuda3std3__45__cpo7crbeginE)
_ZN30_INTERNAL_5bae92c6_4_k_cu_main4cuda3std3__45__cpo7crbeginE:
	.zero		1
	.type		_ZN30_INTERNAL_5bae92c6_4_k_cu_main4cuda3std6ranges3__45__cpo4nextE,@object
	.size		_ZN30_INTERNAL_5bae92c6_4_k_cu_main4cuda3std6ranges3__45__cpo4nextE,(_ZN30_INTERNAL_5bae92c6_4_k_cu_main4cuda3std6ranges3__45__cpo4swapE - _ZN30_INTERNAL_5bae92c6_4_k_cu_main4cuda3std6ranges3__45__cpo4nextE)
_ZN30_INTERNAL_5bae92c6_4_k_cu_main4cuda3std6ranges3__45__cpo4nextE:
	.zero		1
	.type		_ZN30_INTERNAL_5bae92c6_4_k_cu_main4cuda3std6ranges3__45__cpo4swapE,@object
	.size		_ZN30_INTERNAL_5bae92c6_4_k_cu_main4cuda3std6ranges3__45__cpo4swapE,(_ZN30_INTERNAL_5bae92c6_4_k_cu_main6thrust24THRUST_300001_SM_1000_NS8cuda_cub10par_nosyncE - _ZN30_INTERNAL_5bae92c6_4_k_cu_main4cuda3std6ranges3__45__cpo4swapE)
_ZN30_INTERNAL_5bae92c6_4_k_cu_main4cuda3std6ranges3__45__cpo4swapE:
	.zero		1
	.type		_ZN30_INTERNAL_5bae92c6_4_k_cu_main6thrust24THRUST_300001_SM_1000_NS8cuda_cub10par_nosyncE,@object
	.size		_ZN30_INTERNAL_5bae92c6_4_k_cu_main6thrust24THRUST_300001_SM_1000_NS8cuda_cub10par_nosyncE,(_ZN30_INTERNAL_5bae92c6_4_k_cu_main6thrust24THRUST_300001_SM_1000_NS12placeholders2_9E - _ZN30_INTERNAL_5bae92c6_4_k_cu_main6thrust24THRUST_300001_SM_1000_NS8cuda_cub10par_nosyncE)
_ZN30_INTERNAL_5bae92c6_4_k_cu_main6thrust24THRUST_300001_SM_1000_NS8cuda_cub10par_nosyncE:
	.zero		1
	.type		_ZN30_INTERNAL_5bae92c6_4_k_cu_main6thrust24THRUST_300001_SM_1000_NS12placeholders2_9E,@object
	.size		_ZN30_INTERNAL_5bae92c6_4_k_cu_main6thrust24THRUST_300001_SM_1000_NS12placeholders2_9E,(_ZN30_INTERNAL_5bae92c6_4_k_cu_main4cuda3std3__432_GLOBAL__N__5bae92c6_4_k_cu_main6ignoreE - _ZN30_INTERNAL_5bae92c6_4_k_cu_main6thrust24THRUST_300001_SM_1000_NS12placeholders2_9E)
_ZN30_INTERNAL_5bae92c6_4_k_cu_main6thrust24THRUST_300001_SM_1000_NS12placeholders2_9E:
	.zero		1
	.type		_ZN30_INTERNAL_5bae92c6_4_k_cu_main4cuda3std3__432_GLOBAL__N__5bae92c6_4_k_cu_main6ignoreE,@object
	.size		_ZN30_INTERNAL_5bae92c6_4_k_cu_main4cuda3std3__432_GLOBAL__N__5bae92c6_4_k_cu_main6ignoreE,(_ZN30_INTERNAL_5bae92c6_4_k_cu_main4cuda3std6ranges3__45__cpo4dataE - _ZN30_INTERNAL_5bae92c6_4_k_cu_main4cuda3std3__432_GLOBAL__N__5bae92c6_4_k_cu_main6ignoreE)
_ZN30_INTERNAL_5bae92c6_4_k_cu_main4cuda3std3__432_GLOBAL__N__5bae92c6_4_k_cu_main6ignoreE:
	.zero		1
	.type		_ZN30_INTERNAL_5bae92c6_4_k_cu_main4cuda3std6ranges3__45__cpo4dataE,@object
	.size		_ZN30_INTERNAL_5bae92c6_4_k_cu_main4cuda3std6ranges3__45__cpo4dataE,(_ZN30_INTERNAL_5bae92c6_4_k_cu_main6thrust24THRUST_300001_SM_1000_NS12placeholders2_1E - _ZN30_INTERNAL_5bae92c6_4_k_cu_main4cuda3std6ranges3__45__cpo4dataE)
_ZN30_INTERNAL_5bae92c6_4_k_cu_main4cuda3std6ranges3__45__cpo4dataE:
	.zero		1
	.type		_ZN30_INTERNAL_5bae92c6_4_k_cu_main6thrust24THRUST_300001_SM_1000_NS12placeholders2_1E,@object
	.size		_ZN30_INTERNAL_5bae92c6_4_k_cu_main6thrust24THRUST_300001_SM_1000_NS12placeholders2_1E,(_ZN30_INTERNAL_5bae92c6_4_k_cu_main4cuda3std3__45__cpo5beginE - _ZN30_INTERNAL_5bae92c6_4_k_cu_main6thrust24THRUST_300001_SM_1000_NS12placeholders2_1E)
_ZN30_INTERNAL_5bae92c6_4_k_cu_main6thrust24THRUST_300001_SM_1000_NS12placeholders2_1E:
	.zero		1
	.type		_ZN30_INTERNAL_5bae92c6_4_k_cu_main4cuda3std3__45__cpo5beginE,@object
	.size		_ZN30_INTERNAL_5bae92c6_4_k_cu_main4cuda3std3__45__cpo5beginE,(_ZN30_INTERNAL_5bae92c6_4_k_cu_main4cuda3std6ranges3__45__cpo5beginE - _ZN30_INTERNAL_5bae92c6_4_k_cu_main4cuda3std3__45__cpo5beginE)
_ZN30_INTERNAL_5bae92c6_4_k_cu_main4cuda3std3__45__cpo5beginE:
	.zero		1
	.type		_ZN30_INTERNAL_5bae92c6_4_k_cu_main4cuda3std6ranges3__45__cpo5beginE,@object
	.size		_ZN30_INTERNAL_5bae92c6_4_k_cu_main4cuda3std6ranges3__45__cpo5beginE,(_ZN30_INTERNAL_5bae92c6_4_k_cu_main6thrust24THRUST_300001_SM_1000_NS12placeholders2_5E - _ZN30_INTERNAL_5bae92c6_4_k_cu_main4cuda3std6ranges3__45__cpo5beginE)
_ZN30_INTERNAL_5bae92c6_4_k_cu_main4cuda3std6ranges3__45__cpo5beginE:
	.zero		1
	.type		_ZN30_INTERNAL_5bae92c6_4_k_cu_main6thrust24THRUST_300001_SM_1000_NS12placeholders2_5E,@object
	.size		_ZN30_INTERNAL_5bae92c6_4_k_cu_main6thrust24THRUST_300001_SM_1000_NS12placeholders2_5E,(_ZN30_INTERNAL_5bae92c6_4_k_cu_main4cuda3std3__45__cpo6rbeginE - _ZN30_INTERNAL_5bae92c6_4_k_cu_main6thrust24THRUST_300001_SM_1000_NS12placeholders2_5E)
_ZN30_INTERNAL_5bae92c6_4_k_cu_main6thrust24THRUST_300001_SM_1000_NS12placeholders2_5E:
	.zero		1
	.type		_ZN30_INTERNAL_5bae92c6_4_k_cu_main4cuda3std3__45__cpo6rbeginE,@object
	.size		_ZN30_INTERNAL_5bae92c6_4_k_cu_main4cuda3std3__45__cpo6rbeginE,(_ZN30_INTERNAL_5bae92c6_4_k_cu_main4cuda3std6ranges3__45__cpo7advanceE - _ZN30_INTERNAL_5bae92c6_4_k_cu_main4cuda3std3__45__cpo6rbeginE)
_ZN30_INTERNAL_5bae92c6_4_k_cu_main4cuda3std3__45__cpo6rbeginE:
	.zero		1
	.type		_ZN30_INTERNAL_5bae92c6_4_k_cu_main4cuda3std6ranges3__45__cpo7advanceE,@object
	.size		_ZN30_INTERNAL_5bae92c6_4_k_cu_main4cuda3std6ranges3__45__cpo7advanceE,(_ZN30_INTERNAL_5bae92c6_4_k_cu_main4cuda3std3__47nulloptE - _ZN30_INTERNAL_5bae92c6_4_k_cu_main4cuda3std6ranges3__45__cpo7advanceE)
_ZN30_INTERNAL_5bae92c6_4_k_cu_main4cuda3std6ranges3__45__cpo7advanceE:
	.zero		1
	.type		_ZN30_INTERNAL_5bae92c6_4_k_cu_main4cuda3std3__47nulloptE,@object
	.size		_ZN30_INTERNAL_5bae92c6_4_k_cu_main4cuda3std3__47nulloptE,(_ZN30_INTERNAL_5bae92c6_4_k_cu_main4cuda3std6ranges3__45__cpo8distanceE - _ZN30_INTERNAL_5bae92c6_4_k_cu_main4cuda3std3__47nulloptE)
_ZN30_INTERNAL_5bae92c6_4_k_cu_main4cuda3std3__47nulloptE:
	.zero		1
	.type		_ZN30_INTERNAL_5bae92c6_4_k_cu_main4cuda3std6ranges3__45__cpo8distanceE,@object
	.size		_ZN30_INTERNAL_5bae92c6_4_k_cu_main4cuda3std6ranges3__45__cpo8distanceE,(_ZN30_INTERNAL_5bae92c6_4_k_cu_main6thrust24THRUST_300001_SM_1000_NS12placeholders3_10E - _ZN30_INTERNAL_5bae92c6_4_k_cu_main4cuda3std6ranges3__45__cpo8distanceE)
_ZN30_INTERNAL_5bae92c6_4_k_cu_main4cuda3std6ranges3__45__cpo8distanceE:
	.zero		1
	.type		_ZN30_INTERNAL_5bae92c6_4_k_cu_main6thrust24THRUST_300001_SM_1000_NS12placeholders3_10E,@object
	.size		_ZN30_INTERNAL_5bae92c6_4_k_cu_main6thrust24THRUST_300001_SM_1000_NS12placeholders3_10E,(_ZN30_INTERNAL_5bae92c6_4_k_cu_main4cuda3std3__419piecewise_constructE - _ZN30_INTERNAL_5bae92c6_4_k_cu_main6thrust24THRUST_300001_SM_1000_NS12placeholders3_10E)
_ZN30_INTERNAL_5bae92c6_4_k_cu_main6thrust24THRUST_300001_SM_1000_NS12placeholders3_10E:
	.zero		1
	.type		_ZN30_INTERNAL_5bae92c6_4_k_cu_main4cuda3std3__419piecewise_constructE,@object
	.size		_ZN30_INTERNAL_5bae92c6_4_k_cu_main4cuda3std3__419piecewise_constructE,(_ZN30_INTERNAL_5bae92c6_4_k_cu_main4cuda3std6ranges3__45__cpo5cdataE - _ZN30_INTERNAL_5bae92c6_4_k_cu_main4cuda3std3__419piecewise_constructE)
_ZN30_INTERNAL_5bae92c6_4_k_cu_main4cuda3std3__419piecewise_constructE:
	.zero		1
	.type		_ZN30_INTERNAL_5bae92c6_4_k_cu_main4cuda3std6ranges3__45__cpo5cdataE,@object
	.size		_ZN30_INTERNAL_5bae92c6_4_k_cu_main4cuda3std6ranges3__45__cpo5cdataE,(_ZN30_INTERNAL_5bae92c6_4_k_cu_main6thrust24THRUST_300001_SM_1000_NS12placeholders2_2E - _ZN30_INTERNAL_5bae92c6_4_k_cu_main4cuda3std6ranges3__45__cpo5cdataE)
_ZN30_INTERNAL_5bae92c6_4_k_cu_main4cuda3std6ranges3__45__cpo5cdataE:
	.zero		1
	.type		_ZN30_INTERNAL_5bae92c6_4_k_cu_main6thrust24THRUST_300001_SM_1000_NS12placeholders2_2E,@object
	.size		_ZN30_INTERNAL_5bae92c6_4_k_cu_main6thrust24THRUST_300001_SM_1000_NS12placeholders2_2E,(_ZN30_INTERNAL_5bae92c6_4_k_cu_main4cuda3std3__45__cpo3endE - _ZN30_INTERNAL_5bae92c6_4_k_cu_main6thrust24THRUST_300001_SM_1000_NS12placeholders2_2E)
_ZN30_INTERNAL_5bae92c6_4_k_cu_main6thrust24THRUST_300001_SM_1000_NS12placeholders2_2E:
	.zero		1
	.type		_ZN30_INTERNAL_5bae92c6_4_k_cu_main4cuda3std3__45__cpo3endE,@object
	.size		_ZN30_INTERNAL_5bae92c6_4_k_cu_main4cuda3std3__45__cpo3endE,(_ZN30_INTERNAL_5bae92c6_4_k_cu_main4cuda3std6ranges3__45__cpo3endE - _ZN30_INTERNAL_5bae92c6_4_k_cu_main4cuda3std3__45__cpo3endE)
_ZN30_INTERNAL_5bae92c6_4_k_cu_main4cuda3std3__45__cpo3endE:
	.zero		1
	.type		_ZN30_INTERNAL_5bae92c6_4_k_cu_main4cuda3std6ranges3__45__cpo3endE,@object
	.size		_ZN30_INTERNAL_5bae92c6_4_k_cu_main4cuda3std6ranges3__45__cpo3endE,(_ZN30_INTERNAL_5bae92c6_4_k_cu_main6thrust24THRUST_300001_SM_1000_NS12placeholders2_6E - _ZN30_INTERNAL_5bae92c6_4_k_cu_main4cuda3std6ranges3__45__cpo3endE)
_ZN30_INTERNAL_5bae92c6_4_k_cu_main4cuda3std6ranges3__45__cpo3endE:
	.zero		1
	.type		_ZN30_INTERNAL_5bae92c6_4_k_cu_main6thrust24THRUST_300001_SM_1000_NS12placeholders2_6E,@object
	.size		_ZN30_INTERNAL_5bae92c6_4_k_cu_main6thrust24THRUST_300001_SM_1000_NS12placeholders2_6E,(_ZN30_INTERNAL_5bae92c6_4_k_cu_main4cuda3std3__45__cpo4rendE - _ZN30_INTERNAL_5bae92c6_4_k_cu_main6thrust24THRUST_300001_SM_1000_NS12placeholders2_6E)
_ZN30_INTERNAL_5bae92c6_4_k_cu_main6thrust24THRUST_300001_SM_1000_NS12placeholders2_6E:
	.zero		1
	.type		_ZN30_INTERNAL_5bae92c6_4_k_cu_main4cuda3std3__45__cpo4rendE,@object
	.size		_ZN30_INTERNAL_5bae92c6_4_k_cu_main4cuda3std3__45__cpo4rendE,(_ZN30_INTERNAL_5bae92c6_4_k_cu_main4cuda3std6ranges3__45__cpo9iter_swapE - _ZN30_INTERNAL_5bae92c6_4_k_cu_main4cuda3std3__45__cpo4rendE)
_ZN30_INTERNAL_5bae92c6_4_k_cu_main4cuda3std3__45__cpo4rendE:
	.zero		1
	.type		_ZN30_INTERNAL_5bae92c6_4_k_cu_main4cuda3std6ranges3__45__cpo9iter_swapE,@object
	.size		_ZN30_INTERNAL_5bae92c6_4_k_cu_main4cuda3std6ranges3__45__cpo9iter_swapE,(_ZN30_INTERNAL_5bae92c6_4_k_cu_main4cuda3std3__48unexpectE - _ZN30_INTERNAL_5bae92c6_4_k_cu_main4cuda3std6ranges3__45__cpo9iter_swapE)
_ZN30_INTERNAL_5bae92c6_4_k_cu_main4cuda3std6ranges3__45__cpo9iter_swapE:
	.zero		1
	.type		_ZN30_INTERNAL_5bae92c6_4_k_cu_main4cuda3std3__48unexpectE,@object
	.size		_ZN30_INTERNAL_5bae92c6_4_k_cu_main4cuda3std3__48unexpectE,(_ZN30_INTERNAL_5bae92c6_4_k_cu_main6thrust24THRUST_300001_SM_1000_NS8cuda_cub3parE - _ZN30_INTERNAL_5bae92c6_4_k_cu_main4cuda3std3__48unexpectE)
_ZN30_INTERNAL_5bae92c6_4_k_cu_main4cuda3std3__48unexpectE:
	.zero		1
	.type		_ZN30_INTERNAL_5bae92c6_4_k_cu_main6thrust24THRUST_300001_SM_1000_NS8cuda_cub3parE,@object
	.size		_ZN30_INTERNAL_5bae92c6_4_k_cu_main6thrust24THRUST_300001_SM_1000_NS8cuda_cub3parE,(_ZN30_INTERNAL_5bae92c6_4_k_cu_main6thrust24THRUST_300001_SM_1000_NS12placeholders2_4E - _ZN30_INTERNAL_5bae92c6_4_k_cu_main6thrust24THRUST_300001_SM_1000_NS8cuda_cub3parE)
_ZN30_INTERNAL_5bae92c6_4_k_cu_main6thrust24THRUST_300001_SM_1000_NS8cuda_cub3parE:
	.zero		1
	.type		_ZN30_INTERNAL_5bae92c6_4_k_cu_main6thrust24THRUST_300001_SM_1000_NS12placeholders2_4E,@object
	.size		_ZN30_INTERNAL_5bae92c6_4_k_cu_main6thrust24THRUST_300001_SM_1000_NS12placeholders2_4E,(_ZN30_INTERNAL_5bae92c6_4_k_cu_main4cuda3std3__45__cpo4cendE - _ZN30_INTERNAL_5bae92c6_4_k_cu_main6thrust24THRUST_300001_SM_1000_NS12placeholders2_4E)
_ZN30_INTERNAL_5bae92c6_4_k_cu_main6thrust24THRUST_300001_SM_1000_NS12placeholders2_4E:
	.zero		1
	.type		_ZN30_INTERNAL_5bae92c6_4_k_cu_main4cuda3std3__45__cpo4cendE,@object
	.size		_ZN30_INTERNAL_5bae92c6_4_k_cu_main4cuda3std3__45__cpo4cendE,(_ZN30_INTERNAL_5bae92c6_4_k_cu_main4cuda3std6ranges3__45__cpo4cendE - _ZN30_INTERNAL_5bae92c6_4_k_cu_main4cuda3std3__45__cpo4cendE)
_ZN30_INTERNAL_5bae92c6_4_k_cu_main4cuda3std3__45__cpo4cendE:
	.zero		1
	.type		_ZN30_INTERNAL_5bae92c6_4_k_cu_main4cuda3std6ranges3__45__cpo4cendE,@object
	.size		_ZN30_INTERNAL_5bae92c6_4_k_cu_main4cuda3std6ranges3__45__cpo4cendE,(_ZN30_INTERNAL_5bae92c6_4_k_cu_main4cuda3std3__420unreachable_sentinelE - _ZN30_INTERNAL_5bae92c6_4_k_cu_main4cuda3std6ranges3__45__cpo4cendE)
_ZN30_INTERNAL_5bae92c6_4_k_cu_main4cuda3std6ranges3__45__cpo4cendE:
	.zero		1
	.type		_ZN30_INTERNAL_5bae92c6_4_k_cu_main4cuda3std3__420unreachable_sentinelE,@object
	.size		_ZN30_INTERNAL_5bae92c6_4_k_cu_main4cuda3std3__420unreachable_sentinelE,(_ZN30_INTERNAL_5bae92c6_4_k_cu_main4cuda3std6ranges3__45__cpo5ssizeE - _ZN30_INTERNAL_5bae92c6_4_k_cu_main4cuda3std3__420unreachable_sentinelE)
_ZN30_INTERNAL_5bae92c6_4_k_cu_main4cuda3std3__420unreachable_sentinelE:
	.zero		1
	.type		_ZN30_INTERNAL_5bae92c6_4_k_cu_main4cuda3std6ranges3__45__cpo5ssizeE,@object
	.size		_ZN30_INTERNAL_5bae92c6_4_k_cu_main4cuda3std6ranges3__45__cpo5ssizeE,(_ZN30_INTERNAL_5bae92c6_4_k_cu_main6thrust24THRUST_300001_SM_1000_NS12placeholders2_8E - _ZN30_INTERNAL_5bae92c6_4_k_cu_main4cuda3std6ranges3__45__cpo5ssizeE)
_ZN30_INTERNAL_5bae92c6_4_k_cu_main4cuda3std6ranges3__45__cpo5ssizeE:
	.zero		1
	.type		_ZN30_INTERNAL_5bae92c6_4_k_cu_main6thrust24THRUST_300001_SM_1000_NS12placeholders2_8E,@object
	.size		_ZN30_INTERNAL_5bae92c6_4_k_cu_main6thrust24THRUST_300001_SM_1000_NS12placeholders2_8E,(_ZN30_INTERNAL_5bae92c6_4_k_cu_main4cuda3std3__45__cpo5crendE - _ZN30_INTERNAL_5bae92c6_4_k_cu_main6thrust24THRUST_300001_SM_1000_NS12placeholders2_8E)
_ZN30_INTERNAL_5bae92c6_4_k_cu_main6thrust24THRUST_300001_SM_1000_NS12placeholders2_8E:
	.zero		1
	.type		_ZN30_INTERNAL_5bae92c6_4_k_cu_main4cuda3std3__45__cpo5crendE,@object
	.size		_ZN30_INTERNAL_5bae92c6_4_k_cu_main4cuda3std3__45__cpo5crendE,(_ZN30_INTERNAL_5bae92c6_4_k_cu_main4cuda3std6ranges3__45__cpo4prevE - _ZN30_INTERNAL_5bae92c6_4_k_cu_main4cuda3std3__45__cpo5crendE)
_ZN30_INTERNAL_5bae92c6_4_k_cu_main4cuda3std3__45__cpo5crendE:
	.zero		1
	.type		_ZN30_INTERNAL_5bae92c6_4_k_cu_main4cuda3std6ranges3__45__cpo4prevE,@object
	.size		_ZN30_INTERNAL_5bae92c6_4_k_cu_main4cuda3std6ranges3__45__cpo4prevE,(_ZN30_INTERNAL_5bae92c6_4_k_cu_main4cuda3std6ranges3__45__cpo9iter_moveE - _ZN30_INTERNAL_5bae92c6_4_k_cu_main4cuda3std6ranges3__45__cpo4prevE)
_ZN30_INTERNAL_5bae92c6_4_k_cu_main4cuda3std6ranges3__45__cpo4prevE:
	.zero		1
	.type		_ZN30_INTERNAL_5bae92c6_4_k_cu_main4cuda3std6ranges3__45__cpo9iter_moveE,@object
	.size		_ZN30_INTERNAL_5bae92c6_4_k_cu_main4cuda3std6ranges3__45__cpo9iter_moveE,(_ZN30_INTERNAL_5bae92c6_4_k_cu_main6thrust24THRUST_300001_SM_1000_NS6system6detail10sequential3seqE - _ZN30_INTERNAL_5bae92c6_4_k_cu_main4cuda3std6ranges3__45__cpo9iter_moveE)
_ZN30_INTERNAL_5bae92c6_4_k_cu_main4cuda3std6ranges3__45__cpo9iter_moveE:
	.zero		1
	.type		_ZN30_INTERNAL_5bae92c6_4_k_cu_main6thrust24THRUST_300001_SM_1000_NS6system6detail10sequential3seqE,@object
	.size		_ZN30_INTERNAL_5bae92c6_4_k_cu_main6thrust24THRUST_300001_SM_1000_NS6system6detail10sequential3seqE,(.L_31 - _ZN30_INTERNAL_5bae92c6_4_k_cu_main6thrust24THRUST_300001_SM_1000_NS6system6detail10sequential3seqE)
_ZN30_INTERNAL_5bae92c6_4_k_cu_main6thrust24THRUST_300001_SM_1000_NS6system6detail10sequential3seqE:
	.zero		1
.L_31:


//--------------------- .nv.shared._ZN3cub18CUB_300001_SM_10006detail6reduce18DeviceReduceKernelINS2_10policy_hubIN4cuda3std3__45tupleIJblEEEyN6thrust24THRUST_300001_SM_1000_NS8cuda_cub9__find_if7functorIS9_EEE10Policy1000ENSB_12zip_iteratorINS8_IJNSD_26transform_input_iterator_tIbNSB_6detail15normal_iteratorINSB_10device_ptrIiEEEE17greater_than_zeroEENSB_17counting_iteratorIlNSB_11use_defaultESS_SS_EEEEEEEySF_S9_NS7_10__identityEEEvT0_PT3_T1_NS0_13GridEvenShareIS10_EET2_T4_ --------------------------
	.section	.nv.shared._ZN3cub18CUB_300001_SM_10006detail6reduce18DeviceReduceKernelINS2_10policy_hubIN4cuda3std3__45tupleIJblEEEyN6thrust24THRUST_300001_SM_1000_NS8cuda_cub9__find_if7functorIS9_EEE10Policy1000ENSB_12zip_iteratorINS8_IJNSD_26transform_input_iterator_tIbNSB_6detail15normal_iteratorINSB_10device_ptrIiEEEE17greater_than_zeroEENSB_17counting_iteratorIlNSB_11use_defaultESS_SS_EEEEEEEySF_S9_NS7_10__identityEEEvT0_PT3_T1_NS0_13GridEvenShareIS10_EET2_T4_,"aw",@nobits
	.sectionflags	@""
	.align	8
.nv.shared._ZN3cub18CUB_300001_SM_10006detail6reduce18DeviceReduceKernelINS2_10policy_hubIN4cuda3std3__45tupleIJblEEEyN6thrust24THRUST_300001_SM_1000_NS8cuda_cub9__find_if7functorIS9_EEE10Policy1000ENSB_12zip_iteratorINS8_IJNSD_26transform_input_iterator_tIbNSB_6detail15normal_iteratorINSB_10device_ptrIiEEEE17greater_than_zeroEENSB_17counting_iteratorIlNSB_11use_defaultESS_SS_EEEEEEEySF_S9_NS7_10__identityEEEvT0_PT3_T1_NS0_13GridEvenShareIS10_EET2_T4_:
	.zero		1176


//--------------------- .nv.shared._ZN3cub18CUB_300001_SM_10006detail6reduce28DeviceReduceSingleTileKernelINS2_10policy_hubIN4cuda3std3__45tupleIJblEEEyN6thrust24THRUST_300001_SM_1000_NS8cuda_cub9__find_if7functorIS9_EEE10Policy1000ENSB_12zip_iteratorINS8_IJNSD_26transform_input_iterator_tIbNSB_6detail15normal_iteratorINSB_10device_ptrIiEEEE17greater_than_zeroEENSB_17counting_iteratorIlNSB_11use_defaultESS_SS_EEEEEEEPS9_ySF_S9_S9_NS7_10__identityEEEvT0_T1_T2_T3_T4_T6_ --------------------------
	.section	.nv.shared._ZN3cub18CUB_300001_SM_10006detail6reduce28DeviceReduceSingleTileKernelINS2_10policy_hubIN4cuda3std3__45tupleIJblEEEyN6thrust24THRUST_300001_SM_1000_NS8cuda_cub9__find_if7functorIS9_EEE10Policy1000ENSB_12zip_iteratorINS8_IJNSD_26transform_input_iterator_tIbNSB_6detail15normal_iteratorINSB_10device_ptrIiEEEE17greater_than_zeroEENSB_17counting_iteratorIlNSB_11use_defaultESS_SS_EEEEEEEPS9_ySF_S9_S9_NS7_10__identityEEEvT0_T1_T2_T3_T4_T6_,"aw",@nobits
	.sectionflags	@""
	.align	8
.nv.shared._ZN3cub18CUB_300001_SM_10006detail6reduce28DeviceReduceSingleTileKernelINS2_10policy_hubIN4cuda3std3__45tupleIJblEEEyN6thrust24THRUST_300001_SM_1000_NS8cuda_cub9__find_if7functorIS9_EEE10Policy1000ENSB_12zip_iteratorINS8_IJNSD_26transform_input_iterator_tIbNSB_6detail15normal_iteratorINSB_10device_ptrIiEEEE17greater_than_zeroEENSB_17counting_iteratorIlNSB_11use_defaultESS_SS_EEEEEEEPS9_ySF_S9_S9_NS7_10__identityEEEvT0_T1_T2_T3_T4_T6_:
	.zero		1176


//--------------------- .nv.shared._ZN3cub18CUB_300001_SM_10006detail6reduce28DeviceReduceSingleTileKernelINS2_10policy_hubIN4cuda3std3__45tupleIJblEEEjN6thrust24THRUST_300001_SM_1000_NS8cuda_cub9__find_if7functorIS9_EEE10Policy1000EPS9_SI_iSF_S9_S9_NS7_10__identityEEEvT0_T1_T2_T3_T4_T6_ --------------------------
	.section	.nv.shared._ZN3cub18CUB_300001_SM_10006detail6reduce28DeviceReduceSingleTileKernelINS2_10policy_hubIN4cuda3std3__45tupleIJblEEEjN6thrust24THRUST_300001_SM_1000_NS8cuda_cub9__find_if7functorIS9_EEE10Policy1000EPS9_SI_iSF_S9_S9_NS7_10__identityEEEvT0_T1_T2_T3_T4_T6_,"aw",@nobits
	.sectionflags	@""
	.align	8
.nv.shared._ZN3cub18CUB_300001_SM_10006detail6reduce28DeviceReduceSingleTileKernelINS2_10policy_hubIN4cuda3std3__45tupleIJblEEEjN6thrust24THRUST_300001_SM_1000_NS8cuda_cub9__find_if7functorIS9_EEE10Policy1000EPS9_SI_iSF_S9_S9_NS7_10__identityEEEvT0_T1_T2_T3_T4_T6_:
	.zero		1176


//--------------------- .nv.shared._ZN3cub18CUB_300001_SM_10006detail6reduce18DeviceReduceKernelINS2_10policy_hubIN4cuda3std3__45tupleIJblEEEjN6thrust24THRUST_300001_SM_1000_NS8cuda_cub9__find_if7functorIS9_EEE10Policy1000ENSB_12zip_iteratorINS8_IJNSD_26transform_input_iterator_tIbNSB_6detail15normal_iteratorINSB_10device_ptrIiEEEE17greater_than_zeroEENSB_17counting_iteratorIlNSB_11use_defaultESS_SS_EEEEEEEjSF_S9_NS7_10__identityEEEvT0_PT3_T1_NS0_13GridEvenShareIS10_EET2_T4_ --------------------------
	.section	.nv.shared._ZN3cub18CUB_300001_SM_10006detail6reduce18DeviceReduceKernelINS2_10policy_hubIN4cuda3std3__45tupleIJblEEEjN6thrust24THRUST_300001_SM_1000_NS8cuda_cub9__find_if7functorIS9_EEE10Policy1000ENSB_12zip_iteratorINS8_IJNSD_26transform_input_iterator_tIbNSB_6detail15normal_iteratorINSB_10device_ptrIiEEEE17greater_than_zeroEENSB_17counting_iteratorIlNSB_11use_defaultESS_SS_EEEEEEEjSF_S9_NS7_10__identityEEEvT0_PT3_T1_NS0_13GridEvenShareIS10_EET2_T4_,"aw",@nobits
	.sectionflags	@""
	.align	8
.nv.shared._ZN3cub18CUB_300001_SM_10006detail6reduce18DeviceReduceKernelINS2_10policy_hubIN4cuda3std3__45tupleIJblEEEjN6thrust24THRUST_300001_SM_1000_NS8cuda_cub9__find_if7functorIS9_EEE10Policy1000ENSB_12zip_iteratorINS8_IJNSD_26transform_input_iterator_tIbNSB_6detail15normal_iteratorINSB_10device_ptrIiEEEE17greater_than_zeroEENSB_17counting_iteratorIlNSB_11use_defaultESS_SS_EEEEEEEjSF_S9_NS7_10__identityEEEvT0_PT3_T1_NS0_13GridEvenShareIS10_EET2_T4_:
	.zero		1176


//--------------------- .nv.shared._ZN3cub18CUB_300001_SM_10006detail6reduce28DeviceReduceSingleTileKernelINS2_10policy_hubIN4cuda3std3__45tupleIJblEEEjN6thrust24THRUST_300001_SM_1000_NS8cuda_cub9__find_if7functorIS9_EEE10Policy1000ENSB_12zip_iteratorINS8_IJNSD_26transform_input_iterator_tIbNSB_6detail15normal_iteratorINSB_10device_ptrIiEEEE17greater_than_zeroEENSB_17counting_iteratorIlNSB_11use_defaultESS_SS_EEEEEEEPS9_jSF_S9_S9_NS7_10__identityEEEvT0_T1_T2_T3_T4_T6_ --------------------------
	.section	.nv.shared._ZN3cub18CUB_300001_SM_10006detail6reduce28DeviceReduceSingleTileKernelINS2_10policy_hubIN4cuda3std3__45tupleIJblEEEjN6thrust24THRUST_300001_SM_1000_NS8cuda_cub9__find_if7functorIS9_EEE10Policy1000ENSB_12zip_iteratorINS8_IJNSD_26transform_input_iterator_tIbNSB_6detail15normal_iteratorINSB_10device_ptrIiEEEE17greater_than_zeroEENSB_17counting_iteratorIlNSB_11use_defaultESS_SS_EEEEEEEPS9_jSF_S9_S9_NS7_10__identityEEEvT0_T1_T2_T3_T4_T6_,"aw",@nobits
	.sectionflags	@""
	.align	8
.nv.shared._ZN3cub18CUB_300001_SM_10006detail6reduce28DeviceReduceSingleTileKernelINS2_10policy_hubIN4cuda3std3__45tupleIJblEEEjN6thrust24THRUST_300001_SM_1000_NS8cuda_cub9__find_if7functorIS9_EEE10Policy1000ENSB_12zip_iteratorINS8_IJNSD_26transform_input_iterator_tIbNSB_6detail15normal_iteratorINSB_10device_ptrIiEEEE17greater_than_zeroEENSB_17counting_iteratorIlNSB_11use_defaultESS_SS_EEEEEEEPS9_jSF_S9_S9_NS7_10__identityEEEvT0_T1_T2_T3_T4_T6_:
	.zero		1176


//--------------------- .nv.constant0._ZN3cub18CUB_300001_SM_10006detail6reduce28DeviceReduceSingleTileKernelINS2_10policy_hubIN4cuda3std3__45tupleIJblEEEyN6thrust24THRUST_300001_SM_1000_NS8cuda_cub9__find_if7functorIS9_EEE10Policy1000EPS9_SI_iSF_S9_S9_NS7_10__identityEEEvT0_T1_T2_T3_T4_T6_ --------------------------
	.section	.nv.constant0._ZN3cub18CUB_300001_SM_10006detail6reduce28DeviceReduceSingleTileKernelINS2_10policy_hubIN4cuda3std3__45tupleIJblEEEyN6thrust24THRUST_300001_SM_1000_NS8cuda_cub9__find_if7functorIS9_EEE10Policy1000EPS9_SI_iSF_S9_S9_NS7_10__identityEEEvT0_T1_T2_T3_T4_T6_,"a",@progbits
	.sectionflags	@""
	.align	4
.nv.constant0._ZN3cub18CUB_300001_SM_10006detail6reduce28DeviceReduceSingleTileKernelINS2_10policy_hubIN4cuda3std3__45tupleIJblEEEyN6thrust24THRUST_300001_SM_1000_NS8cuda_cub9__find_if7functorIS9_EEE10Policy1000EPS9_SI_iSF_S9_S9_NS7_10__identityEEEvT0_T1_T2_T3_T4_T6_:
	.zero		937


//--------------------- .nv.constant0._ZN3cub18CUB_300001_SM_10006detail6reduce18DeviceReduceKernelINS2_10policy_hubIN4cuda3std3__45tupleIJblEEEyN6thrust24THRUST_300001_SM_1000_NS8cuda_cub9__find_if7functorIS9_EEE10Policy1000ENSB_12zip_iteratorINS8_IJNSD_26transform_input_iterator_tIbNSB_6detail15normal_iteratorINSB_10device_ptrIiEEEE17greater_than_zeroEENSB_17counting_iteratorIlNSB_11use_defaultESS_SS_EEEEEEEySF_S9_NS7_10__identityEEEvT0_PT3_T1_NS0_13GridEvenShareIS10_EET2_T4_ --------------------------
	.section	.nv.constant0._ZN3cub18CUB_300001_SM_10006detail6reduce18DeviceReduceKernelINS2_10policy_hubIN4cuda3std3__45tupleIJblEEEyN6thrust24THRUST_300001_SM_1000_NS8cuda_cub9__find_if7functorIS9_EEE10Policy1000ENSB_12zip_iteratorINS8_IJNSD_26transform_input_iterator_tIbNSB_6detail15normal_iteratorINSB_10device_ptrIiEEEE17greater_than_zeroEENSB_17counting_iteratorIlNSB_11use_defaultESS_SS_EEEEEEEySF_S9_NS7_10__identityEEEvT0_PT3_T1_NS0_13GridEvenShareIS10_EET2_T4_,"a",@progbits
	.sectionflags	@""
	.align	4
.nv.constant0._ZN3cub18CUB_300001_SM_10006detail6reduce18DeviceReduceKernelINS2_10policy_hubIN4cuda3std3__45tupleIJblEEEyN6thrust24THRUST_300001_SM_1000_NS8cuda_cub9__find_if7functorIS9_EEE10Policy1000ENSB_12zip_iteratorINS8_IJNSD_26transform_input_iterator_tIbNSB_6detail15normal_iteratorINSB_10device_ptrIiEEEE17greater_than_zeroEENSB_17counting_iteratorIlNSB_11use_defaultESS_SS_EEEEEEEySF_S9_NS7_10__identityEEEvT0_PT3_T1_NS0_13GridEvenShareIS10_EET2_T4_:
	.zero		1010


//--------------------- .nv.constant0._ZN3cub18CUB_300001_SM_10006detail6reduce28DeviceReduceSingleTileKernelINS2_10policy_hubIN4cuda3std3__45tupleIJblEEEyN6thrust24THRUST_300001_SM_1000_NS8cuda_cub9__find_if7functorIS9_EEE10Policy1000ENSB_12zip_iteratorINS8_IJNSD_26transform_input_iterator_tIbNSB_6detail15normal_iteratorINSB_10device_ptrIiEEEE17greater_than_zeroEENSB_17counting_iteratorIlNSB_11use_defaultESS_SS_EEEEEEEPS9_ySF_S9_S9_NS7_10__identityEEEvT0_T1_T2_T3_T4_T6_ --------------------------
	.section	.nv.constant0._ZN3cub18CUB_300001_SM_10006detail6reduce28DeviceReduceSingleTileKernelINS2_10policy_hubIN4cuda3std3__45tupleIJblEEEyN6thrust24THRUST_300001_SM_1000_NS8cuda_cub9__find_if7functorIS9_EEE10Policy1000ENSB_12zip_iteratorINS8_IJNSD_26transform_input_iterator_tIbNSB_6detail15normal_iteratorINSB_10device_ptrIiEEEE17greater_than_zeroEENSB_17counting_iteratorIlNSB_11use_defaultESS_SS_EEEEEEEPS9_ySF_S9_S9_NS7_10__identityEEEvT0_T1_T2_T3_T4_T6_,"a",@progbits
	.sectionflags	@""
	.align	4
.nv.constant0._ZN3cub18CUB_300001_SM_10006detail6reduce28DeviceReduceSingleTileKernelINS2_10policy_hubIN4cuda3std3__45tupleIJblEEEyN6thrust24THRUST_300001_SM_1000_NS8cuda_cub9__find_if7functorIS9_EEE10Policy1000ENSB_12zip_iteratorINS8_IJNSD_26transform_input_iterator_tIbNSB_6detail15normal_iteratorINSB_10device_ptrIiEEEE17greater_than_zeroEENSB_17counting_iteratorIlNSB_11use_defaultESS_SS_EEEEEEEPS9_ySF_S9_S9_NS7_10__identityEEEvT0_T1_T2_T3_T4_T6_:
	.zero		961


//--------------------- .nv.constant0._ZN3cub18CUB_300001_SM_10006detail6reduce28DeviceReduceSingleTileKernelINS2_10policy_hubIN4cuda3std3__45tupleIJblEEEjN6thrust24THRUST_300001_SM_1000_NS8cuda_cub9__find_if7functorIS9_EEE10Policy1000EPS9_SI_iSF_S9_S9_NS7_10__identityEEEvT0_T1_T2_T3_T4_T6_ --------------------------
	.section	.nv.constant0._ZN3cub18CUB_300001_SM_10006detail6reduce28DeviceReduceSingleTileKernelINS2_10policy_hubIN4cuda3std3__45tupleIJblEEEjN6thrust24THRUST_300001_SM_1000_NS8cuda_cub9__find_if7functorIS9_EEE10Policy1000EPS9_SI_iSF_S9_S9_NS7_10__identityEEEvT0_T1_T2_T3_T4_T6_,"a",@progbits
	.sectionflags	@""
	.align	4
.nv.constant0._ZN3cub18CUB_300001_SM_10006detail6reduce28DeviceReduceSingleTileKernelINS2_10policy_hubIN4cuda3std3__45tupleIJblEEEjN6thrust24THRUST_300001_SM_1000_NS8cuda_cub9__find_if7functorIS9_EEE10Policy1000EPS9_SI_iSF_S9_S9_NS7_10__identityEEEvT0_T1_T2_T3_T4_T6_:
	.zero		937


//--------------------- .nv.constant0._ZN3cub18CUB_300001_SM_10006detail6reduce18DeviceReduceKernelINS2_10policy_hubIN4cuda3std3__45tupleIJblEEEjN6thrust24THRUST_300001_SM_1000_NS8cuda_cub9__find_if7functorIS9_EEE10Policy1000ENSB_12zip_iteratorINS8_IJNSD_26transform_input_iterator_tIbNSB_6detail15normal_iteratorINSB_10device_ptrIiEEEE17greater_than_zeroEENSB_17counting_iteratorIlNSB_11use_defaultESS_SS_EEEEEEEjSF_S9_NS7_10__identityEEEvT0_PT3_T1_NS0_13GridEvenShareIS10_EET2_T4_ --------------------------
	.section	.nv.constant0._ZN3cub18CUB_300001_SM_10006detail6reduce18DeviceReduceKernelINS2_10policy_hubIN4cuda3std3__45tupleIJblEEEjN6thrust24THRUST_300001_SM_1000_NS8cuda_cub9__find_if7functorIS9_EEE10Policy1000ENSB_12zip_iteratorINS8_IJNSD_26transform_input_iterator_tIbNSB_6detail15normal_iteratorINSB_10device_ptrIiEEEE17greater_than_zeroEENSB_17counting_iteratorIlNSB_11use_defaultESS_SS_EEEEEEEjSF_S9_NS7_10__identityEEEvT0_PT3_T1_NS0_13GridEvenShareIS10_EET2_T4_,"a",@progbits
	.sectionflags	@""
	.align	4
.nv.constant0._ZN3cub18CUB_300001_SM_10006detail6reduce18DeviceReduceKernelINS2_10policy_hubIN4cuda3std3__45tupleIJblEEEjN6thrust24THRUST_300001_SM_1000_NS8cuda_cub9__find_if7functorIS9_EEE10Policy1000ENSB_12zip_iteratorINS8_IJNSD_26transform_input_iterator_tIbNSB_6detail15normal_iteratorINSB_10device_ptrIiEEEE17greater_than_zeroEENSB_17counting_iteratorIlNSB_11use_defaultESS_SS_EEEEEEEjSF_S9_NS7_10__identityEEEvT0_PT3_T1_NS0_13GridEvenShareIS10_EET2_T4_:
	.zero		974


//--------------------- .nv.constant0._ZN3cub18CUB_300001_SM_10006detail6reduce28DeviceReduceSingleTileKernelINS2_10policy_hubIN4cuda3std3__45tupleIJblEEEjN6thrust24THRUST_300001_SM_1000_NS8cuda_cub9__find_if7functorIS9_EEE10Policy1000ENSB_12zip_iteratorINS8_IJNSD_26transform_input_iterator_tIbNSB_6detail15normal_iteratorINSB_10device_ptrIiEEEE17greater_than_zeroEENSB_17counting_iteratorIlNSB_11use_defaultESS_SS_EEEEEEEPS9_jSF_S9_S9_NS7_10__identityEEEvT0_T1_T2_T3_T4_T6_ --------------------------
	.section	.nv.constant0._ZN3cub18CUB_300001_SM_10006detail6reduce28DeviceReduceSingleTileKernelINS2_10policy_hubIN4cuda3std3__45tupleIJblEEEjN6thrust24THRUST_300001_SM_1000_NS8cuda_cub9__find_if7functorIS9_EEE10Policy1000ENSB_12zip_iteratorINS8_IJNSD_26transform_input_iterator_tIbNSB_6detail15normal_iteratorINSB_10device_ptrIiEEEE17greater_than_zeroEENSB_17counting_iteratorIlNSB_11use_defaultESS_SS_EEEEEEEPS9_jSF_S9_S9_NS7_10__identityEEEvT0_T1_T2_T3_T4_T6_,"a",@progbits
	.sectionflags	@""
	.align	4
.nv.constant0._ZN3cub18CUB_300001_SM_10006detail6reduce28DeviceReduceSingleTileKernelINS2_10policy_hubIN4cuda3std3__45tupleIJblEEEjN6thrust24THRUST_300001_SM_1000_NS8cuda_cub9__find_if7functorIS9_EEE10Policy1000ENSB_12zip_iteratorINS8_IJNSD_26transform_input_iterator_tIbNSB_6detail15normal_iteratorINSB_10device_ptrIiEEEE17greater_than_zeroEENSB_17counting_iteratorIlNSB_11use_defaultESS_SS_EEEEEEEPS9_jSF_S9_S9_NS7_10__identityEEEvT0_T1_T2_T3_T4_T6_:
	.zero		953


//--------------------- .nv.constant0._ZN3cub18CUB_300001_SM_10006detail8for_each13static_kernelINS2_12policy_hub_t12policy_500_tEmN6thrust24THRUST_300001_SM_1000_NS8cuda_cub20__uninitialized_fill7functorINS7_10device_ptrIiEEiEEEEvT0_T1_ --------------------------
	.section	.nv.constant0._ZN3cub18CUB_300001_SM_10006detail8for_each13static_kernelINS2_12policy_hub_t12policy_500_tEmN6thrust24THRUST_300001_SM_1000_NS8cuda_cub20__uninitialized_fill7functorINS7_10device_ptrIiEEiEEEEvT0_T1_,"a",@progbits
	.sectionflags	@""
	.align	4
.nv.constant0._ZN3cub18CUB_300001_SM_10006detail8for_each13static_kernelINS2_12policy_hub_t12policy_500_tEmN6thrust24THRUST_300001_SM_1000_NS8cuda_cub20__uninitialized_fill7functorINS7_10device_ptrIiEEiEEEEvT0_T1_:
	.zero		920


//--------------------- .nv.constant0._ZN3cub18CUB_300001_SM_10006detail11EmptyKernelIvEEvv --------------------------
	.section	.nv.constant0._ZN3cub18CUB_300001_SM_10006detail11EmptyKernelIvEEvv,"a",@progbits
	.sectionflags	@""
	.align	4
.nv.constant0._ZN3cub18CUB_300001_SM_10006detail11EmptyKernelIvEEvv:
	.zero		896


//--------------------- SYMBOLS --------------------------

	.type		.nv.reservedSmem.offset0,@object
	.size		.nv.reservedSmem.offset0,0x4
	.type		.nv.reservedSmem.cap,@object
	.size		.nv.reservedSmem.cap,0x4
